	.target	sm_90a

	.elftype	@"ET_EXEC"


//--------------------- .note.nv.tkinfo           --------------------------
	.section	.note.nv.tkinfo,"",@"SHT_NOTE"
	.sectionflags	@"SHF_NOTE_NV_TKINFO"
	.tkinfo
        /*0018*/ 	.word	0x00000002
        /*0030*/ 	.string	""
        /*0030*/ 	.string	"ptxas"
        /*0030*/ 	.string	"Cuda compilation tools, release 13.0, V13.0.88"
        /*0030*/ 	.string	"Build cuda_13.0.r13.0/compiler.36424714_0"
        /*0030*/ 	.string	"-v  -suppress-debug-info  -lineinfo  -arch sm_90a "



//--------------------- .note.nv.cuinfo           --------------------------
	.section	.note.nv.cuinfo,"",@"SHT_NOTE"
	.sectionflags	@"SHF_NOTE_NV_CUINFO"
        /*0018*/ 	.short	0x0002
        /*001a*/ 	.short	0x005a
        /*001c*/ 	.short	0x0082
	.zero		2


//--------------------- .nv.info                  --------------------------
	.section	.nv.info,"",@"SHT_CUDA_INFO"
	.align	4


	//----- nvinfo : EIATTR_REGCOUNT
	.align		4
        /*0000*/ 	.byte	0x04, 0x2f
        /*0002*/ 	.short	(.L_1 - .L_0)
	.align		4
.L_0:
        /*0004*/ 	.word	index@(matmul_kernel)
        /*0008*/ 	.word	0x000000ff


	//----- nvinfo : EIATTR_FRAME_SIZE
	.align		4
.L_1:
        /*000c*/ 	.byte	0x04, 0x11
        /*000e*/ 	.short	(.L_3 - .L_2)
	.align		4
.L_2:
        /*0010*/ 	.word	index@(matmul_kernel)
        /*0014*/ 	.word	0x00003b08


	//----- nvinfo : EIATTR_MIN_STACK_SIZE
	.align		4
.L_3:
        /*0018*/ 	.byte	0x04, 0x12
        /*001a*/ 	.short	(.L_5 - .L_4)
	.align		4
.L_4:
        /*001c*/ 	.word	index@(matmul_kernel)
        /*0020*/ 	.word	0x00003b08
.L_5:


//--------------------- .nv.compat                --------------------------
	.section	.nv.compat,"",@"SHT_CUDA_COMPAT_INFO"
	.align	4
        /*0000*/ 	.byte	0x02, 0x09, 0x01, 0x00, 0x02, 0x02, 0x01, 0x00, 0x02, 0x05, 0x05, 0x00, 0x03, 0x07, 0x01, 0x01
        /*0010*/ 	.byte	0x02, 0x03, 0x00, 0x00, 0x02, 0x06, 0x01, 0x00, 0x04, 0x0b, 0x08, 0x00, 0x00, 0x00, 0x00, 0x00
        /*0020*/ 	.byte	0x00, 0x00, 0x00, 0x00


//--------------------- .nv.info.matmul_kernel    --------------------------
	.section	.nv.info.matmul_kernel,"",@"SHT_CUDA_INFO"
	.sectionflags	@""
	.align	4


	//----- nvinfo : EIATTR_CUDA_API_VERSION
	.align		4
        /*0000*/ 	.byte	0x04, 0x37
        /*0002*/ 	.short	(.L_7 - .L_6)
.L_6:
        /*0004*/ 	.word	0x00000082


	//----- nvinfo : EIATTR_KPARAM_INFO
	.align		4
.L_7:
        /*0008*/ 	.byte	0x04, 0x17
        /*000a*/ 	.short	(.L_9 - .L_8)
.L_8:
        /*000c*/ 	.word	0x00000000
        /*0010*/ 	.short	0x000d
        /*0012*/ 	.short	0x0048
        /*0014*/ 	.byte	0x00, 0xf4, 0x21, 0x00


	//----- nvinfo : EIATTR_KPARAM_INFO
	.align		4
.L_9:
        /*0018*/ 	.byte	0x04, 0x17
        /*001a*/ 	.short	(.L_11 - .L_10)
.L_10:
        /*001c*/ 	.word	0x00000000
        /*0020*/ 	.short	0x000c
        /*0022*/ 	.short	0x0040
        /*0024*/ 	.byte	0x00, 0xf4, 0x21, 0x00


	//----- nvinfo : EIATTR_KPARAM_INFO
	.align		4
.L_11:
        /*0028*/ 	.byte	0x04, 0x17
        /*002a*/ 	.short	(.L_13 - .L_12)
.L_12:
        /*002c*/ 	.word	0x00000000
        /*0030*/ 	.short	0x000b
        /*0032*/ 	.short	0x0038
        /*0034*/ 	.byte	0x00, 0xf0, 0x11, 0x00


	//----- nvinfo : EIATTR_KPARAM_INFO
	.align		4
.L_13:
        /*0038*/ 	.byte	0x04, 0x17
        /*003a*/ 	.short	(.L_15 - .L_14)
.L_14:
        /*003c*/ 	.word	0x00000000
        /*0040*/ 	.short	0x000a
        /*0042*/ 	.short	0x0034
        /*0044*/ 	.byte	0x00, 0xf0, 0x11, 0x00


	//----- nvinfo : EIATTR_KPARAM_INFO
	.align		4
.L_15:
        /*0048*/ 	.byte	0x04, 0x17
        /*004a*/ 	.short	(.L_17 - .L_16)
.L_16:
        /*004c*/ 	.word	0x00000000
        /*0050*/ 	.short	0x0009
        /*0052*/ 	.short	0x0030
        /*0054*/ 	.byte	0x00, 0xf0, 0x11, 0x00


	//----- nvinfo : EIATTR_KPARAM_INFO
	.align		4
.L_17:
        /*0058*/ 	.byte	0x04, 0x17
        /*005a*/ 	.short	(.L_19 - .L_18)
.L_18:
        /*005c*/ 	.word	0x00000000
        /*0060*/ 	.short	0x0008
        /*0062*/ 	.short	0x002c
        /*0064*/ 	.byte	0x00, 0xf0, 0x11, 0x00


	//----- nvinfo : EIATTR_KPARAM_INFO
	.align		4
.L_19:
        /*0068*/ 	.byte	0x04, 0x17
        /*006a*/ 	.short	(.L_21 - .L_20)
.L_20:
        /*006c*/ 	.word	0x00000000
        /*0070*/ 	.short	0x0007
        /*0072*/ 	.short	0x0028
        /*0074*/ 	.byte	0x00, 0xf0, 0x11, 0x00


	//----- nvinfo : EIATTR_KPARAM_INFO
	.align		4
.L_21:
        /*0078*/ 	.byte	0x04, 0x17
        /*007a*/ 	.short	(.L_23 - .L_22)
.L_22:
        /*007c*/ 	.word	0x00000000
        /*0080*/ 	.short	0x0006
        /*0082*/ 	.short	0x0024
        /*0084*/ 	.byte	0x00, 0xf0, 0x11, 0x00


	//----- nvinfo : EIATTR_KPARAM_INFO
	.align		4
.L_23:
        /*0088*/ 	.byte	0x04, 0x17
        /*008a*/ 	.short	(.L_25 - .L_24)
.L_24:
        /*008c*/ 	.word	0x00000000
        /*0090*/ 	.short	0x0005
        /*0092*/ 	.short	0x0020
        /*0094*/ 	.byte	0x00, 0xf0, 0x11, 0x00


	//----- nvinfo : EIATTR_KPARAM_INFO
	.align		4
.L_25:
        /*0098*/ 	.byte	0x04, 0x17
        /*009a*/ 	.short	(.L_27 - .L_26)
.L_26:
        /*009c*/ 	.word	0x00000000
        /*00a0*/ 	.short	0x0004
        /*00a2*/ 	.short	0x001c
        /*00a4*/ 	.byte	0x00, 0xf0, 0x11, 0x00


	//----- nvinfo : EIATTR_KPARAM_INFO
	.align		4
.L_27:
        /*00a8*/ 	.byte	0x04, 0x17
        /*00aa*/ 	.short	(.L_29 - .L_28)
.L_28:
        /*00ac*/ 	.word	0x00000000
        /*00b0*/ 	.short	0x0003
        /*00b2*/ 	.short	0x0018
        /*00b4*/ 	.byte	0x00, 0xf0, 0x11, 0x00


	//----- nvinfo : EIATTR_KPARAM_INFO
	.align		4
.L_29:
        /*00b8*/ 	.byte	0x04, 0x17
        /*00ba*/ 	.short	(.L_31 - .L_30)
.L_30:
        /*00bc*/ 	.word	0x00000000
        /*00c0*/ 	.short	0x0002
        /*00c2*/ 	.short	0x0010
        /*00c4*/ 	.byte	0x00, 0xf4, 0x21, 0x00


	//----- nvinfo : EIATTR_KPARAM_INFO
	.align		4
.L_31:
        /*00c8*/ 	.byte	0x04, 0x17
        /*00ca*/ 	.short	(.L_33 - .L_32)
.L_32:
        /*00cc*/ 	.word	0x00000000
        /*00d0*/ 	.short	0x0001
        /*00d2*/ 	.short	0x0008
        /*00d4*/ 	.byte	0x00, 0xf4, 0x21, 0x00


	//----- nvinfo : EIATTR_KPARAM_INFO
	.align		4
.L_33:
        /*00d8*/ 	.byte	0x04, 0x17
        /*00da*/ 	.short	(.L_35 - .L_34)
.L_34:
        /*00dc*/ 	.word	0x00000000
        /*00e0*/ 	.short	0x0000
        /*00e2*/ 	.short	0x0000
        /*00e4*/ 	.byte	0x00, 0xf4, 0x21, 0x00


	//----- nvinfo : EIATTR_SPARSE_MMA_MASK
	.align		4
.L_35:
        /*00e8*/ 	.byte	0x03, 0x50
        /*00ea*/ 	.short	0x0000


	//----- nvinfo : EIATTR_MAXREG_COUNT
	.align		4
        /*00ec*/ 	.byte	0x03, 0x1b
        /*00ee*/ 	.short	0x00ff


	//----- nvinfo : EIATTR_NUM_BARRIERS
	.align		4
        /*00f0*/ 	.byte	0x02, 0x4c
        /*00f2*/ 	.byte	0x01
	.zero		1


	//----- nvinfo : EIATTR_ANNOTATIONS
	.align		4
        /*00f4*/ 	.byte	0x04, 0x55
        /*00f6*/ 	.short	(.L_37 - .L_36)


	//   ....[0]....
.L_36:
        /*00f8*/ 	.word	0x00000001
        /*00fc*/ 	.byte	0x70, 0x00, 0x00, 0x00, 0x01, 0x00, 0x00, 0x00, 0xc0, 0x05, 0x00, 0x00, 0x01, 0x00, 0x00, 0x00
        /* <DEDUP_REMOVED lines=781> */
        /*31dc*/ 	.byte	0xe0, 0xa5, 0x01, 0x00, 0x01, 0x00, 0x00, 0x00, 0xf0, 0xa5, 0x01, 0x00


	//----- nvinfo : EIATTR_MERCURY_ISA_VERSION
	.align		4
.L_37:
        /*31e8*/ 	.byte	0x03, 0x5f
        /*31ea*/ 	.short	0x0101


	//----- nvinfo : EIATTR_EXIT_INSTR_OFFSETS
	.align		4
        /*31ec*/ 	.byte	0x04, 0x1c
        /*31ee*/ 	.short	(.L_39 - .L_38)


	//   ....[0]....
.L_38:
        /*31f0*/ 	.word	0x000a0c80


	//   ....[1]....
        /*31f4*/ 	.word	0x000a0ca0


	//----- nvinfo : EIATTR_REQNTID
	.align		4
.L_39:
        /*31f8*/ 	.byte	0x04, 0x10
        /*31fa*/ 	.short	(.L_41 - .L_40)
.L_40:
        /*31fc*/ 	.word	0x00000040
        /*3200*/ 	.word	0x00000001
        /*3204*/ 	.word	0x00000001


	//----- nvinfo : EIATTR_CBANK_PARAM_SIZE
	.align		4
.L_41:
        /*3208*/ 	.byte	0x03, 0x19
        /*320a*/ 	.short	0x0050


	//----- nvinfo : EIATTR_PARAM_CBANK
	.align		4
        /*320c*/ 	.byte	0x04, 0x0a
        /*320e*/ 	.short	(.L_43 - .L_42)
	.align		4
.L_42:
        /*3210*/ 	.word	index@(.nv.constant0.matmul_kernel)
        /*3214*/ 	.short	0x0210
        /*3216*/ 	.short	0x0050


	//----- nvinfo : EIATTR_SW_WAR
	.align		4
.L_43:
        /*3218*/ 	.byte	0x04, 0x36
        /*321a*/ 	.short	(.L_45 - .L_44)
.L_44:
        /*321c*/ 	.word	0x00000008
.L_45:


//--------------------- .nv.callgraph             --------------------------
	.section	.nv.callgraph,"",@"SHT_CUDA_CALLGRAPH"
	.align	4
	.sectionentsize	8
	.align		4
        /*0000*/ 	.word	0x00000000
	.align		4
        /*0004*/ 	.word	0xffffffff
	.align		4
        /*0008*/ 	.word	0x00000000
	.align		4
        /*000c*/ 	.word	0xfffffffe
	.align		4
        /*0010*/ 	.word	0x00000000
	.align		4
        /*0014*/ 	.word	0xfffffffd
	.align		4
        /*0018*/ 	.word	0x00000000
	.align		4
        /*001c*/ 	.word	0xfffffffc


//--------------------- .text.matmul_kernel       --------------------------
	.section	.text.matmul_kernel,"ax",@progbits
	.align	128
        .global         matmul_kernel
        .type           matmul_kernel,@function
        .size           matmul_kernel,(.L_x_3 - matmul_kernel)
        .other          matmul_kernel,@"STO_CUDA_ENTRY STV_DEFAULT"
matmul_kernel:
.text.matmul_kernel:
[----:B------:R-:W1:Y:S08]  /*0000*/  LDC R1, c[0x0][0x28] ;  /* 0x00000a00ff017b82 */ /* 0x000e700000000800 */
[----:B------:R-:W2:Y:S01]  /*0010*/  LDC.64 R114, c[0x0][0x228] ;  /* 0x00008a00ff727b82 */ /* 0x000ea20000000a00 */
[----:B------:R-:W3:Y:S01]  /*0020*/  S2R R5, SR_CTAID.X ;  /* 0x0000000000057919 */ /* 0x000ee20000002500 */
[----:B-1----:R-:W-:Y:S01]  /*0030*/  VIADD R1, R1, 0xffffc4f8 ;  /* 0xffffc4f801017836 */ /* 0x002fe20000000000 */
[----:B------:R-:W-:Y:S01]  /*0040*/  ULDC UR4, c[0x0][0x22c] ;  /* 0x00008b0000047ab9 */ /* 0x000fe20000000800 */
[----:B--2---:R-:W-:Y:S01]  /*0050*/  VIADD R0, R115, 0x1ff ;  /* 0x000001ff73007836 */ /* 0x004fe20000000000 */
[----:B------:R-:W-:-:S02]  /*0060*/  IABS R251, R115 ;  /* 0x0000007300fb7213 */ /* 0x000fc40000000000 */
[----:B------:R-:W-:Y:S01]  /*0070*/  STL [R1+0x2828], R114 ;  /* 0x0028287201007387 */ /* 0x000fe20000100800 */
[----:B------:R-:W-:Y:S02]  /*0080*/  IABS R74, R114 ;  /* 0x00000072004a7213 */ /* 0x000fe40000000000 */
[----:B------:R-:W-:-:S04]  /*0090*/  SHF.R.S32.HI R3, RZ, 0x1f, R0 ;  /* 0x0000001fff037819 */ /* 0x000fc80000011400 */
[----:B------:R-:W-:Y:S02]  /*00a0*/  LEA.HI R3, R3, R0, RZ, 0x9 ;  /* 0x0000000003037211 */ /* 0x000fe400078f48ff */
[----:B---3--:R-:W-:Y:S02]  /*00b0*/  IABS R8, R5 ;  /* 0x0000000500087213 */ /* 0x008fe40000000000 */
[----:B------:R-:W-:-:S05]  /*00c0*/  SHF.R.S32.HI R3, RZ, 0x9, R3 ;  /* 0x00000009ff037819 */ /* 0x000fca0000011403 */
[----:B------:R-:W-:-:S05]  /*00d0*/  IMAD.SHL.U32 R4, R3, 0x8, RZ ;  /* 0x0000000803047824 */ /* 0x000fca00078e00ff */
[-C--:B------:R-:W-:Y:S02]  /*00e0*/  IABS R7, R4.reuse ;  /* 0x0000000400077213 */ /* 0x080fe40000000000 */
[----:B------:R-:W-:Y:S02]  /*00f0*/  IABS R10, R4 ;  /* 0x00000004000a7213 */ /* 0x000fe40000000000 */
[----:B------:R-:W1:Y:S08]  /*0100*/  I2F.RP R0, R7 ;  /* 0x0000000700007306 */ /* 0x000e700000209400 */
[----:B-1----:R-:W1:Y:S02]  /*0110*/  MUFU.RCP R0, R0 ;  /* 0x0000000000007308 */ /* 0x002e640000001000 */
[----:B-1----:R-:W-:-:S02]  /*0120*/  IADD3 R2, R0, 0xffffffe, RZ ;  /* 0x0ffffffe00027810 */ /* 0x002fc40007ffe0ff */
[----:B------:R-:W-:-:S04]  /*0130*/  IADD3 R0, RZ, -R10, RZ ;  /* 0x8000000aff007210 */ /* 0x000fc80007ffe0ff */
[----:B------:R1:W2:Y:S02]  /*0140*/  F2I.FTZ.U32.TRUNC.NTZ R3, R2 ;  /* 0x0000000200037305 */ /* 0x0002a4000021f000 */
[----:B-1----:R-:W-:Y:S02]  /*0150*/  IMAD.MOV.U32 R2, RZ, RZ, RZ ;  /* 0x000000ffff027224 */ /* 0x002fe400078e00ff */
[----:B--2---:R-:W-:-:S04]  /*0160*/  IMAD.MOV R6, RZ, RZ, -R3 ;  /* 0x000000ffff067224 */ /* 0x004fc800078e0a03 */
[----:B------:R-:W-:Y:S02]  /*0170*/  IMAD R9, R6, R7, RZ ;  /* 0x0000000706097224 */ /* 0x000fe400078e02ff */
[----:B------:R-:W-:Y:S02]  /*0180*/  IMAD.MOV.U32 R6, RZ, RZ, R8 ;  /* 0x000000ffff067224 */ /* 0x000fe400078e0008 */
[----:B------:R-:W-:-:S06]  /*0190*/  IMAD.HI.U32 R3, R3, R9, R2 ;  /* 0x0000000903037227 */ /* 0x000fcc00078e0002 */
[----:B------:R-:W-:-:S04]  /*01a0*/  IMAD.HI.U32 R3, R3, R6, RZ ;  /* 0x0000000603037227 */ /* 0x000fc800078e00ff */
[----:B------:R-:W-:-:S05]  /*01b0*/  IMAD R0, R3, R0, R6 ;  /* 0x0000000003007224 */ /* 0x000fca00078e0206 */
[----:B------:R-:W-:-:S13]  /*01c0*/  ISETP.GT.U32.AND P1, PT, R7, R0, PT ;  /* 0x000000000700720c */ /* 0x000fda0003f24070 */
[----:B------:R-:W-:Y:S02]  /*01d0*/  @!P1 IMAD.IADD R0, R0, 0x1, -R7 ;  /* 0x0000000100009824 */ /* 0x000fe400078e0a07 */
[----:B------:R-:W-:Y:S01]  /*01e0*/  @!P1 VIADD R3, R3, 0x1 ;  /* 0x0000000103039836 */ /* 0x000fe20000000000 */
[----:B------:R-:W-:Y:S02]  /*01f0*/  ISETP.NE.AND P1, PT, R4, RZ, PT ;  /* 0x000000ff0400720c */ /* 0x000fe40003f25270 */
[----:B------:R-:W-:Y:S02]  /*0200*/  ISETP.GE.U32.AND P0, PT, R0, R7, PT ;  /* 0x000000070000720c */ /* 0x000fe40003f06070 */
[----:B------:R-:W-:-:S04]  /*0210*/  LOP3.LUT R0, R5, R4, RZ, 0x3c, !PT ;  /* 0x0000000405007212 */ /* 0x000fc800078e3cff */
[----:B------:R-:W-:Y:S01]  /*0220*/  ISETP.GE.AND P2, PT, R0, RZ, PT ;  /* 0x000000ff0000720c */ /* 0x000fe20003f46270 */
[----:B------:R-:W-:-:S06]  /*0230*/  VIADD R0, R114, 0x3f ;  /* 0x0000003f72007836 */ /* 0x000fcc0000000000 */
[----:B------:R-:W-:-:S05]  /*0240*/  @P0 VIADD R3, R3, 0x1 ;  /* 0x0000000103030836 */ /* 0x000fca0000000000 */
[----:B------:R-:W-:Y:S02]  /*0250*/  MOV R2, R3 ;  /* 0x0000000300027202 */ /* 0x000fe40000000f00 */
[----:B------:R-:W-:-:S03]  /*0260*/  SHF.R.S32.HI R3, RZ, 0x1f, R0 ;  /* 0x0000001fff037819 */ /* 0x000fc60000011400 */
[----:B------:R-:W-:Y:S01]  /*0270*/  @!P2 IMAD.MOV R2, RZ, RZ, -R2 ;  /* 0x000000ffff02a224 */ /* 0x000fe200078e0a02 */
[----:B------:R-:W-:Y:S02]  /*0280*/  @!P1 LOP3.LUT R2, RZ, R4, RZ, 0x33, !PT ;  /* 0x00000004ff029212 */ /* 0x000fe400078e33ff */
[----:B------:R-:W-:-:S03]  /*0290*/  LEA.HI R3, R3, R0, RZ, 0x6 ;  /* 0x0000000003037211 */ /* 0x000fc600078f30ff */
[----:B------:R-:W-:Y:S02]  /*02a0*/  IMAD.SHL.U32 R8, R2, 0x8, RZ ;  /* 0x0000000802087824 */ /* 0x000fe400078e00ff */
[----:B------:R-:W-:-:S03]  /*02b0*/  IMAD.MOV R2, RZ, RZ, -R2 ;  /* 0x000000ffff027224 */ /* 0x000fc600078e0a02 */
[----:B------:R-:W-:Y:S01]  /*02c0*/  LEA.HI.SX32 R3, R3, -R8, 0x1a ;  /* 0x8000000803037211 */ /* 0x000fe200078fd2ff */
[----:B------:R-:W-:Y:S02]  /*02d0*/  IMAD R10, R4, R2, R5 ;  /* 0x00000002040a7224 */ /* 0x000fe400078e0205 */
[----:B------:R-:W-:Y:S01]  /*02e0*/  IMAD.MOV.U32 R2, RZ, RZ, RZ ;  /* 0x000000ffff027224 */ /* 0x000fe200078e00ff */
[----:B------:R-:W-:Y:S01]  /*02f0*/  VIMNMX R9, R3, 0x8, PT ;  /* 0x0000000803097848 */ /* 0x000fe20003fe0100 */
[----:B------:R-:W1:Y:S03]  /*0300*/  I2F.RP R4, R74 ;  /* 0x0000004a00047306 */ /* 0x000e660000209400 */
[----:B------:R-:W-:-:S05]  /*0310*/  IABS R7, R9 ;  /* 0x0000000900077213 */ /* 0x000fca0000000000 */
[----:B------:R-:W2:Y:S08]  /*0320*/  I2F.RP R0, R7 ;  /* 0x0000000700007306 */ /* 0x000eb00000209400 */
[----:B-1----:R-:W-:Y:S08]  /*0330*/  MUFU.RCP R4, R4 ;  /* 0x0000000400047308 */ /* 0x002ff00000001000 */
[----:B--2---:R-:W1:Y:S02]  /*0340*/  MUFU.RCP R0, R0 ;  /* 0x0000000000007308 */ /* 0x004e640000001000 */
[----:B-1----:R-:W-:-:S02]  /*0350*/  IADD3 R3, R0, 0xffffffe, RZ ;  /* 0x0ffffffe00037810 */ /* 0x002fc40007ffe0ff */
[----:B------:R-:W-:-:S04]  /*0360*/  IABS R0, R10 ;  /* 0x0000000a00007213 */ /* 0x000fc80000000000 */
[----:B------:R-:W1:Y:S02]  /*0370*/  F2I.FTZ.U32.TRUNC.NTZ R3, R3 ;  /* 0x0000000300037305 */ /* 0x000e64000021f000 */
[----:B-1----:R-:W-:-:S04]  /*0380*/  IMAD.MOV R6, RZ, RZ, -R3 ;  /* 0x000000ffff067224 */ /* 0x002fc800078e0a03 */
[----:B------:R-:W-:Y:S01]  /*0390*/  IMAD R5, R6, R7, RZ ;  /* 0x0000000706057224 */ /* 0x000fe200078e02ff */
[----:B------:R-:W-:-:S03]  /*03a0*/  IABS R6, R9 ;  /* 0x0000000900067213 */ /* 0x000fc60000000000 */
[----:B------:R-:W-:Y:S01]  /*03b0*/  IMAD.HI.U32 R2, R3, R5, R2 ;  /* 0x0000000503027227 */ /* 0x000fe200078e0002 */
[----:B------:R-:W-:-:S03]  /*03c0*/  MOV R3, R0 ;  /* 0x0000000000037202 */ /* 0x000fc60000000f00 */
[----:B------:R-:W-:Y:S02]  /*03d0*/  IMAD.MOV R0, RZ, RZ, -R6 ;  /* 0x000000ffff007224 */ /* 0x000fe400078e0a06 */
[----:B------:R-:W1:Y:S01]  /*03e0*/  I2F.RP R6, R251 ;  /* 0x000000fb00067306 */ /* 0x000e620000209400 */
[----:B------:R-:W-:-:S04]  /*03f0*/  IMAD.HI.U32 R2, R2, R3, RZ ;  /* 0x0000000302027227 */ /* 0x000fc800078e00ff */
[----:B------:R-:W-:Y:S02]  /*0400*/  IMAD R0, R2, R0, R3 ;  /* 0x0000000002007224 */ /* 0x000fe400078e0203 */
[----:B------:R-:W-:-:S03]  /*0410*/  VIADD R3, R4, 0xffffffe ;  /* 0x0ffffffe04037836 */ /* 0x000fc60000000000 */
[----:B------:R-:W-:-:S03]  /*0420*/  ISETP.GT.U32.AND P1, PT, R7, R0, PT ;  /* 0x000000000700720c */ /* 0x000fc60003f24070 */
[----:B------:R-:W2:Y:S08]  /*0430*/  F2I.FTZ.U32.TRUNC.NTZ R3, R3 ;  /* 0x0000000300037305 */ /* 0x000eb0000021f000 */
[----:B-1----:R-:W1:Y:S02]  /*0440*/  MUFU.RCP R6, R6 ;  /* 0x0000000600067308 */ /* 0x002e640000001000 */
[----:B------:R-:W-:-:S02]  /*0450*/  @!P1 IMAD.IADD R0, R0, 0x1, -R7 ;  /* 0x0000000100009824 */ /* 0x000fc400078e0a07 */
[----:B------:R-:W-:Y:S01]  /*0460*/  @!P1 VIADD R2, R2, 0x1 ;  /* 0x0000000102029836 */ /* 0x000fe20000000000 */
[----:B------:R-:W-:Y:S02]  /*0470*/  ISETP.NE.AND P1, PT, R9, RZ, PT ;  /* 0x000000ff0900720c */ /* 0x000fe40003f25270 */
[----:B------:R-:W-:Y:S01]  /*0480*/  ISETP.GE.U32.AND P0, PT, R0, R7, PT ;  /* 0x000000070000720c */ /* 0x000fe20003f06070 */
[----:B--2---:R-:W-:Y:S01]  /*0490*/  IMAD.MOV R237, RZ, RZ, -R3 ;  /* 0x000000ffffed7224 */ /* 0x004fe200078e0a03 */
[----:B------:R-:W-:-:S03]  /*04a0*/  LOP3.LUT R0, R10, R9, RZ, 0x3c, !PT ;  /* 0x000000090a007212 */ /* 0x000fc600078e3cff */
[----:B------:R-:W-:Y:S01]  /*04b0*/  IMAD R237, R237, R74, RZ ;  /* 0x0000004aeded7224 */ /* 0x000fe200078e02ff */
[----:B------:R-:W-:Y:S02]  /*04c0*/  ISETP.GE.AND P2, PT, R0, RZ, PT ;  /* 0x000000ff0000720c */ /* 0x000fe40003f46270 */
[----:B-1----:R-:W-:-:S05]  /*04d0*/  IADD3 R5, R6, 0xffffffe, RZ ;  /* 0x0ffffffe06057810 */ /* 0x002fca0007ffe0ff */
[----:B------:R-:W-:Y:S01]  /*04e0*/  @P0 VIADD R2, R2, 0x1 ;  /* 0x0000000102020836 */ /* 0x000fe20000000000 */
[----:B------:R-:W1:Y:S03]  /*04f0*/  F2I.FTZ.U32.TRUNC.NTZ R5, R5 ;  /* 0x0000000500057305 */ /* 0x000e66000021f000 */
[----:B------:R-:W-:Y:S01]  /*0500*/  IMAD.MOV.U32 R0, RZ, RZ, R2 ;  /* 0x000000ffff007224 */ /* 0x000fe200078e0002 */
[----:B------:R-:W-:-:S04]  /*0510*/  MOV R2, RZ ;  /* 0x000000ff00027202 */ /* 0x000fc80000000f00 */
[----:B------:R-:W-:Y:S01]  /*0520*/  @!P2 IADD3 R0, -R0, RZ, RZ ;  /* 0x000000ff0000a210 */ /* 0x000fe20007ffe1ff */
[----:B------:R-:W-:Y:S01]  /*0530*/  IMAD.HI.U32 R237, R3, R237, R2 ;  /* 0x000000ed03ed7227 */ /* 0x000fe200078e0002 */
[----:B------:R-:W-:-:S05]  /*0540*/  @!P1 LOP3.LUT R0, RZ, R9, RZ, 0x33, !PT ;  /* 0x00000009ff009212 */ /* 0x000fca00078e33ff */
[----:B------:R-:W-:Y:S02]  /*0550*/  IMAD.SHL.U32 R15, R0, 0x200, RZ ;  /* 0x00000200000f7824 */ /* 0x000fe400078e00ff */
[----:B-1----:R-:W-:Y:S02]  /*0560*/  IMAD.MOV R4, RZ, RZ, -R5 ;  /* 0x000000ffff047224 */ /* 0x002fe400078e0a05 */
[----:B------:R-:W-:Y:S01]  /*0570*/  IMAD.MOV R234, RZ, RZ, -R0 ;  /* 0x000000ffffea7224 */ /* 0x000fe200078e0a00 */
[----:B------:R-:W-:Y:S01]  /*0580*/  IADD3 R14, R15, 0x1, RZ ;  /* 0x000000010f0e7810 */ /* 0x000fe20007ffe0ff */
[----:B------:R-:W-:Y:S01]  /*0590*/  IMAD R7, R4, R251, RZ ;  /* 0x000000fb04077224 */ /* 0x000fe200078e02ff */
[----:B------:R-:W-:Y:S01]  /*05a0*/  IABS R6, R15 ;  /* 0x0000000f00067213 */ /* 0x000fe20000000000 */
[----:B------:R-:W-:Y:S01]  /*05b0*/  IMAD.MOV.U32 R4, RZ, RZ, RZ ;  /* 0x000000ffff047224 */ /* 0x000fe200078e00ff */
[----:B------:R-:W-:Y:S01]  /*05c0*/  STL [R1+0x944], R15 ;  /* 0x0009440f01007387 */ /* 0x000fe20000100800 */
[----:B------:R-:W-:-:S02]  /*05d0*/  IMAD R234, R9, R234, R10 ;  /* 0x000000ea09ea7224 */ /* 0x000fc400078e020a */
[----:B------:R-:W-:Y:S01]  /*05e0*/  IMAD.HI.U32 R250, R5, R7, R4 ;  /* 0x0000000705fa7227 */ /* 0x000fe200078e0004 */
[----:B------:R-:W-:Y:S01]  /*05f0*/  IABS R7, R14 ;  /* 0x0000000e00077213 */ /* 0x000fe20000000000 */
[----:B------:R1:W-:Y:S02]  /*0600*/  STL [R1+0x42c], R14 ;  /* 0x00042c0e01007387 */ /* 0x0003e40000100800 */
[C---:B------:R-:W-:Y:S02]  /*0610*/  VIADD R13, R15.reuse, 0x2 ;  /* 0x000000020f0d7836 */ /* 0x040fe40000000000 */
[----:B------:R-:W-:Y:S02]  /*0620*/  IMAD.IADD R234, R8, 0x1, R234 ;  /* 0x0000000108ea7824 */ /* 0x000fe400078e02ea */
[C---:B------:R-:W-:Y:S01]  /*0630*/  VIADD R11, R15.reuse, 0x4 ;  /* 0x000000040f0b7836 */ /* 0x040fe20000000000 */
[----:B------:R-:W-:Y:S01]  /*0640*/  IABS R8, R13 ;  /* 0x0000000d00087213 */ /* 0x000fe20000000000 */
[----:B------:R-:W-:Y:S01]  /*0650*/  VIADD R12, R15, 0x3 ;  /* 0x000000030f0c7836 */ /* 0x000fe20000000000 */
[----:B------:R2:W-:Y:S01]  /*0660*/  STL [R1+0x428], R13 ;  /* 0x0004280d01007387 */ /* 0x0005e20000100800 */
[----:B------:R-:W-:Y:S01]  /*0670*/  IMAD.HI.U32 R0, R250, R6, RZ ;  /* 0x00000006fa007227 */ /* 0x000fe200078e00ff */
[----:B------:R-:W-:-:S02]  /*0680*/  IABS R10, R11 ;  /* 0x0000000b000a7213 */ /* 0x000fc40000000000 */
[----:B------:R-:W-:Y:S01]  /*0690*/  IABS R9, R12 ;  /* 0x0000000c00097213 */ /* 0x000fe20000000000 */
[----:B------:R-:W-:Y:S01]  /*06a0*/  IMAD.HI.U32 R2, R250, R7, RZ ;  /* 0x00000007fa027227 */ /* 0x000fe200078e00ff */
[----:B------:R-:W-:Y:S01]  /*06b0*/  IADD3 R0, -R0, RZ, RZ ;  /* 0x000000ff00007210 */ /* 0x000fe20007ffe1ff */
[----:B------:R-:W-:Y:S01]  /*06c0*/  STL [R1+0x424], R12 ;  /* 0x0004240c01007387 */ /* 0x000fe20000100800 */
[----:B-1----:R-:W-:Y:S01]  /*06d0*/  IADD3 R14, R15, 0xb, RZ ;  /* 0x0000000b0f0e7810 */ /* 0x002fe20007ffe0ff */
[C---:B------:R-:W-:Y:S02]  /*06e0*/  IMAD.HI.U32 R3, R250.reuse, R8, RZ ;  /* 0x00000008fa037227 */ /* 0x040fe400078e00ff */
[----:B------:R-:W-:Y:S02]  /*06f0*/  STL [R1+0x420], R11 ;  /* 0x0004200b01007387 */ /* 0x000fe40000100800 */
[----:B------:R-:W-:Y:S02]  /*0700*/  IMAD.MOV R2, RZ, RZ, -R2 ;  /* 0x000000ffff027224 */ /* 0x000fe400078e0a02 */
[----:B------:R-:W-:-:S04]  /*0710*/  IMAD.HI.U32 R5, R250, R10, RZ ;  /* 0x0000000afa057227 */ /* 0x000fc800078e00ff */
[----:B------:R-:W-:Y:S01]  /*0720*/  IMAD.MOV R3, RZ, RZ, -R3 ;  /* 0x000000ffff037224 */ /* 0x000fe200078e0a03 */
[----:B------:R-:W-:Y:S01]  /*0730*/  IADD3 R5, -R5, RZ, RZ ;  /* 0x000000ff05057210 */ /* 0x000fe20007ffe1ff */
[----:B------:R-:W-:-:S04]  /*0740*/  IMAD.HI.U32 R4, R250, R9, RZ ;  /* 0x00000009fa047227 */ /* 0x000fc800078e00ff */
[C---:B------:R-:W-:Y:S02]  /*0750*/  IMAD R21, R251.reuse, R0, R6 ;  /* 0x00000000fb157224 */ /* 0x040fe400078e0206 */
[C---:B------:R-:W-:Y:S02]  /*0760*/  IMAD R6, R251.reuse, R2, R7 ;  /* 0x00000002fb067224 */ /* 0x040fe400078e0207 */
[----:B------:R-:W-:Y:S02]  /*0770*/  IMAD R0, R251, R3, R8 ;  /* 0x00000003fb007224 */ /* 0x000fe400078e0208 */
[----:B------:R-:W-:Y:S01]  /*0780*/  IMAD.MOV R4, RZ, RZ, -R4 ;  /* 0x000000ffff047224 */ /* 0x000fe200078e0a04 */
[----:B------:R1:W-:Y:S01]  /*0790*/  STL [R1+0x10], R6 ;  /* 0x0000100601007387 */ /* 0x0003e20000100800 */
[----:B------:R-:W-:Y:S02]  /*07a0*/  VIADD R3, R15, 0x7 ;  /* 0x000000070f037836 */ /* 0x000fe40000000000 */
[----:B------:R-:W-:Y:S01]  /*07b0*/  IMAD R2, R251, R4, R9 ;  /* 0x00000004fb027224 */ /* 0x000fe200078e0209 */
[----:B------:R-:W-:Y:S01]  /*07c0*/  STL [R1+0x14], R21 ;  /* 0x0000141501007387 */ /* 0x000fe20000100800 */
[C---:B------:R-:W-:Y:S01]  /*07d0*/  VIADD R4, R15.reuse, 0x6 ;  /* 0x000000060f047836 */ /* 0x040fe20000000000 */
[----:B------:R-:W-:Y:S01]  /*07e0*/  IABS R7, R3 ;  /* 0x0000000300077213 */ /* 0x000fe20000000000 */
[C---:B------:R-:W-:Y:S01]  /*07f0*/  VIADD R16, R15.reuse, 0xa ;  /* 0x0000000a0f107836 */ /* 0x040fe20000000000 */
[----:B------:R3:W-:Y:S01]  /*0800*/  STL [R1+0xc], R0 ;  /* 0x00000c0001007387 */ /* 0x0007e20000100800 */
[C---:B--2---:R-:W-:Y:S01]  /*0810*/  VIADD R13, R15.reuse, 0xc ;  /* 0x0000000c0f0d7836 */ /* 0x044fe20000000000 */
[----:B------:R-:W-:Y:S01]  /*0820*/  IABS R252, R4 ;  /* 0x0000000400fc7213 */ /* 0x000fe20000000000 */
[C---:B-1----:R-:W-:Y:S01]  /*0830*/  VIADD R6, R15.reuse, 0x5 ;  /* 0x000000050f067836 */ /* 0x042fe20000000000 */
[----:B------:R1:W-:Y:S01]  /*0840*/  STL [R1+0x8], R2 ;  /* 0x0000080201007387 */ /* 0x0003e20000100800 */
[----:B------:R-:W-:-:S02]  /*0850*/  VIADD R11, R15, 0xe ;  /* 0x0000000e0f0b7836 */ /* 0x000fc40000000000 */
[----:B------:R-:W-:Y:S02]  /*0860*/  VIADD R12, R15, 0xd ;  /* 0x0000000d0f0c7836 */ /* 0x000fe40000000000 */
[----:B---3--:R-:W-:Y:S01]  /*0870*/  IMAD R0, R251, R5, R10 ;  /* 0x00000005fb007224 */ /* 0x008fe200078e020a */
[----:B-1----:R-:W-:-:S04]  /*0880*/  IADD3 R2, R15, 0x8, RZ ;  /* 0x000000080f027810 */ /* 0x002fc80007ffe0ff */
[----:B------:R1:W-:Y:S01]  /*0890*/  STL [R1+0x4], R0 ;  /* 0x0000040001007387 */ /* 0x0003e20000100800 */
[----:B------:R-:W-:-:S03]  /*08a0*/  IABS R9, R2 ;  /* 0x0000000200097213 */ /* 0x000fc60000000000 */
[----:B------:R2:W-:Y:S04]  /*08b0*/  STL [R1+0x41c], R6 ;  /* 0x00041c0601007387 */ /* 0x0005e80000100800 */
[----:B------:R3:W-:Y:S01]  /*08c0*/  STL [R1+0x444], R4 ;  /* 0x0004440401007387 */ /* 0x0007e20000100800 */
[----:B-1----:R-:W-:-:S03]  /*08d0*/  VIADD R0, R15, 0x9 ;  /* 0x000000090f007836 */ /* 0x002fc60000000000 */
[----:B------:R1:W-:Y:S01]  /*08e0*/  STL [R1+0x440], R3 ;  /* 0x0004400301007387 */ /* 0x0003e20000100800 */
[----:B--2---:R-:W-:-:S03]  /*08f0*/  IABS R6, R6 ;  /* 0x0000000600067213 */ /* 0x004fc60000000000 */
[----:B------:R-:W-:Y:S01]  /*0900*/  STL [R1+0x43c], R2 ;  /* 0x00043c0201007387 */ /* 0x000fe20000100800 */
[----:B------:R-:W-:Y:S01]  /*0910*/  IABS R10, R0 ;  /* 0x00000000000a7213 */ /* 0x000fe20000000000 */
[C---:B---3--:R-:W-:Y:S02]  /*0920*/  IMAD.HI.U32 R4, R250.reuse, R9, RZ ;  /* 0x00000009fa047227 */ /* 0x048fe400078e00ff */
[----:B------:R2:W-:Y:S02]  /*0930*/  STL [R1+0x438], R0 ;  /* 0x0004380001007387 */ /* 0x0005e40000100800 */
[----:B-1----:R-:W-:-:S04]  /*0940*/  IMAD.HI.U32 R3, R250, R7, RZ ;  /* 0x00000007fa037227 */ /* 0x002fc800078e00ff */
[----:B------:R-:W-:Y:S01]  /*0950*/  IMAD.HI.U32 R5, R250, R10, RZ ;  /* 0x0000000afa057227 */ /* 0x000fe200078e00ff */
[----:B------:R-:W-:-:S03]  /*0960*/  IADD3 R8, -R3, RZ, RZ ;  /* 0x000000ff03087210 */ /* 0x000fc60007ffe1ff */
[----:B--2---:R-:W-:-:S04]  /*0970*/  IMAD.HI.U32 R0, R250, R6, RZ ;  /* 0x00000006fa007227 */ /* 0x004fc800078e00ff */
[----:B------:R-:W-:Y:S02]  /*0980*/  IMAD.MOV R0, RZ, RZ, -R0 ;  /* 0x000000ffff007224 */ /* 0x000fe400078e0a00 */
[----:B------:R-:W-:-:S04]  /*0990*/  IMAD.HI.U32 R2, R250, R252, RZ ;  /* 0x000000fcfa027227 */ /* 0x000fc800078e00ff */
[C---:B------:R-:W-:Y:S01]  /*09a0*/  IMAD R23, R251.reuse, R0, R6 ;  /* 0x00000000fb177224 */ /* 0x040fe200078e0206 */
[----:B------:R-:W-:Y:S01]  /*09b0*/  IABS R6, R16 ;  /* 0x0000001000067213 */ /* 0x000fe20000000000 */
[----:B------:R-:W-:Y:S02]  /*09c0*/  IMAD.MOV R5, RZ, RZ, -R5 ;  /* 0x000000ffff057224 */ /* 0x000fe400078e0a05 */
[----:B------:R-:W-:Y:S01]  /*09d0*/  IMAD R194, R251, R8, R7 ;  /* 0x00000008fbc27224 */ /* 0x000fe200078e0207 */
[----:B------:R-:W-:Y:S01]  /*09e0*/  IABS R7, R14 ;  /* 0x0000000e00077213 */ /* 0x000fe20000000000 */
[----:B------:R-:W-:Y:S01]  /*09f0*/  IMAD.MOV R2, RZ, RZ, -R2 ;  /* 0x000000ffff027224 */ /* 0x000fe200078e0a02 */
[----:B------:R-:W-:Y:S01]  /*0a00*/  IABS R8, R13 ;  /* 0x0000000d00087213 */ /* 0x000fe20000000000 */
[----:B------:R-:W-:Y:S02]  /*0a10*/  IMAD.MOV R4, RZ, RZ, -R4 ;  /* 0x000000ffff047224 */ /* 0x000fe400078e0a04 */
[----:B------:R-:W-:-:S04]  /*0a20*/  IMAD.HI.U32 R0, R250, R6, RZ ;  /* 0x00000006fa007227 */ /* 0x000fc800078e00ff */
[C---:B------:R-:W-:Y:S01]  /*0a30*/  IMAD R20, R251.reuse, R5, R10 ;  /* 0x00000005fb147224 */ /* 0x040fe200078e020a */
[----:B------:R-:W-:Y:S01]  /*0a40*/  IABS R10, R11 ;  /* 0x0000000b000a7213 */ /* 0x000fe20000000000 */
[C---:B------:R-:W-:Y:S01]  /*0a50*/  IMAD R252, R251.reuse, R2, R252 ;  /* 0x00000002fbfc7224 */ /* 0x040fe200078e02fc */
[----:B------:R-:W-:Y:S01]  /*0a60*/  IADD3 R0, -R0, RZ, RZ ;  /* 0x000000ff00007210 */ /* 0x000fe20007ffe1ff */
[----:B------:R-:W-:Y:S01]  /*0a70*/  IMAD R19, R251, R4, R9 ;  /* 0x00000004fb137224 */ /* 0x000fe200078e0209 */
[----:B------:R-:W-:Y:S01]  /*0a80*/  IABS R9, R12 ;  /* 0x0000000c00097213 */ /* 0x000fe20000000000 */
[C---:B------:R-:W-:Y:S01]  /*0a90*/  IMAD.HI.U32 R2, R250.reuse, R7, RZ ;  /* 0x00000007fa027227 */ /* 0x040fe200078e00ff */
[----:B------:R-:W-:Y:S03]  /*0aa0*/  STL [R1+0x282c], R252 ;  /* 0x00282cfc01007387 */ /* 0x000fe60000100800 */
[C---:B------:R-:W-:Y:S01]  /*0ab0*/  IMAD.HI.U32 R3, R250.reuse, R8, RZ ;  /* 0x00000008fa037227 */ /* 0x040fe200078e00ff */
[----:B------:R-:W-:Y:S03]  /*0ac0*/  STL [R1+0x434], R16 ;  /* 0x0004341001007387 */ /* 0x000fe60000100800 */
[C---:B------:R-:W-:Y:S01]  /*0ad0*/  IMAD.HI.U32 R5, R250.reuse, R10, RZ ;  /* 0x0000000afa057227 */ /* 0x040fe200078e00ff */
[----:B------:R-:W-:Y:S03]  /*0ae0*/  STL [R1+0x448], R14 ;  /* 0x0004480e01007387 */ /* 0x000fe60000100800 */
[----:B------:R-:W-:Y:S01]  /*0af0*/  IMAD.MOV R2, RZ, RZ, -R2 ;  /* 0x000000ffff027224 */ /* 0x000fe200078e0a02 */
[----:B------:R-:W-:Y:S01]  /*0b00*/  IADD3 R5, -R5, RZ, RZ ;  /* 0x000000ff05057210 */ /* 0x000fe20007ffe1ff */
[----:B------:R-:W-:Y:S01]  /*0b10*/  IMAD.HI.U32 R4, R250, R9, RZ ;  /* 0x00000009fa047227 */ /* 0x000fe200078e00ff */
[----:B------:R-:W-:Y:S03]  /*0b20*/  STL [R1+0x1f68], R13 ;  /* 0x001f680d01007387 */ /* 0x000fe60000100800 */
[----:B------:R-:W-:Y:S01]  /*0b30*/  IMAD R18, R251, R0, R6 ;  /* 0x00000000fb127224 */ /* 0x000fe200078e0206 */
[----:B------:R-:W-:Y:S01]  /*0b40*/  STL [R1+0x1f6c], R12 ;  /* 0x001f6c0c01007387 */ /* 0x000fe20000100800 */
[----:B------:R-:W-:-:S02]  /*0b50*/  IMAD.MOV R3, RZ, RZ, -R3 ;  /* 0x000000ffff037224 */ /* 0x000fc400078e0a03 */
[C---:B------:R-:W-:Y:S01]  /*0b60*/  IMAD R0, R251.reuse, R2, R7 ;  /* 0x00000002fb007224 */ /* 0x040fe200078e0207 */
[----:B------:R1:W-:Y:S01]  /*0b70*/  STL [R1+0x1f70], R11 ;  /* 0x001f700b01007387 */ /* 0x0003e20000100800 */
[----:B------:R-:W-:Y:S02]  /*0b80*/  IMAD.MOV R4, RZ, RZ, -R4 ;  /* 0x000000ffff047224 */ /* 0x000fe400078e0a04 */
[C---:B------:R-:W-:Y:S01]  /*0b90*/  IMAD R3, R251.reuse, R3, R8 ;  /* 0x00000003fb037224 */ /* 0x040fe200078e0208 */
[----:B------:R2:W-:Y:S01]  /*0ba0*/  STL [R1+0x400], R0 ;  /* 0x0004000001007387 */ /* 0x0005e20000100800 */
[----:B------:R-:W-:Y:S02]  /*0bb0*/  IMAD R2, R251, R4, R9 ;  /* 0x00000004fb027224 */ /* 0x000fe400078e0209 */
[C---:B------:R-:W-:Y:S01]  /*0bc0*/  VIADD R6, R15.reuse, 0xf ;  /* 0x0000000f0f067836 */ /* 0x040fe20000000000 */
[----:B------:R3:W-:Y:S01]  /*0bd0*/  STL [R1+0x3fc], R3 ;  /* 0x0003fc0301007387 */ /* 0x0007e20000100800 */
[C---:B------:R-:W-:Y:S01]  /*0be0*/  VIADD R4, R15.reuse, 0x10 ;  /* 0x000000100f047836 */ /* 0x040fe20000000000 */
[C---:B-1----:R-:W-:Y:S01]  /*0bf0*/  IADD3 R11, R15.reuse, 0x26, RZ ;  /* 0x000000260f0b7810 */ /* 0x042fe20007ffe0ff */
[C---:B------:R-:W-:Y:S01]  /*0c00*/  VIADD R14, R15.reuse, 0x23 ;  /* 0x000000230f0e7836 */ /* 0x040fe20000000000 */
[----:B------:R1:W-:Y:S01]  /*0c10*/  STL [R1+0x3f8], R2 ;  /* 0x0003f80201007387 */ /* 0x0003e20000100800 */
[----:B------:R-:W-:Y:S01]  /*0c20*/  VIADD R13, R15, 0x24 ;  /* 0x000000240f0d7836 */ /* 0x000fe20000000000 */
[----:B------:R-:W-:Y:S01]  /*0c30*/  IABS R7, R4 ;  /* 0x0000000400077213 */ /* 0x000fe20000000000 */
[----:B--2---:R-:W-:-:S02]  /*0c40*/  IMAD R0, R251, R5, R10 ;  /* 0x00000005fb007224 */ /* 0x004fc400078e020a */
[C---:B------:R-:W-:Y:S02]  /*0c50*/  VIADD R12, R15.reuse, 0x25 ;  /* 0x000000250f0c7836 */ /* 0x040fe40000000000 */
[C---:B---3--:R-:W-:Y:S01]  /*0c60*/  VIADD R3, R15.reuse, 0x11 ;  /* 0x000000110f037836 */ /* 0x048fe20000000000 */
[----:B------:R2:W-:Y:S01]  /*0c70*/  STL [R1+0x3f4], R0 ;  /* 0x0003f40001007387 */ /* 0x0005e20000100800 */
[----:B-1----:R-:W-:-:S03]  /*0c80*/  IADD3 R2, R15, 0x12, RZ ;  /* 0x000000120f027810 */ /* 0x002fc60007ffe0ff */
[----:B------:R1:W-:Y:S01]  /*0c90*/  STL [R1+0x1f74], R6 ;  /* 0x001f740601007387 */ /* 0x0003e20000100800 */
[----:B------:R-:W-:Y:S02]  /*0ca0*/  IABS R8, R3 ;  /* 0x0000000300087213 */ /* 0x000fe40000000000 */
[----:B------:R-:W-:Y:S01]  /*0cb0*/  IABS R9, R2 ;  /* 0x0000000200097213 */ /* 0x000fe20000000000 */
[----:B------:R3:W-:Y:S01]  /*0cc0*/  STL [R1+0x1f78], R4 ;  /* 0x001f780401007387 */ /* 0x0007e20000100800 */
[----:B--2---:R-:W-:-:S03]  /*0cd0*/  VIADD R0, R15, 0x13 ;  /* 0x000000130f007836 */ /* 0x004fc60000000000 */
[----:B------:R2:W-:Y:S01]  /*0ce0*/  STL [R1+0x1f7c], R3 ;  /* 0x001f7c0301007387 */ /* 0x0005e20000100800 */
[----:B-1----:R-:W-:-:S03]  /*0cf0*/  IABS R6, R6 ;  /* 0x0000000600067213 */ /* 0x002fc60000000000 */
[----:B------:R1:W-:Y:S01]  /*0d00*/  STL [R1+0x1f80], R2 ;  /* 0x001f800201007387 */ /* 0x0003e20000100800 */
[----:B------:R-:W-:Y:S01]  /*0d10*/  IABS R10, R0 ;  /* 0x00000000000a7213 */ /* 0x000fe20000000000 */
[C---:B---3--:R-:W-:Y:S02]  /*0d20*/  IMAD.HI.U32 R4, R250.reuse, R9, RZ ;  /* 0x00000009fa047227 */ /* 0x048fe400078e00ff */
[----:B------:R3:W-:Y:S02]  /*0d30*/  STL [R1+0x1f84], R0 ;  /* 0x001f840001007387 */ /* 0x0007e40000100800 */
[----:B--2---:R-:W-:-:S04]  /*0d40*/  IMAD.HI.U32 R3, R250, R8, RZ ;  /* 0x00000008fa037227 */ /* 0x004fc800078e00ff */
[----:B-1----:R-:W-:Y:S01]  /*0d50*/  IMAD.HI.U32 R2, R250, R7, RZ ;  /* 0x00000007fa027227 */ /* 0x002fe200078e00ff */
[----:B------:R-:W-:-:S03]  /*0d60*/  IADD3 R3, -R3, RZ, RZ ;  /* 0x000000ff03037210 */ /* 0x000fc60007ffe1ff */
[----:B---3--:R-:W-:-:S04]  /*0d70*/  IMAD.HI.U32 R0, R250, R6, RZ ;  /* 0x00000006fa007227 */ /* 0x008fc800078e00ff */
[----:B------:R-:W-:Y:S02]  /*0d80*/  IMAD.MOV R0, RZ, RZ, -R0 ;  /* 0x000000ffff007224 */ /* 0x000fe400078e0a00 */
[----:B------:R-:W-:Y:S02]  /*0d90*/  IMAD.MOV R2, RZ, RZ, -R2 ;  /* 0x000000ffff027224 */ /* 0x000fe400078e0a02 */
[----:B------:R-:W-:-:S04]  /*0da0*/  IMAD.HI.U32 R5, R250, R10, RZ ;  /* 0x0000000afa057227 */ /* 0x000fc800078e00ff */
[C---:B------:R-:W-:Y:S02]  /*0db0*/  IMAD R6, R251.reuse, R0, R6 ;  /* 0x00000000fb067224 */ /* 0x040fe400078e0206 */
[C---:B------:R-:W-:Y:S02]  /*0dc0*/  IMAD R0, R251.reuse, R2, R7 ;  /* 0x00000002fb007224 */ /* 0x040fe400078e0207 */
[----:B------:R-:W-:Y:S01]  /*0dd0*/  IMAD.MOV R4, RZ, RZ, -R4 ;  /* 0x000000ffff047224 */ /* 0x000fe200078e0a04 */
[----:B------:R1:W-:Y:S01]  /*0de0*/  STL [R1+0x3f0], R6 ;  /* 0x0003f00601007387 */ /* 0x0003e20000100800 */
[----:B------:R-:W-:Y:S02]  /*0df0*/  IMAD.MOV R5, RZ, RZ, -R5 ;  /* 0x000000ffff057224 */ /* 0x000fe400078e0a05 */
[C---:B------:R-:W-:Y:S01]  /*0e00*/  IMAD R3, R251.reuse, R3, R8 ;  /* 0x00000003fb037224 */ /* 0x040fe200078e0208 */
[----:B------:R2:W-:Y:S01]  /*0e10*/  STL [R1+0x3ec], R0 ;  /* 0x0003ec0001007387 */ /* 0x0005e20000100800 */
[----:B------:R-:W-:Y:S01]  /*0e20*/  IMAD R2, R251, R4, R9 ;  /* 0x00000004fb027224 */ /* 0x000fe200078e0209 */
[----:B------:R-:W-:-:S02]  /*0e30*/  IADD3 R4, R15, 0x15, RZ ;  /* 0x000000150f047810 */ /* 0x000fc40007ffe0ff */
[----:B------:R3:W-:Y:S01]  /*0e40*/  STL [R1+0x3e8], R3 ;  /* 0x0003e80301007387 */ /* 0x0007e20000100800 */
[----:B-1----:R-:W-:Y:S01]  /*0e50*/  VIADD R6, R15, 0x14 ;  /* 0x000000140f067836 */ /* 0x002fe20000000000 */
[----:B------:R-:W-:Y:S02]  /*0e60*/  IABS R7, R4 ;  /* 0x0000000400077213 */ /* 0x000fe40000000000 */
[----:B------:R1:W-:Y:S01]  /*0e70*/  STL [R1+0x3e4], R2 ;  /* 0x0003e40201007387 */ /* 0x0003e20000100800 */
[----:B--2---:R-:W-:Y:S02]  /*0e80*/  IMAD R0, R251, R5, R10 ;  /* 0x00000005fb007224 */ /* 0x004fe400078e020a */
[----:B---3--:R-:W-:-:S03]  /*0e90*/  VIADD R3, R15, 0x16 ;  /* 0x000000160f037836 */ /* 0x008fc60000000000 */
[----:B------:R2:W-:Y:S01]  /*0ea0*/  STL [R1+0x3e0], R0 ;  /* 0x0003e00001007387 */ /* 0x0005e20000100800 */
[----:B-1----:R-:W-:-:S03]  /*0eb0*/  VIADD R2, R15, 0x17 ;  /* 0x000000170f027836 */ /* 0x002fc60000000000 */
[----:B------:R1:W-:Y:S01]  /*0ec0*/  STL [R1+0x1f88], R6 ;  /* 0x001f880601007387 */ /* 0x0003e20000100800 */
[----:B------:R-:W-:-:S03]  /*0ed0*/  IABS R8, R3 ;  /* 0x0000000300087213 */ /* 0x000fc60000000000 */
[----:B------:R3:W-:Y:S01]  /*0ee0*/  STL [R1+0x1f8c], R4 ;  /* 0x001f8c0401007387 */ /* 0x0007e20000100800 */
[----:B------:R-:W-:Y:S01]  /*0ef0*/  IABS R9, R2 ;  /* 0x0000000200097213 */ /* 0x000fe20000000000 */
[----:B--2---:R-:W-:Y:S02]  /*0f00*/  VIADD R0, R15, 0x18 ;  /* 0x000000180f007836 */ /* 0x004fe40000000000 */
[----:B------:R2:W-:Y:S01]  /*0f10*/  STL [R1+0x1f90], R3 ;  /* 0x001f900301007387 */ /* 0x0005e20000100800 */
[----:B-1----:R-:W-:-:S03]  /*0f20*/  IABS R6, R6 ;  /* 0x0000000600067213 */ /* 0x002fc60000000000 */
[----:B------:R1:W-:Y:S01]  /*0f30*/  STL [R1+0x1f94], R2 ;  /* 0x001f940201007387 */ /* 0x0003e20000100800 */
[----:B------:R-:W-:Y:S01]  /*0f40*/  IABS R10, R0 ;  /* 0x00000000000a7213 */ /* 0x000fe20000000000 */
[C---:B---3--:R-:W-:Y:S02]  /*0f50*/  IMAD.HI.U32 R4, R250.reuse, R9, RZ ;  /* 0x00000009fa047227 */ /* 0x048fe400078e00ff */
[----:B------:R3:W-:Y:S02]  /*0f60*/  STL [R1+0x1f98], R0 ;  /* 0x001f980001007387 */ /* 0x0007e40000100800 */
[----:B--2---:R-:W-:-:S04]  /*0f70*/  IMAD.HI.U32 R3, R250, R8, RZ ;  /* 0x00000008fa037227 */ /* 0x004fc800078e00ff */
[----:B-1----:R-:W-:-:S04]  /*0f80*/  IMAD.HI.U32 R2, R250, R7, RZ ;  /* 0x00000007fa027227 */ /* 0x002fc800078e00ff */
[----:B---3--:R-:W-:-:S04]  /*0f90*/  IMAD.HI.U32 R0, R250, R6, RZ ;  /* 0x00000006fa007227 */ /* 0x008fc800078e00ff */
[----:B------:R-:W-:Y:S01]  /*0fa0*/  IMAD.HI.U32 R5, R250, R10, RZ ;  /* 0x0000000afa057227 */ /* 0x000fe200078e00ff */
[----:B------:R-:W-:-:S03]  /*0fb0*/  IADD3 R0, -R0, RZ, RZ ;  /* 0x000000ff00007210 */ /* 0x000fc60007ffe1ff */
[----:B------:R-:W-:Y:S01]  /*0fc0*/  IMAD.MOV R2, RZ, RZ, -R2 ;  /* 0x000000ffff027224 */ /* 0x000fe200078e0a02 */
[----:B------:R-:W-:Y:S01]  /*0fd0*/  IADD3 R5, -R5, RZ, RZ ;  /* 0x000000ff05057210 */ /* 0x000fe20007ffe1ff */
[C---:B------:R-:W-:Y:S02]  /*0fe0*/  IMAD R6, R251.reuse, R0, R6 ;  /* 0x00000000fb067224 */ /* 0x040fe400078e0206 */
[----:B------:R-:W-:Y:S02]  /*0ff0*/  IMAD.MOV R3, RZ, RZ, -R3 ;  /* 0x000000ffff037224 */ /* 0x000fe400078e0a03 */
[C---:B------:R-:W-:Y:S01]  /*1000*/  IMAD R0, R251.reuse, R2, R7 ;  /* 0x00000002fb007224 */ /* 0x040fe200078e0207 */
[----:B------:R1:W-:Y:S01]  /*1010*/  STL [R1+0x3dc], R6 ;  /* 0x0003dc0601007387 */ /* 0x0003e20000100800 */
[----:B------:R-:W-:Y:S02]  /*1020*/  IMAD.MOV R4, RZ, RZ, -R4 ;  /* 0x000000ffff047224 */ /* 0x000fe400078e0a04 */
[C---:B------:R-:W-:Y:S01]  /*1030*/  IMAD R3, R251.reuse, R3, R8 ;  /* 0x00000003fb037224 */ /* 0x040fe200078e0208 */
[----:B------:R2:W-:Y:S01]  /*1040*/  STL [R1+0x3d8], R0 ;  /* 0x0003d80001007387 */ /* 0x0005e20000100800 */
[----:B------:R-:W-:-:S02]  /*1050*/  IMAD R2, R251, R4, R9 ;  /* 0x00000004fb027224 */ /* 0x000fc400078e0209 */
[C---:B------:R-:W-:Y:S01]  /*1060*/  VIADD R4, R15.reuse, 0x1a ;  /* 0x0000001a0f047836 */ /* 0x040fe20000000000 */
[----:B------:R3:W-:Y:S01]  /*1070*/  STL [R1+0x3d4], R3 ;  /* 0x0003d40301007387 */ /* 0x0007e20000100800 */
[----:B-1----:R-:W-:-:S03]  /*1080*/  VIADD R6, R15, 0x19 ;  /* 0x000000190f067836 */ /* 0x002fc60000000000 */
[----:B------:R1:W-:Y:S01]  /*1090*/  STL [R1+0x3d0], R2 ;  /* 0x0003d00201007387 */ /* 0x0003e20000100800 */
[----:B------:R-:W-:Y:S01]  /*10a0*/  IABS R7, R4 ;  /* 0x0000000400077213 */ /* 0x000fe20000000000 */
[----:B--2---:R-:W-:Y:S02]  /*10b0*/  IMAD R0, R251, R5, R10 ;  /* 0x00000005fb007224 */ /* 0x004fe400078e020a */
[----:B---3--:R-:W-:-:S03]  /*10c0*/  VIADD R3, R15, 0x1b ;  /* 0x0000001b0f037836 */ /* 0x008fc60000000000 */
        /* <DEDUP_REMOVED lines=19> */
[C---:B------:R-:W-:Y:S02]  /*1200*/  IMAD R0, R251.reuse, R0, R6 ;  /* 0x00000000fb007224 */ /* 0x040fe400078e0206 */
[----:B------:R-:W-:Y:S01]  /*1210*/  IMAD R6, R251, R2, R7 ;  /* 0x00000002fb067224 */ /* 0x000fe200078e0207 */
[----:B------:R-:W-:Y:S01]  /*1220*/  IADD3 R7, R15, 0x1f, RZ ;  /* 0x0000001f0f077810 */ /* 0x000fe20007ffe0ff */
[----:B------:R-:W-:Y:S01]  /*1230*/  IMAD.MOV R4, RZ, RZ, -R4 ;  /* 0x000000ffff047224 */ /* 0x000fe200078e0a04 */
[----:B------:R1:W-:Y:S01]  /*1240*/  STL [R1+0x3c8], R0 ;  /* 0x0003c80001007387 */ /* 0x0003e20000100800 */
[----:B------:R-:W-:-:S02]  /*1250*/  IMAD R2, R251, R3, R8 ;  /* 0x00000003fb027224 */ /* 0x000fc400078e0208 */
[----:B------:R-:W-:Y:S01]  /*1260*/  IMAD.HI.U32 R5, R250, R10, RZ ;  /* 0x0000000afa057227 */ /* 0x000fe200078e00ff */
[----:B------:R2:W-:Y:S03]  /*1270*/  STL [R1+0x3c4], R6 ;  /* 0x0003c40601007387 */ /* 0x0005e60000100800 */
[----:B------:R-:W-:Y:S01]  /*1280*/  VIADD R3, R15, 0x20 ;  /* 0x000000200f037836 */ /* 0x000fe20000000000 */
[----:B------:R3:W-:Y:S01]  /*1290*/  STL [R1+0x3c0], R2 ;  /* 0x0003c00201007387 */ /* 0x0007e20000100800 */
[----:B------:R-:W-:Y:S02]  /*12a0*/  IMAD.MOV R5, RZ, RZ, -R5 ;  /* 0x000000ffff057224 */ /* 0x000fe400078e0a05 */
[C---:B-1----:R-:W-:Y:S01]  /*12b0*/  IMAD R0, R251.reuse, R4, R9 ;  /* 0x00000004fb007224 */ /* 0x042fe200078e0209 */
[----:B------:R-:W-:Y:S01]  /*12c0*/  IABS R8, R3 ;  /* 0x0000000300087213 */ /* 0x000fe20000000000 */
[----:B------:R-:W-:-:S02]  /*12d0*/  IMAD R114, R251, R5, R10 ;  /* 0x00000005fb727224 */ /* 0x000fc400078e020a */
[C---:B--2---:R-:W-:Y:S01]  /*12e0*/  VIADD R6, R15.reuse, 0x1e ;  /* 0x0000001e0f067836 */ /* 0x044fe20000000000 */
[----:B------:R1:W-:Y:S01]  /*12f0*/  STL [R1+0x3bc], R0 ;  /* 0x0003bc0001007387 */ /* 0x0003e20000100800 */
[----:B---3--:R-:W-:-:S03]  /*1300*/  VIADD R2, R15, 0x21 ;  /* 0x000000210f027836 */ /* 0x008fc60000000000 */
[----:B------:R2:W-:Y:S02]  /*1310*/  STL [R1+0x1fb0], R6 ;  /* 0x001fb00601007387 */ /* 0x0005e40000100800 */
[----:B------:R-:W-:Y:S02]  /*1320*/  IABS R9, R2 ;  /* 0x0000000200097213 */ /* 0x000fe40000000000 */
[----:B------:R3:W-:Y:S01]  /*1330*/  STL [R1+0x1fb4], R7 ;  /* 0x001fb40701007387 */ /* 0x0007e20000100800 */
[----:B-1----:R-:W-:-:S03]  /*1340*/  VIADD R0, R15, 0x22 ;  /* 0x000000220f007836 */ /* 0x002fc60000000000 */
[----:B------:R1:W-:Y:S01]  /*1350*/  STL [R1+0x1fb8], R3 ;  /* 0x001fb80301007387 */ /* 0x0003e20000100800 */
[C---:B------:R-:W-:Y:S01]  /*1360*/  IMAD.HI.U32 R4, R250.reuse, R9, RZ ;  /* 0x00000009fa047227 */ /* 0x040fe200078e00ff */
[----:B--2---:R-:W-:Y:S02]  /*1370*/  IABS R6, R6 ;  /* 0x0000000600067213 */ /* 0x004fe40000000000 */
[----:B------:R-:W-:Y:S01]  /*1380*/  STL [R1+0x1fbc], R2 ;  /* 0x001fbc0201007387 */ /* 0x000fe20000100800 */
[----:B------:R-:W-:Y:S01]  /*1390*/  IABS R10, R0 ;  /* 0x00000000000a7213 */ /* 0x000fe20000000000 */
[----:B------:R-:W-:Y:S01]  /*13a0*/  IMAD.MOV R4, RZ, RZ, -R4 ;  /* 0x000000ffff047224 */ /* 0x000fe200078e0a04 */
[----:B---3--:R-:W-:Y:S01]  /*13b0*/  IABS R7, R7 ;  /* 0x0000000700077213 */ /* 0x008fe20000000000 */
[----:B------:R2:W-:Y:S02]  /*13c0*/  STL [R1+0x1fc0], R0 ;  /* 0x001fc00001007387 */ /* 0x0005e40000100800 */
[----:B------:R-:W-:-:S04]  /*13d0*/  IMAD.HI.U32 R5, R250, R10, RZ ;  /* 0x0000000afa057227 */ /* 0x000fc800078e00ff */
[----:B-1----:R-:W-:Y:S01]  /*13e0*/  IMAD.HI.U32 R3, R250, R8, RZ ;  /* 0x00000008fa037227 */ /* 0x002fe200078e00ff */
[----:B------:R-:W-:-:S03]  /*13f0*/  IADD3 R5, -R5, RZ, RZ ;  /* 0x000000ff05057210 */ /* 0x000fc60007ffe1ff */
[----:B--2---:R-:W-:-:S04]  /*1400*/  IMAD.HI.U32 R0, R250, R6, RZ ;  /* 0x00000006fa007227 */ /* 0x004fc800078e00ff */
[----:B------:R-:W-:Y:S01]  /*1410*/  IMAD R248, R251, R5, R10 ;  /* 0x00000005fbf87224 */ /* 0x000fe200078e020a */
[----:B------:R-:W-:Y:S01]  /*1420*/  IADD3 R0, -R0, RZ, RZ ;  /* 0x000000ff00007210 */ /* 0x000fe20007ffe1ff */
[----:B------:R-:W-:-:S04]  /*1430*/  IMAD.HI.U32 R2, R250, R7, RZ ;  /* 0x00000007fa027227 */ /* 0x000fc800078e00ff */
[C---:B------:R-:W-:Y:S01]  /*1440*/  IMAD R0, R251.reuse, R0, R6 ;  /* 0x00000000fb007224 */ /* 0x040fe200078e0206 */
[----:B------:R-:W-:Y:S01]  /*1450*/  IABS R6, R14 ;  /* 0x0000000e00067213 */ /* 0x000fe20000000000 */
[----:B------:R-:W-:Y:S02]  /*1460*/  IMAD.MOV R3, RZ, RZ, -R3 ;  /* 0x000000ffff037224 */ /* 0x000fe400078e0a03 */
[----:B------:R-:W-:Y:S01]  /*1470*/  IMAD.MOV R2, RZ, RZ, -R2 ;  /* 0x000000ffff027224 */ /* 0x000fe200078e0a02 */
[----:B------:R1:W-:Y:S01]  /*1480*/  STL [R1+0x3b4], R0 ;  /* 0x0003b40001007387 */ /* 0x0003e20000100800 */
[C---:B------:R-:W-:Y:S01]  /*1490*/  IMAD R30, R251.reuse, R3, R8 ;  /* 0x00000003fb1e7224 */ /* 0x040fe200078e0208 */
[----:B------:R-:W-:Y:S01]  /*14a0*/  IABS R8, R12 ;  /* 0x0000000c00087213 */ /* 0x000fe20000000000 */
[C---:B------:R-:W-:Y:S01]  /*14b0*/  IMAD R29, R251.reuse, R2, R7 ;  /* 0x00000002fb1d7224 */ /* 0x040fe200078e0207 */
[----:B------:R-:W-:Y:S01]  /*14c0*/  STL [R1+0x1fc4], R14 ;  /* 0x001fc40e01007387 */ /* 0x000fe20000100800 */
[----:B------:R-:W-:Y:S01]  /*14d0*/  IMAD R26, R251, R4, R9 ;  /* 0x00000004fb1a7224 */ /* 0x000fe200078e0209 */
[----:B------:R-:W-:Y:S01]  /*14e0*/  IABS R7, R13 ;  /* 0x0000000d00077213 */ /* 0x000fe20000000000 */
[----:B------:R-:W-:Y:S01]  /*14f0*/  IMAD.HI.U32 R3, R250, R8, RZ ;  /* 0x00000008fa037227 */ /* 0x000fe200078e00ff */
[----:B------:R-:W-:Y:S01]  /*1500*/  STL [R1+0x1fe0], R13 ;  /* 0x001fe00d01007387 */ /* 0x000fe20000100800 */
[----:B------:R-:W-:-:S02]  /*1510*/  IABS R9, R11 ;  /* 0x0000000b00097213 */ /* 0x000fc40000000000 */
[----:B-1----:R-:W-:Y:S01]  /*1520*/  VIADD R0, R15, 0x27 ;  /* 0x000000270f007836 */ /* 0x002fe20000000000 */
[----:B------:R-:W-:Y:S01]  /*1530*/  STL [R1+0x1fe8], R12 ;  /* 0x001fe80c01007387 */ /* 0x000fe20000100800 */
[C---:B------:R-:W-:Y:S01]  /*1540*/  IMAD.HI.U32 R2, R250.reuse, R7, RZ ;  /* 0x00000007fa027227 */ /* 0x040fe200078e00ff */
[----:B------:R-:W-:Y:S02]  /*1550*/  IADD3 R3, -R3, RZ, RZ ;  /* 0x000000ff03037210 */ /* 0x000fe40007ffe1ff */
[----:B------:R-:W-:Y:S01]  /*1560*/  STL [R1+0x1ff4], R11 ;  /* 0x001ff40b01007387 */ /* 0x000fe20000100800 */
[----:B------:R-:W-:Y:S01]  /*1570*/  IABS R10, R0 ;  /* 0x00000000000a7213 */ /* 0x000fe20000000000 */
[C---:B------:R-:W-:Y:S02]  /*1580*/  IMAD.HI.U32 R4, R250.reuse, R9, RZ ;  /* 0x00000009fa047227 */ /* 0x040fe400078e00ff */
[----:B------:R1:W-:Y:S02]  /*1590*/  STL [R1+0x1ffc], R0 ;  /* 0x001ffc0001007387 */ /* 0x0003e40000100800 */
[----:B------:R-:W-:-:S04]  /*15a0*/  IMAD.HI.U32 R5, R250, R10, RZ ;  /* 0x0000000afa057227 */ /* 0x000fc800078e00ff */
[----:B------:R-:W-:Y:S02]  /*15b0*/  IMAD.MOV R2, RZ, RZ, -R2 ;  /* 0x000000ffff027224 */ /* 0x000fe400078e0a02 */
[----:B------:R-:W-:Y:S02]  /*15c0*/  IMAD.MOV R4, RZ, RZ, -R4 ;  /* 0x000000ffff047224 */ /* 0x000fe400078e0a04 */
[----:B-1----:R-:W-:-:S04]  /*15d0*/  IMAD.HI.U32 R0, R250, R6, RZ ;  /* 0x00000006fa007227 */ /* 0x002fc800078e00ff */
[----:B------:R-:W-:Y:S02]  /*15e0*/  IMAD.MOV R0, RZ, RZ, -R0 ;  /* 0x000000ffff007224 */ /* 0x000fe400078e0a00 */
[----:B------:R-:W-:Y:S02]  /*15f0*/  IMAD.MOV R5, RZ, RZ, -R5 ;  /* 0x000000ffff057224 */ /* 0x000fe400078e0a05 */
[----:B------:R-:W-:-:S05]  /*1600*/  IMAD R242, R251, R0, R6 ;  /* 0x00000000fbf27224 */ /* 0x000fca00078e0206 */
[----:B------:R1:W-:Y:S04]  /*1610*/  STL [R1+0x2824], R242 ;  /* 0x002824f201007387 */ /* 0x0003e80000100800 */
[----:B-1----:R-:W2:Y:S01]  /*1620*/  LDL R242, [R1+0x944] ;  /* 0x0009440001f27983 */ /* 0x002ea20000100800 */
[C---:B------:R-:W-:Y:S02]  /*1630*/  IMAD R12, R251.reuse, R2, R7 ;  /* 0x00000002fb0c7224 */ /* 0x040fe400078e0207 */
[C---:B------:R-:W-:Y:S02]  /*1640*/  IMAD R3, R251.reuse, R3, R8 ;  /* 0x00000003fb037224 */ /* 0x040fe400078e0208 */
[C---:B------:R-:W-:Y:S02]  /*1650*/  IMAD R2, R251.reuse, R4, R9 ;  /* 0x00000004fb027224 */ /* 0x040fe400078e0209 */
[----:B------:R-:W-:Y:S01]  /*1660*/  IMAD R0, R251, R5, R10 ;  /* 0x00000005fb007224 */ /* 0x000fe200078e020a */
[----:B------:R1:W-:Y:S04]  /*1670*/  STL [R1+0x398], R3 ;  /* 0x0003980301007387 */ /* 0x0003e80000100800 */
[----:B------:R3:W-:Y:S04]  /*1680*/  STL [R1+0x394], R2 ;  /* 0x0003940201007387 */ /* 0x0007e80000100800 */
[----:B------:R4:W-:Y:S01]  /*1690*/  STL [R1+0x390], R0 ;  /* 0x0003900001007387 */ /* 0x0009e20000100800 */
[C---:B--2---:R-:W-:Y:S01]  /*16a0*/  VIADD R6, R242.reuse, 0x28 ;  /* 0x00000028f2067836 */ /* 0x044fe20000000000 */
[C---:B------:R-:W-:Y:S01]  /*16b0*/  IADD3 R4, R242.reuse, 0x29, RZ ;  /* 0x00000029f2047810 */ /* 0x040fe20007ffe0ff */
[C---:B-1----:R-:W-:Y:S01]  /*16c0*/  VIADD R3, R242.reuse, 0x2a ;  /* 0x0000002af2037836 */ /* 0x042fe20000000000 */
[C---:B------:R-:W-:Y:S01]  /*16d0*/  IADD3 R31, R242.reuse, 0xd0, RZ ;  /* 0x000000d0f21f7810 */ /* 0x040fe20007ffe0ff */
[C---:B---3--:R-:W-:Y:S01]  /*16e0*/  VIADD R2, R242.reuse, 0x2b ;  /* 0x0000002bf2027836 */ /* 0x048fe20000000000 */
[----:B------:R1:W-:Y:S01]  /*16f0*/  STL [R1+0x2004], R6 ;  /* 0x0020040601007387 */ /* 0x0003e20000100800 */
[C---:B----4-:R-:W-:Y:S01]  /*1700*/  VIADD R0, R242.reuse, 0x2c ;  /* 0x0000002cf2007836 */ /* 0x050fe20000000000 */
[----:B------:R-:W-:Y:S01]  /*1710*/  IABS R7, R4 ;  /* 0x0000000400077213 */ /* 0x000fe20000000000 */
[C---:B------:R-:W-:Y:S01]  /*1720*/  VIADD R13, R242.reuse, 0x7f ;  /* 0x0000007ff20d7836 */ /* 0x040fe20000000000 */
[----:B------:R2:W-:Y:S01]  /*1730*/  STL [R1+0x200c], R4 ;  /* 0x00200c0401007387 */ /* 0x0005e20000100800 */
[----:B------:R-:W-:Y:S01]  /*1740*/  IABS R8, R3 ;  /* 0x0000000300087213 */ /* 0x000fe20000000000 */
[C---:B------:R-:W-:Y:S01]  /*1750*/  VIADD R32, R242.reuse, 0xcf ;  /* 0x000000cff2207836 */ /* 0x040fe20000000000 */
[----:B------:R-:W-:Y:S01]  /*1760*/  IABS R10, R0 ;  /* 0x00000000000a7213 */ /* 0x000fe20000000000 */
[----:B------:R3:W-:Y:S01]  /*1770*/  STL [R1+0x2020], R3 ;  /* 0x0020200301007387 */ /* 0x0007e20000100800 */
[----:B------:R-:W-:Y:S01]  /*1780*/  IABS R9, R2 ;  /* 0x0000000200097213 */ /* 0x000fe20000000000 */
[----:B------:R-:W-:Y:S01]  /*1790*/  VIADD R33, R242, 0xce ;  /* 0x000000cef2217836 */ /* 0x000fe20000000000 */
[----:B-1----:R-:W-:Y:S01]  /*17a0*/  IABS R6, R6 ;  /* 0x0000000600067213 */ /* 0x002fe20000000000 */
[----:B------:R1:W-:Y:S01]  /*17b0*/  STL [R1+0x2028], R2 ;  /* 0x0020280201007387 */ /* 0x0003e20000100800 */
[----:B------:R-:W-:-:S03]  /*17c0*/  IMAD.HI.U32 R5, R250, R10, RZ ;  /* 0x0000000afa057227 */ /* 0x000fc600078e00ff */
[----:B------:R4:W-:Y:S01]  /*17d0*/  STL [R1+0x202c], R0 ;  /* 0x00202c0001007387 */ /* 0x0009e20000100800 */
[----:B--2---:R-:W-:Y:S01]  /*17e0*/  IMAD.HI.U32 R4, R250, R9, RZ ;  /* 0x00000009fa047227 */ /* 0x004fe200078e00ff */
[----:B------:R-:W-:-:S03]  /*17f0*/  IADD3 R5, -R5, RZ, RZ ;  /* 0x000000ff05057210 */ /* 0x000fc60007ffe1ff */
[----:B---3--:R-:W-:-:S04]  /*1800*/  IMAD.HI.U32 R3, R250, R8, RZ ;  /* 0x00000008fa037227 */ /* 0x008fc800078e00ff */
[----:B-1----:R-:W-:-:S04]  /*1810*/  IMAD.HI.U32 R2, R250, R7, RZ ;  /* 0x00000007fa027227 */ /* 0x002fc800078e00ff */
[----:B----4-:R-:W-:-:S04]  /*1820*/  IMAD.HI.U32 R0, R250, R6, RZ ;  /* 0x00000006fa007227 */ /* 0x010fc800078e00ff */
[----:B------:R-:W-:Y:S01]  /*1830*/  IMAD.MOV R2, RZ, RZ, -R2 ;  /* 0x000000ffff027224 */ /* 0x000fe200078e0a02 */
[----:B------:R-:W-:Y:S01]  /*1840*/  IADD3 R0, -R0, RZ, RZ ;  /* 0x000000ff00007210 */ /* 0x000fe20007ffe1ff */
[----:B------:R-:W-:Y:S02]  /*1850*/  IMAD.MOV R3, RZ, RZ, -R3 ;  /* 0x000000ffff037224 */ /* 0x000fe400078e0a03 */
[----:B------:R-:W-:Y:S02]  /*1860*/  IMAD.MOV R4, RZ, RZ, -R4 ;  /* 0x000000ffff047224 */ /* 0x000fe400078e0a04 */
[C---:B------:R-:W-:Y:S02]  /*1870*/  IMAD R6, R251.reuse, R0, R6 ;  /* 0x00000000fb067224 */ /* 0x040fe400078e0206 */
[C---:B------:R-:W-:Y:S02]  /*1880*/  IMAD R0, R251.reuse, R2, R7 ;  /* 0x00000002fb007224 */ /* 0x040fe400078e0207 */
[C---:B------:R-:W-:Y:S01]  /*1890*/  IMAD R3, R251.reuse, R3, R8 ;  /* 0x00000003fb037224 */ /* 0x040fe200078e0208 */
[----:B------:R1:W-:Y:S01]  /*18a0*/  STL [R1+0x38c], R6 ;  /* 0x00038c0601007387 */ /* 0x0003e20000100800 */
[----:B------:R-:W-:-:S02]  /*18b0*/  IMAD R2, R251, R4, R9 ;  /* 0x00000004fb027224 */ /* 0x000fc400078e0209 */
[C---:B------:R-:W-:Y:S01]  /*18c0*/  VIADD R4, R242.reuse, 0x2e ;  /* 0x0000002ef2047836 */ /* 0x040fe20000000000 */
[----:B------:R2:W-:Y:S01]  /*18d0*/  STL [R1+0x388], R0 ;  /* 0x0003880001007387 */ /* 0x0005e20000100800 */
[----:B------:R-:W-:-:S03]  /*18e0*/  VIADD R35, R242, 0xcd ;  /* 0x000000cdf2237836 */ /* 0x000fc60000000000 */
[----:B------:R3:W-:Y:S01]  /*18f0*/  STL [R1+0x384], R3 ;  /* 0x0003840301007387 */ /* 0x0007e20000100800 */
[----:B------:R-:W-:Y:S01]  /*1900*/  IABS R7, R4 ;  /* 0x0000000400077213 */ /* 0x000fe20000000000 */
[C---:B-1----:R-:W-:Y:S02]  /*1910*/  VIADD R6, R242.reuse, 0x2d ;  /* 0x0000002df2067836 */ /* 0x042fe40000000000 */
[----:B------:R1:W-:Y:S01]  /*1920*/  STL [R1+0x380], R2 ;  /* 0x0003800201007387 */ /* 0x0003e20000100800 */
        /* <DEDUP_REMOVED lines=32> */
[C---:B-1----:R-:W-:Y:S01]  /*1b30*/  VIADD R6, R242.reuse, 0x32 ;  /* 0x00000032f2067836 */ /* 0x042fe20000000000 */
        /* <DEDUP_REMOVED lines=20> */
[----:B------:R-:W-:Y:S01]  /*1c80*/  IMAD.MOV R2, RZ, RZ, -R2 ;  /* 0x000000ffff027224 */ /* 0x000fe200078e0a02 */
[----:B------:R-:W-:Y:S01]  /*1c90*/  IADD3 R0, -R0, RZ, RZ ;  /* 0x000000ff00007210 */ /* 0x000fe20007ffe1ff */
[----:B------:R-:W-:Y:S02]  /*1ca0*/  IMAD.MOV R3, RZ, RZ, -R3 ;  /* 0x000000ffff037224 */ /* 0x000fe400078e0a03 */
[----:B------:R-:W-:Y:S02]  /*1cb0*/  IMAD.MOV R4, RZ, RZ, -R4 ;  /* 0x000000ffff047224 */ /* 0x000fe400078e0a04 */
[C---:B------:R-:W-:Y:S02]  /*1cc0*/  IMAD R0, R251.reuse, R0, R6 ;  /* 0x00000000fb007224 */ /* 0x040fe400078e0206 */
[C---:B------:R-:W-:Y:S02]  /*1cd0*/  IMAD R6, R251.reuse, R2, R7 ;  /* 0x00000002fb067224 */ /* 0x040fe400078e0207 */
[----:B------:R-:W-:Y:S01]  /*1ce0*/  IMAD R2, R251, R3, R8 ;  /* 0x00000003fb027224 */ /* 0x000fe200078e0208 */
[----:B------:R1:W-:Y:S01]  /*1cf0*/  STL [R1+0x364], R0 ;  /* 0x0003640001007387 */ /* 0x0003e20000100800 */
[----:B------:R-:W-:-:S03]  /*1d00*/  IMAD.HI.U32 R5, R250, R10, RZ ;  /* 0x0000000afa057227 */ /* 0x000fc600078e00ff */
[----:B------:R2:W-:Y:S01]  /*1d10*/  STL [R1+0x360], R6 ;  /* 0x0003600601007387 */ /* 0x0005e20000100800 */
[C---:B------:R-:W-:Y:S01]  /*1d20*/  VIADD R7, R242.reuse, 0x38 ;  /* 0x00000038f2077836 */ /* 0x040fe20000000000 */
[----:B------:R-:W-:Y:S01]  /*1d30*/  IADD3 R5, -R5, RZ, RZ ;  /* 0x000000ff05057210 */ /* 0x000fe20007ffe1ff */
[C---:B------:R-:W-:Y:S01]  /*1d40*/  VIADD R3, R242.reuse, 0x39 ;  /* 0x00000039f2037836 */ /* 0x040fe20000000000 */
[----:B------:R3:W-:Y:S01]  /*1d50*/  STL [R1+0x35c], R2 ;  /* 0x00035c0201007387 */ /* 0x0007e20000100800 */
[C---:B-1----:R-:W-:Y:S02]  /*1d60*/  IMAD R0, R251.reuse, R4, R9 ;  /* 0x00000004fb007224 */ /* 0x042fe400078e0209 */
[----:B------:R-:W-:Y:S01]  /*1d70*/  IMAD R27, R251, R5, R10 ;  /* 0x00000005fb1b7224 */ /* 0x000fe200078e020a */
[----:B------:R-:W-:Y:S01]  /*1d80*/  IABS R8, R3 ;  /* 0x0000000300087213 */ /* 0x000fe20000000000 */
[C---:B--2---:R-:W-:Y:S01]  /*1d90*/  VIADD R6, R242.reuse, 0x37 ;  /* 0x00000037f2067836 */ /* 0x044fe20000000000 */
[----:B------:R1:W-:Y:S01]  /*1da0*/  STL [R1+0x358], R0 ;  /* 0x0003580001007387 */ /* 0x0003e20000100800 */
[----:B---3--:R-:W-:-:S03]  /*1db0*/  IADD3 R2, R242, 0x3a, RZ ;  /* 0x0000003af2027810 */ /* 0x008fc60007ffe0ff */
[----:B------:R2:W-:Y:S01]  /*1dc0*/  STL [R1+0x20b8], R6 ;  /* 0x0020b80601007387 */ /* 0x0005e20000100800 */
[----:B------:R-:W-:-:S03]  /*1dd0*/  IABS R9, R2 ;  /* 0x0000000200097213 */ /* 0x000fc60000000000 */
[----:B------:R3:W-:Y:S01]  /*1de0*/  STL [R1+0x20d0], R7 ;  /* 0x0020d00701007387 */ /* 0x0007e20000100800 */
[----:B-1----:R-:W-:-:S03]  /*1df0*/  VIADD R0, R242, 0x3b ;  /* 0x0000003bf2007836 */ /* 0x002fc60000000000 */
[----:B------:R1:W-:Y:S01]  /*1e00*/  STL [R1+0x20d4], R3 ;  /* 0x0020d40301007387 */ /* 0x0003e20000100800 */
[C---:B------:R-:W-:Y:S01]  /*1e10*/  IMAD.HI.U32 R4, R250.reuse, R9, RZ ;  /* 0x00000009fa047227 */ /* 0x040fe200078e00ff */
[----:B--2---:R-:W-:Y:S02]  /*1e20*/  IABS R6, R6 ;  /* 0x0000000600067213 */ /* 0x004fe40000000000 */
[----:B------:R2:W-:Y:S01]  /*1e30*/  STL [R1+0x2538], R2 ;  /* 0x0025380201007387 */ /* 0x0005e20000100800 */
[----:B------:R-:W-:Y:S01]  /*1e40*/  IABS R10, R0 ;  /* 0x00000000000a7213 */ /* 0x000fe20000000000 */
[----:B------:R-:W-:Y:S01]  /*1e50*/  IMAD.MOV R4, RZ, RZ, -R4 ;  /* 0x000000ffff047224 */ /* 0x000fe200078e0a04 */
[----:B---3--:R-:W-:Y:S01]  /*1e60*/  IABS R7, R7 ;  /* 0x0000000700077213 */ /* 0x008fe20000000000 */
[----:B------:R3:W-:Y:S01]  /*1e70*/  STL [R1+0x2730], R0 ;  /* 0x0027300001007387 */ /* 0x0007e20000100800 */
[----:B-1----:R-:W-:-:S04]  /*1e80*/  IMAD.HI.U32 R3, R250, R8, RZ ;  /* 0x00000008fa037227 */ /* 0x002fc800078e00ff */
[----:B--2---:R-:W-:Y:S01]  /*1e90*/  IMAD.HI.U32 R2, R250, R7, RZ ;  /* 0x00000007fa027227 */ /* 0x004fe200078e00ff */
        /* <DEDUP_REMOVED lines=9> */
[C---:B------:R-:W-:Y:S02]  /*1f30*/  IMAD R3, R251.reuse, R3, R8 ;  /* 0x00000003fb037224 */ /* 0x040fe400078e0208 */
[----:B------:R-:W-:Y:S01]  /*1f40*/  IMAD R2, R251, R4, R9 ;  /* 0x00000004fb027224 */ /* 0x000fe200078e0209 */
[----:B------:R2:W-:Y:S01]  /*1f50*/  STL [R1+0x34c], R0 ;  /* 0x00034c0001007387 */ /* 0x0005e20000100800 */
[----:B------:R-:W-:-:S03]  /*1f60*/  IADD3 R4, R242, 0x3d, RZ ;  /* 0x0000003df2047810 */ /* 0x000fc60007ffe0ff */
[----:B------:R3:W-:Y:S01]  /*1f70*/  STL [R1+0x348], R3 ;  /* 0x0003480301007387 */ /* 0x0007e20000100800 */
[----:B------:R-:W-:Y:S01]  /*1f80*/  IABS R7, R4 ;  /* 0x0000000400077213 */ /* 0x000fe20000000000 */
[C---:B-1----:R-:W-:Y:S02]  /*1f90*/  VIADD R6, R242.reuse, 0x3c ;  /* 0x0000003cf2067836 */ /* 0x042fe40000000000 */
        /* <DEDUP_REMOVED lines=45> */
[----:B------:R-:W-:Y:S01]  /*2270*/  STL [R1+0x2710], R3 ;  /* 0x0027100301007387 */ /* 0x000fe20000100800 */
[----:B-1----:R-:W-:-:S03]  /*2280*/  IABS R6, R6 ;  /* 0x0000000600067213 */ /* 0x002fc60000000000 */
[----:B------:R1:W-:Y:S01]  /*2290*/  STL [R1+0x270c], R2 ;  /* 0x00270c0201007387 */ /* 0x0003e20000100800 */
[----:B------:R-:W-:Y:S01]  /*22a0*/  IABS R10, R0 ;  /* 0x00000000000a7213 */ /* 0x000fe20000000000 */
[C---:B---3--:R-:W-:Y:S02]  /*22b0*/  IMAD.HI.U32 R4, R250.reuse, R9, RZ ;  /* 0x00000009fa047227 */ /* 0x048fe400078e00ff */
[----:B------:R2:W-:Y:S02]  /*22c0*/  STL [R1+0x2708], R0 ;  /* 0x0027080001007387 */ /* 0x0005e40000100800 */
[----:B------:R-:W-:-:S04]  /*22d0*/  IMAD.HI.U32 R5, R250, R10, RZ ;  /* 0x0000000afa057227 */ /* 0x000fc800078e00ff */
[----:B-1----:R-:W-:-:S04]  /*22e0*/  IMAD.HI.U32 R2, R250, R7, RZ ;  /* 0x00000007fa027227 */ /* 0x002fc800078e00ff */
[----:B--2---:R-:W-:-:S04]  /*22f0*/  IMAD.HI.U32 R0, R250, R6, RZ ;  /* 0x00000006fa007227 */ /* 0x004fc800078e00ff */
[----:B------:R-:W-:Y:S02]  /*2300*/  IMAD.MOV R0, RZ, RZ, -R0 ;  /* 0x000000ffff007224 */ /* 0x000fe400078e0a00 */
[----:B------:R-:W-:Y:S02]  /*2310*/  IMAD.MOV R2, RZ, RZ, -R2 ;  /* 0x000000ffff027224 */ /* 0x000fe400078e0a02 */
[----:B------:R-:W-:-:S04]  /*2320*/  IMAD.HI.U32 R3, R250, R8, RZ ;  /* 0x00000008fa037227 */ /* 0x000fc800078e00ff */
[----:B------:R-:W-:Y:S01]  /*2330*/  IMAD R6, R251, R0, R6 ;  /* 0x00000000fb067224 */ /* 0x000fe200078e0206 */
[----:B------:R-:W-:Y:S01]  /*2340*/  IADD3 R3, -R3, RZ, RZ ;  /* 0x000000ff03037210 */ /* 0x000fe20007ffe1ff */
[C---:B------:R-:W-:Y:S02]  /*2350*/  IMAD R0, R251.reuse, R2, R7 ;  /* 0x00000002fb007224 */ /* 0x040fe400078e0207 */
[----:B------:R-:W-:Y:S01]  /*2360*/  IMAD.MOV R5, RZ, RZ, -R5 ;  /* 0x000000ffff057224 */ /* 0x000fe200078e0a05 */
[----:B------:R1:W-:Y:S01]  /*2370*/  STL [R1+0x328], R6 ;  /* 0x0003280601007387 */ /* 0x0003e20000100800 */
[----:B------:R-:W-:Y:S02]  /*2380*/  IMAD.MOV R4, RZ, RZ, -R4 ;  /* 0x000000ffff047224 */ /* 0x000fe400078e0a04 */
[C---:B------:R-:W-:Y:S01]  /*2390*/  IMAD R15, R251.reuse, R3, R8 ;  /* 0x00000003fb0f7224 */ /* 0x040fe200078e0208 */
[----:B------:R2:W-:Y:S01]  /*23a0*/  STL [R1+0x324], R0 ;  /* 0x0003240001007387 */ /* 0x0005e20000100800 */
[----:B------:R-:W-:Y:S01]  /*23b0*/  IMAD R238, R251, R4, R9 ;  /* 0x00000004fbee7224 */ /* 0x000fe200078e0209 */
[C---:B------:R-:W-:Y:S01]  /*23c0*/  IADD3 R4, R242.reuse, 0x47, RZ ;  /* 0x00000047f2047810 */ /* 0x040fe20007ffe0ff */
[----:B------:R-:W-:-:S02]  /*23d0*/  VIADD R3, R242, 0x48 ;  /* 0x00000048f2037836 */ /* 0x000fc40000000000 */
[C---:B------:R-:W-:Y:S01]  /*23e0*/  VIADD R2, R242.reuse, 0x49 ;  /* 0x00000049f2027836 */ /* 0x040fe20000000000 */
[----:B------:R-:W-:Y:S01]  /*23f0*/  IABS R7, R4 ;  /* 0x0000000400077213 */ /* 0x000fe20000000000 */
[----:B-1----:R-:W-:Y:S01]  /*2400*/  VIADD R6, R242, 0x46 ;  /* 0x00000046f2067836 */ /* 0x002fe20000000000 */
[----:B------:R-:W-:Y:S01]  /*2410*/  IABS R8, R3 ;  /* 0x0000000300087213 */ /* 0x000fe20000000000 */
[----:B--2---:R-:W-:Y:S01]  /*2420*/  IMAD R0, R251, R5, R10 ;  /* 0x00000005fb007224 */ /* 0x004fe200078e020a */
[----:B------:R-:W-:-:S04]  /*2430*/  IABS R9, R2 ;  /* 0x0000000200097213 */ /* 0x000fc80000000000 */
[----:B------:R1:W-:Y:S04]  /*2440*/  STL [R1+0x318], R0 ;  /* 0x0003180001007387 */ /* 0x0003e80000100800 */
[----:B------:R2:W-:Y:S04]  /*2450*/  STL [R1+0x2704], R6 ;  /* 0x0027040601007387 */ /* 0x0005e80000100800 */
[----:B------:R3:W-:Y:S01]  /*2460*/  STL [R1+0x2700], R4 ;  /* 0x0027000401007387 */ /* 0x0007e20000100800 */
[----:B-1----:R-:W-:-:S03]  /*2470*/  VIADD R0, R242, 0x4a ;  /* 0x0000004af2007836 */ /* 0x002fc60000000000 */
[----:B------:R1:W-:Y:S01]  /*2480*/  STL [R1+0x26fc], R3 ;  /* 0x0026fc0301007387 */ /* 0x0003e20000100800 */
[----:B--2---:R-:W-:-:S03]  /*2490*/  IABS R6, R6 ;  /* 0x0000000600067213 */ /* 0x004fc60000000000 */
[----:B------:R2:W-:Y:S01]  /*24a0*/  STL [R1+0x26f8], R2 ;  /* 0x0026f80201007387 */ /* 0x0005e20000100800 */
[----:B------:R-:W-:Y:S01]  /*24b0*/  IABS R10, R0 ;  /* 0x00000000000a7213 */ /* 0x000fe20000000000 */
[C---:B---3--:R-:W-:Y:S02]  /*24c0*/  IMAD.HI.U32 R4, R250.reuse, R9, RZ ;  /* 0x00000009fa047227 */ /* 0x048fe400078e00ff */
[----:B------:R3:W-:Y:S02]  /*24d0*/  STL [R1+0x26f4], R0 ;  /* 0x0026f40001007387 */ /* 0x0007e40000100800 */
[----:B-1----:R-:W-:-:S04]  /*24e0*/  IMAD.HI.U32 R3, R250, R8, RZ ;  /* 0x00000008fa037227 */ /* 0x002fc800078e00ff */
[----:B--2---:R-:W-:-:S04]  /*24f0*/  IMAD.HI.U32 R2, R250, R7, RZ ;  /* 0x00000007fa027227 */ /* 0x004fc800078e00ff */
        /* <DEDUP_REMOVED lines=75> */
[----:B------:R-:W-:Y:S02]  /*29b0*/  IMAD.MOV R3, RZ, RZ, -R3 ;  /* 0x000000ffff037224 */ /* 0x000fe400078e0a03 */
[C---:B------:R-:W-:Y:S02]  /*29c0*/  IMAD R6, R251.reuse, R0, R6 ;  /* 0x00000000fb067224 */ /* 0x040fe400078e0206 */
[C---:B------:R-:W-:Y:S02]  /*29d0*/  IMAD R0, R251.reuse, R2, R7 ;  /* 0x00000002fb007224 */ /* 0x040fe400078e0207 */
[----:B------:R-:W-:Y:S01]  /*29e0*/  IMAD.MOV R4, RZ, RZ, -R4 ;  /* 0x000000ffff047224 */ /* 0x000fe200078e0a04 */
[----:B------:R1:W-:Y:S01]  /*29f0*/  STL [R1+0x2ec], R6 ;  /* 0x0002ec0601007387 */ /* 0x0003e20000100800 */
[----:B------:R-:W-:-:S02]  /*2a00*/  IMAD R3, R251, R3, R8 ;  /* 0x00000003fb037224 */ /* 0x000fc400078e0208 */
[----:B------:R-:W-:Y:S01]  /*2a10*/  IMAD R2, R251, R4, R9 ;  /* 0x00000004fb027224 */ /* 0x000fe200078e0209 */
[----:B------:R2:W-:Y:S01]  /*2a20*/  STL [R1+0x2e8], R0 ;  /* 0x0002e80001007387 */ /* 0x0005e20000100800 */
[----:B------:R-:W-:-:S03]  /*2a30*/  VIADD R4, R242, 0x56 ;  /* 0x00000056f2047836 */ /* 0x000fc60000000000 */
[----:B------:R3:W-:Y:S01]  /*2a40*/  STL [R1+0x2e4], R3 ;  /* 0x0002e40301007387 */ /* 0x0007e20000100800 */
[C---:B-1----:R-:W-:Y:S01]  /*2a50*/  VIADD R6, R242.reuse, 0x55 ;  /* 0x00000055f2067836 */ /* 0x042fe20000000000 */
[----:B------:R-:W-:Y:S02]  /*2a60*/  IABS R7, R4 ;  /* 0x0000000400077213 */ /* 0x000fe40000000000 */
        /* <DEDUP_REMOVED lines=11> */
[----:B-1----:R-:W-:Y:S02]  /*2b20*/  IABS R6, R6 ;  /* 0x0000000600067213 */ /* 0x002fe40000000000 */
[----:B------:R-:W-:Y:S01]  /*2b30*/  IABS R10, R0 ;  /* 0x00000000000a7213 */ /* 0x000fe20000000000 */
[----:B------:R1:W-:Y:S01]  /*2b40*/  STL [R1+0x26bc], R2 ;  /* 0x0026bc0201007387 */ /* 0x0003e20000100800 */
[----:B---3--:R-:W-:-:S03]  /*2b50*/  IMAD.HI.U32 R4, R250, R9, RZ ;  /* 0x00000009fa047227 */ /* 0x008fc600078e00ff */
[----:B------:R3:W-:Y:S01]  /*2b60*/  STL [R1+0x26b8], R0 ;  /* 0x0026b80001007387 */ /* 0x0007e20000100800 */
[----:B--2---:R-:W-:-:S04]  /*2b70*/  IMAD.HI.U32 R3, R250, R8, RZ ;  /* 0x00000008fa037227 */ /* 0x004fc800078e00ff */
[----:B------:R-:W-:Y:S01]  /*2b80*/  IMAD.HI.U32 R5, R250, R10, RZ ;  /* 0x0000000afa057227 */ /* 0x000fe200078e00ff */
[----:B------:R-:W-:-:S03]  /*2b90*/  IADD3 R3, -R3, RZ, RZ ;  /* 0x000000ff03037210 */ /* 0x000fc60007ffe1ff */
[----:B-1----:R-:W-:-:S04]  /*2ba0*/  IMAD.HI.U32 R2, R250, R7, RZ ;  /* 0x00000007fa027227 */ /* 0x002fc800078e00ff */
[----:B---3--:R-:W-:-:S04]  /*2bb0*/  IMAD.HI.U32 R0, R250, R6, RZ ;  /* 0x00000006fa007227 */ /* 0x008fc800078e00ff */
[----:B------:R-:W-:Y:S02]  /*2bc0*/  IMAD.MOV R0, RZ, RZ, -R0 ;  /* 0x000000ffff007224 */ /* 0x000fe400078e0a00 */
[----:B------:R-:W-:Y:S02]  /*2bd0*/  IMAD.MOV R2, RZ, RZ, -R2 ;  /* 0x000000ffff027224 */ /* 0x000fe400078e0a02 */
[----:B------:R-:W-:Y:S02]  /*2be0*/  IMAD.MOV R5, RZ, RZ, -R5 ;  /* 0x000000ffff057224 */ /* 0x000fe400078e0a05 */
[----:B------:R-:W-:Y:S02]  /*2bf0*/  IMAD.MOV R4, RZ, RZ, -R4 ;  /* 0x000000ffff047224 */ /* 0x000fe400078e0a04 */
[C---:B------:R-:W-:Y:S02]  /*2c00*/  IMAD R241, R251.reuse, R0, R6 ;  /* 0x00000000fbf17224 */ /* 0x040fe400078e0206 */
[----:B------:R-:W-:-:S02]  /*2c10*/  IMAD R22, R251, R2, R7 ;  /* 0x00000002fb167224 */ /* 0x000fc400078e0207 */
[C---:B------:R-:W-:Y:S01]  /*2c20*/  IMAD R2, R251.reuse, R3, R8 ;  /* 0x00000003fb027224 */ /* 0x040fe200078e0208 */
[----:B------:R-:W-:Y:S01]  /*2c30*/  STL [R1+0x2814], R241 ;  /* 0x002814f101007387 */ /* 0x000fe20000100800 */
[C---:B------:R-:W-:Y:S02]  /*2c40*/  IMAD R0, R251.reuse, R5, R10 ;  /* 0x00000005fb007224 */ /* 0x040fe400078e020a */
[C---:B------:R-:W-:Y:S01]  /*2c50*/  VIADD R6, R242.reuse, 0x5a ;  /* 0x0000005af2067836 */ /* 0x040fe20000000000 */
[----:B------:R1:W-:Y:S01]  /*2c60*/  STL [R1+0x2d0], R2 ;  /* 0x0002d00201007387 */ /* 0x0003e20000100800 */
[----:B------:R-:W-:Y:S01]  /*2c70*/  IMAD R11, R251, R4, R9 ;  /* 0x00000004fb0b7224 */ /* 0x000fe200078e0209 */
[C---:B------:R-:W-:Y:S01]  /*2c80*/  IADD3 R4, R242.reuse, 0x5b, RZ ;  /* 0x0000005bf2047810 */ /* 0x040fe20007ffe0ff */
[----:B------:R-:W-:Y:S01]  /*2c90*/  VIADD R3, R242, 0x5c ;  /* 0x0000005cf2037836 */ /* 0x000fe20000000000 */
[----:B------:R2:W-:Y:S02]  /*2ca0*/  STL [R1+0x2c8], R0 ;  /* 0x0002c80001007387 */ /* 0x0005e40000100800 */
[----:B------:R-:W-:-:S02]  /*2cb0*/  IABS R7, R4 ;  /* 0x0000000400077213 */ /* 0x000fc40000000000 */
[----:B------:R3:W-:Y:S01]  /*2cc0*/  STL [R1+0x26b4], R6 ;  /* 0x0026b40601007387 */ /* 0x0007e20000100800 */
[----:B------:R-:W-:Y:S01]  /*2cd0*/  IABS R8, R3 ;  /* 0x0000000300087213 */ /* 0x000fe20000000000 */
[C---:B-1----:R-:W-:Y:S02]  /*2ce0*/  VIADD R2, R242.reuse, 0x5d ;  /* 0x0000005df2027836 */ /* 0x042fe40000000000 */
[----:B------:R1:W-:Y:S01]  /*2cf0*/  STL [R1+0x26b0], R4 ;  /* 0x0026b00401007387 */ /* 0x0003e20000100800 */
[----:B--2---:R-:W-:Y:S02]  /*2d00*/  VIADD R0, R242, 0x5e ;  /* 0x0000005ef2007836 */ /* 0x004fe40000000000 */
[----:B------:R-:W-:Y:S01]  /*2d10*/  IABS R9, R2 ;  /* 0x0000000200097213 */ /* 0x000fe20000000000 */
[----:B------:R-:W-:Y:S01]  /*2d20*/  STL [R1+0x26ac], R3 ;  /* 0x0026ac0301007387 */ /* 0x000fe20000100800 */
[----:B---3--:R-:W-:-:S03]  /*2d30*/  IABS R6, R6 ;  /* 0x0000000600067213 */ /* 0x008fc60000000000 */
[----:B------:R2:W-:Y:S01]  /*2d40*/  STL [R1+0x26a8], R2 ;  /* 0x0026a80201007387 */ /* 0x0005e20000100800 */
[----:B------:R-:W-:Y:S01]  /*2d50*/  IABS R10, R0 ;  /* 0x00000000000a7213 */ /* 0x000fe20000000000 */
[C---:B-1----:R-:W-:Y:S02]  /*2d60*/  IMAD.HI.U32 R4, R250.reuse, R9, RZ ;  /* 0x00000009fa047227 */ /* 0x042fe400078e00ff */
[----:B------:R1:W-:Y:S02]  /*2d70*/  STL [R1+0x26a4], R0 ;  /* 0x0026a40001007387 */ /* 0x0003e40000100800 */
[----:B------:R-:W-:-:S04]  /*2d80*/  IMAD.HI.U32 R5, R250, R10, RZ ;  /* 0x0000000afa057227 */ /* 0x000fc800078e00ff */
[----:B--2---:R-:W-:Y:S01]  /*2d90*/  IMAD.HI.U32 R2, R250, R7, RZ ;  /* 0x00000007fa027227 */ /* 0x004fe200078e00ff */
[----:B------:R-:W-:-:S03]  /*2da0*/  IADD3 R5, -R5, RZ, RZ ;  /* 0x000000ff05057210 */ /* 0x000fc60007ffe1ff */
[----:B-1----:R-:W-:-:S04]  /*2db0*/  IMAD.HI.U32 R0, R250, R6, RZ ;  /* 0x00000006fa007227 */ /* 0x002fc800078e00ff */
[----:B------:R-:W-:Y:S01]  /*2dc0*/  IMAD.MOV R2, RZ, RZ, -R2 ;  /* 0x000000ffff027224 */ /* 0x000fe200078e0a02 */
[----:B------:R-:W-:Y:S01]  /*2dd0*/  IADD3 R0, -R0, RZ, RZ ;  /* 0x000000ff00007210 */ /* 0x000fe20007ffe1ff */
[----:B------:R-:W-:-:S04]  /*2de0*/  IMAD.HI.U32 R3, R250, R8, RZ ;  /* 0x00000008fa037227 */ /* 0x000fc800078e00ff */
[C---:B------:R-:W-:Y:S02]  /*2df0*/  IMAD R0, R251.reuse, R0, R6 ;  /* 0x00000000fb007224 */ /* 0x040fe400078e0206 */
[----:B------:R-:W-:Y:S02]  /*2e00*/  IMAD.MOV R4, RZ, RZ, -R4 ;  /* 0x000000ffff047224 */ /* 0x000fe400078e0a04 */
[C---:B------:R-:W-:Y:S01]  /*2e10*/  IMAD R154, R251.reuse, R2, R7 ;  /* 0x00000002fb9a7224 */ /* 0x040fe200078e0207 */
[----:B------:R1:W-:Y:S01]  /*2e20*/  STL [R1+0x2c4], R0 ;  /* 0x0002c40001007387 */ /* 0x0003e20000100800 */
[----:B------:R-:W-:Y:S02]  /*2e30*/  IMAD.MOV R3, RZ, RZ, -R3 ;  /* 0x000000ffff037224 */ /* 0x000fe400078e0a03 */
[----:B------:R-:W-:Y:S02]  /*2e40*/  IMAD R2, R251, R4, R9 ;  /* 0x00000004fb027224 */ /* 0x000fe400078e0209 */
[----:B------:R-:W-:-:S02]  /*2e50*/  VIADD R6, R242, 0x5f ;  /* 0x0000005ff2067836 */ /* 0x000fc40000000000 */
[C---:B------:R-:W-:Y:S01]  /*2e60*/  IMAD R245, R251.reuse, R3, R8 ;  /* 0x00000003fbf57224 */ /* 0x040fe200078e0208 */
[----:B------:R2:W-:Y:S01]  /*2e70*/  STL [R1+0x2b8], R2 ;  /* 0x0002b80201007387 */ /* 0x0005e20000100800 */
[C---:B------:R-:W-:Y:S02]  /*2e80*/  VIADD R4, R242.reuse, 0x60 ;  /* 0x00000060f2047836 */ /* 0x040fe40000000000 */
[----:B-1----:R-:W-:Y:S02]  /*2e90*/  IMAD R0, R251, R5, R10 ;  /* 0x00000005fb007224 */ /* 0x002fe400078e020a */
[C---:B------:R-:W-:Y:S01]  /*2ea0*/  VIADD R3, R242.reuse, 0x61 ;  /* 0x00000061f2037836 */ /* 0x040fe20000000000 */
[----:B------:R-:W-:Y:S02]  /*2eb0*/  IABS R7, R4 ;  /* 0x0000000400077213 */ /* 0x000fe40000000000 */
[----:B------:R1:W-:Y:S01]  /*2ec0*/  STL [R1+0x2b4], R0 ;  /* 0x0002b40001007387 */ /* 0x0003e20000100800 */
[----:B--2---:R-:W-:-:S03]  /*2ed0*/  IADD3 R2, R242, 0x62, RZ ;  /* 0x00000062f2027810 */ /* 0x004fc60007ffe0ff */
[----:B------:R2:W-:Y:S01]  /*2ee0*/  STL [R1+0x26a0], R6 ;  /* 0x0026a00601007387 */ /* 0x0005e20000100800 */
[----:B------:R-:W-:Y:S02]  /*2ef0*/  IABS R8, R3 ;  /* 0x0000000300087213 */ /* 0x000fe40000000000 */
[----:B------:R-:W-:Y:S01]  /*2f00*/  IABS R9, R2 ;  /* 0x0000000200097213 */ /* 0x000fe20000000000 */
        /* <DEDUP_REMOVED lines=130> */
[----:B-1----:R-:W-:Y:S01]  /*3730*/  VIADD R6, R242, 0x73 ;  /* 0x00000073f2067836 */ /* 0x002fe20000000000 */
[----:B------:R-:W-:Y:S02]  /*3740*/  IABS R7, R4 ;  /* 0x0000000400077213 */ /* 0x000fe40000000000 */
[----:B------:R1:W-:Y:S01]  /*3750*/  STL [R1+0x268], R2 ;  /* 0x0002680201007387 */ /* 0x0003e20000100800 */
[----:B--2---:R-:W-:Y:S01]  /*3760*/  IMAD R0, R251, R5, R10 ;  /* 0x00000005fb007224 */ /* 0x004fe200078e020a */
[----:B------:R-:W-:Y:S01]  /*3770*/  IABS R9, R6 ;  /* 0x0000000600097213 */ /* 0x000fe20000000000 */
[----:B------:R-:W-:-:S03]  /*3780*/  IMAD.HI.U32 R8, R250, R7, RZ ;  /* 0x00000007fa087227 */ /* 0x000fc600078e00ff */
[----:B------:R2:W-:Y:S01]  /*3790*/  STL [R1+0x264], R0 ;  /* 0x0002640001007387 */ /* 0x0005e20000100800 */
[C---:B---3--:R-:W-:Y:S01]  /*37a0*/  VIADD R3, R242.reuse, 0x75 ;  /* 0x00000075f2037836 */ /* 0x048fe20000000000 */
[----:B-1----:R-:W-:Y:S02]  /*37b0*/  IADD3 R2, R242, 0x76, RZ ;  /* 0x00000076f2027810 */ /* 0x002fe40007ffe0ff */
[----:B------:R1:W-:Y:S01]  /*37c0*/  STL [R1+0x2650], R6 ;  /* 0x0026500601007387 */ /* 0x0003e20000100800 */
[----:B------:R-:W-:Y:S01]  /*37d0*/  IMAD.HI.U32 R10, R250, R9, RZ ;  /* 0x00000009fa0a7227 */ /* 0x000fe200078e00ff */
[----:B------:R-:W-:Y:S02]  /*37e0*/  IABS R5, R3 ;  /* 0x0000000300057213 */ /* 0x000fe40000000000 */
[----:B------:R-:W-:Y:S01]  /*37f0*/  STL [R1+0x264c], R4 ;  /* 0x00264c0401007387 */ /* 0x000fe20000100800 */
[----:B------:R-:W-:Y:S02]  /*3800*/  IMAD.MOV R10, RZ, RZ, -R10 ;  /* 0x000000ffff0a7224 */ /* 0x000fe400078e0a0a */
[----:B--2---:R-:W-:Y:S01]  /*3810*/  VIADD R0, R242, 0x77 ;  /* 0x00000077f2007836 */ /* 0x004fe20000000000 */
[----:B------:R2:W-:Y:S01]  /*3820*/  STL [R1+0x2648], R3 ;  /* 0x0026480301007387 */ /* 0x0005e20000100800 */
[----:B------:R-:W-:-:S02]  /*3830*/  IMAD.MOV R8, RZ, RZ, -R8 ;  /* 0x000000ffff087224 */ /* 0x000fc400078e0a08 */
[----:B-1----:R-:W-:Y:S01]  /*3840*/  IMAD.HI.U32 R6, R250, R5, RZ ;  /* 0x00000005fa067227 */ /* 0x002fe200078e00ff */
[----:B------:R-:W-:Y:S03]  /*3850*/  STL [R1+0x2644], R2 ;  /* 0x0026440201007387 */ /* 0x000fe60000100800 */
[C---:B------:R-:W-:Y:S01]  /*3860*/  IMAD R9, R251.reuse, R10, R9 ;  /* 0x0000000afb097224 */ /* 0x040fe200078e0209 */
[----:B------:R1:W-:Y:S01]  /*3870*/  STL [R1+0x2640], R0 ;  /* 0x0026400001007387 */ /* 0x0003e20000100800 */
[----:B------:R-:W-:Y:S01]  /*3880*/  IADD3 R6, -R6, RZ, RZ ;  /* 0x000000ff06067210 */ /* 0x000fe20007ffe1ff */
[C---:B------:R-:W-:Y:S01]  /*3890*/  IMAD R7, R251.reuse, R8, R7 ;  /* 0x00000008fb077224 */ /* 0x040fe200078e0207 */
[----:B--2---:R-:W-:Y:S01]  /*38a0*/  IABS R3, R2 ;  /* 0x0000000200037213 */ /* 0x004fe20000000000 */
[----:B------:R-:W-:Y:S02]  /*38b0*/  STL [R1+0x260], R9 ;  /* 0x0002600901007387 */ /* 0x000fe40000100800 */
[----:B------:R-:W-:Y:S01]  /*38c0*/  IMAD R5, R251, R6, R5 ;  /* 0x00000006fb057224 */ /* 0x000fe200078e0205 */
[----:B------:R-:W-:Y:S01]  /*38d0*/  IADD3 R6, R242, 0x79, RZ ;  /* 0x00000079f2067810 */ /* 0x000fe20007ffe0ff */
[----:B------:R-:W-:Y:S01]  /*38e0*/  IMAD.HI.U32 R4, R250, R3, RZ ;  /* 0x00000003fa047227 */ /* 0x000fe200078e00ff */
[----:B------:R2:W-:Y:S01]  /*38f0*/  STL [R1+0x25c], R7 ;  /* 0x00025c0701007387 */ /* 0x0005e20000100800 */
[----:B-1----:R-:W-:-:S02]  /*3900*/  IABS R0, R0 ;  /* 0x0000000000007213 */ /* 0x002fc40000000000 */
[----:B------:R-:W-:Y:S01]  /*3910*/  IMAD.MOV R4, RZ, RZ, -R4 ;  /* 0x000000ffff047224 */ /* 0x000fe200078e0a04 */
[----:B------:R1:W-:Y:S02]  /*3920*/  STL [R1+0x258], R5 ;  /* 0x0002580501007387 */ /* 0x0003e40000100800 */
[----:B------:R-:W-:-:S04]  /*3930*/  IMAD.HI.U32 R2, R250, R0, RZ ;  /* 0x00000000fa027227 */ /* 0x000fc800078e00ff */
[----:B------:R-:W-:Y:S02]  /*3940*/  IMAD.MOV R2, RZ, RZ, -R2 ;  /* 0x000000ffff027224 */ /* 0x000fe400078e0a02 */
[C---:B------:R-:W-:Y:S02]  /*3950*/  IMAD R3, R251.reuse, R4, R3 ;  /* 0x00000004fb037224 */ /* 0x040fe400078e0203 */
[C---:B--2---:R-:W-:Y:S02]  /*3960*/  VIADD R7, R242.reuse, 0x78 ;  /* 0x00000078f2077836 */ /* 0x044fe40000000000 */
[----:B------:R-:W-:Y:S01]  /*3970*/  IMAD R0, R251, R2, R0 ;  /* 0x00000002fb007224 */ /* 0x000fe200078e0200 */
[----:B------:R2:W-:Y:S01]  /*3980*/  STL [R1+0x254], R3 ;  /* 0x0002540301007387 */ /* 0x0005e20000100800 */
[C---:B-1----:R-:W-:Y:S01]  /*3990*/  VIADD R5, R242.reuse, 0x7a ;  /* 0x0000007af2057836 */ /* 0x042fe20000000000 */
[----:B------:R-:W-:Y:S01]  /*39a0*/  IABS R9, R7 ;  /* 0x0000000700097213 */ /* 0x000fe20000000000 */
[----:B------:R-:W-:Y:S01]  /*39b0*/  VIADD R4, R242, 0x7c ;  /* 0x0000007cf2047836 */ /* 0x000fe20000000000 */
[----:B------:R1:W-:Y:S03]  /*39c0*/  STL [R1+0x250], R0 ;  /* 0x0002500001007387 */ /* 0x0003e60000100800 */
[----:B------:R-:W-:Y:S01]  /*39d0*/  IMAD.HI.U32 R10, R250, R9, RZ ;  /* 0x00000009fa0a7227 */ /* 0x000fe200078e00ff */
[----:B------:R3:W-:Y:S03]  /*39e0*/  STL [R1+0x263c], R7 ;  /* 0x00263c0701007387 */ /* 0x0007e60000100800 */
[----:B--2---:R-:W-:Y:S01]  /*39f0*/  VIADD R3, R242, 0x7b ;  /* 0x0000007bf2037836 */ /* 0x004fe20000000000 */
[----:B------:R-:W-:Y:S01]  /*3a00*/  STL [R1+0x2638], R6 ;  /* 0x0026380601007387 */ /* 0x000fe20000100800 */
[----:B------:R-:W-:-:S02]  /*3a10*/  IADD3 R10, -R10, RZ, RZ ;  /* 0x000000ff0a0a7210 */ /* 0x000fc40007ffe1ff */
[----:B-1----:R-:W-:Y:S01]  /*3a20*/  IABS R0, R4 ;  /* 0x0000000400007213 */ /* 0x002fe20000000000 */
[----:B------:R1:W-:Y:S01]  /*3a30*/  STL [R1+0x2634], R5 ;  /* 0x0026340501007387 */ /* 0x0003e20000100800 */
[----:B---3--:R-:W-:Y:S01]  /*3a40*/  IABS R7, R6 ;  /* 0x0000000600077213 */ /* 0x008fe20000000000 */
[----:B------:R-:W-:Y:S02]  /*3a50*/  IMAD R239, R251, R10, R9 ;  /* 0x0000000afbef7224 */ /* 0x000fe400078e0209 */
[----:B------:R2:W-:Y:S01]  /*3a60*/  STL [R1+0x2630], R3 ;  /* 0x0026300301007387 */ /* 0x0005e20000100800 */
[----:B------:R-:W-:Y:S01]  /*3a70*/  IMAD.HI.U32 R2, R250, R0, RZ ;  /* 0x00000000fa027227 */ /* 0x000fe200078e00ff */
[----:B------:R-:W-:Y:S02]  /*3a80*/  IADD3 R10, R242, 0x80, RZ ;  /* 0x00000080f20a7810 */ /* 0x000fe40007ffe0ff */
[----:B------:R3:W-:Y:S01]  /*3a90*/  STL [R1+0x262c], R4 ;  /* 0x00262c0401007387 */ /* 0x0007e20000100800 */
[----:B------:R-:W-:Y:S01]  /*3aa0*/  IMAD.HI.U32 R8, R250, R7, RZ ;  /* 0x00000007fa087227 */ /* 0x000fe200078e00ff */
[----:B-1----:R-:W-:-:S02]  /*3ab0*/  IABS R5, R5 ;  /* 0x0000000500057213 */ /* 0x002fc40000000000 */
[----:B------:R-:W-:Y:S01]  /*3ac0*/  STL [R1+0x27f0], R239 ;  /* 0x0027f0ef01007387 */ /* 0x000fe20000100800 */
[----:B------:R-:W-:Y:S01]  /*3ad0*/  IMAD.MOV R8, RZ, RZ, -R8 ;  /* 0x000000ffff087224 */ /* 0x000fe200078e0a08 */
[----:B--2---:R-:W-:Y:S01]  /*3ae0*/  IABS R3, R3 ;  /* 0x0000000300037213 */ /* 0x004fe20000000000 */
[----:B------:R-:W-:Y:S01]  /*3af0*/  IMAD.HI.U32 R6, R250, R5, RZ ;  /* 0x00000005fa067227 */ /* 0x000fe200078e00ff */
[----:B------:R-:W-:-:S03]  /*3b00*/  IADD3 R2, -R2, RZ, RZ ;  /* 0x000000ff02027210 */ /* 0x000fc60007ffe1ff */
[----:B------:R-:W-:Y:S02]  /*3b10*/  IMAD.MOV R6, RZ, RZ, -R6 ;  /* 0x000000ffff067224 */ /* 0x000fe400078e0a06 */
[C---:B------:R-:W-:Y:S02]  /*3b20*/  IMAD R7, R251.reuse, R8, R7 ;  /* 0x00000008fb077224 */ /* 0x040fe400078e0207 */
[----:B------:R-:W-:Y:S02]  /*3b30*/  IMAD R5, R251, R6, R5 ;  /* 0x00000006fb057224 */ /* 0x000fe400078e0205 */
[----:B------:R-:W-:Y:S01]  /*3b40*/  VIADD R9, R242, 0x7d ;  /* 0x0000007df2097836 */ /* 0x000fe20000000000 */
[----:B------:R1:W-:Y:S01]  /*3b50*/  STL [R1+0x248], R7 ;  /* 0x0002480701007387 */ /* 0x0003e20000100800 */
[----:B---3--:R-:W-:-:S03]  /*3b60*/  IMAD.HI.U32 R4, R250, R3, RZ ;  /* 0x00000003fa047227 */ /* 0x008fc600078e00ff */
[----:B------:R2:W-:Y:S01]  /*3b70*/  STL [R1+0x244], R5 ;  /* 0x0002440501007387 */ /* 0x0005e20000100800 */
[----:B------:R-:W-:Y:S02]  /*3b80*/  IMAD.MOV R4, RZ, RZ, -R4 ;  /* 0x000000ffff047224 */ /* 0x000fe400078e0a04 */
[C---:B------:R-:W-:Y:S01]  /*3b90*/  VIADD R8, R242.reuse, 0x81 ;  /* 0x00000081f2087836 */ /* 0x040fe20000000000 */
[----:B------:R3:W-:Y:S01]  /*3ba0*/  STL [R1+0x2628], R9 ;  /* 0x0026280901007387 */ /* 0x0007e20000100800 */
[C---:B------:R-:W-:Y:S01]  /*3bb0*/  IMAD R17, R251.reuse, R4, R3 ;  /* 0x00000004fb117224 */ /* 0x040fe200078e0203 */
[----:B------:R-:W-:Y:S01]  /*3bc0*/  IABS R3, R10 ;  /* 0x0000000a00037213 */ /* 0x000fe20000000000 */
[----:B-1----:R-:W-:Y:S02]  /*3bd0*/  VIADD R7, R242, 0x7e ;  /* 0x0000007ef2077836 */ /* 0x002fe40000000000 */
[----:B------:R-:W-:Y:S01]  /*3be0*/  IMAD R249, R251, R2, R0 ;  /* 0x00000002fbf97224 */ /* 0x000fe200078e0200 */
[----:B--2---:R-:W-:Y:S01]  /*3bf0*/  IABS R5, R13 ;  /* 0x0000000d00057213 */ /* 0x004fe20000000000 */
[----:B------:R-:W-:Y:S01]  /*3c00*/  IMAD.HI.U32 R4, R250, R3, RZ ;  /* 0x00000003fa047227 */ /* 0x000fe200078e00ff */
[----:B------:R1:W-:Y:S01]  /*3c10*/  STL [R1+0x2624], R7 ;  /* 0x0026240701007387 */ /* 0x0003e20000100800 */
[----:B------:R-:W-:-:S02]  /*3c20*/  IABS R0, R8 ;  /* 0x0000000800007213 */ /* 0x000fc40000000000 */
[C---:B------:R-:W-:Y:S01]  /*3c30*/  IMAD.HI.U32 R6, R250.reuse, R5, RZ ;  /* 0x00000005fa067227 */ /* 0x040fe200078e00ff */
[----:B------:R-:W-:Y:S01]  /*3c40*/  STL [R1+0x2620], R13 ;  /* 0x0026200d01007387 */ /* 0x000fe20000100800 */
[----:B---3--:R-:W-:Y:S02]  /*3c50*/  IABS R9, R9 ;  /* 0x0000000900097213 */ /* 0x008fe40000000000 */
[----:B------:R-:W-:Y:S01]  /*3c60*/  IMAD.HI.U32 R2, R250, R0, RZ ;  /* 0x00000000fa027227 */ /* 0x000fe200078e00ff */
[----:B------:R2:W-:Y:S01]  /*3c70*/  STL [R1+0x261c], R10 ;  /* 0x00261c0a01007387 */ /* 0x0005e20000100800 */
[----:B------:R-:W-:Y:S02]  /*3c80*/  IADD3 R6, -R6, RZ, RZ ;  /* 0x000000ff06067210 */ /* 0x000fe40007ffe1ff */
[----:B-1----:R-:W-:Y:S01]  /*3c90*/  IABS R7, R7 ;  /* 0x0000000700077213 */ /* 0x002fe20000000000 */
[----:B------:R1:W-:Y:S01]  /*3ca0*/  STL [R1+0x2618], R8 ;  /* 0x0026180801007387 */ /* 0x0003e20000100800 */
[----:B------:R-:W-:-:S02]  /*3cb0*/  IMAD.MOV R4, RZ, RZ, -R4 ;  /* 0x000000ffff047224 */ /* 0x000fc400078e0a04 */
[----:B------:R-:W-:Y:S02]  /*3cc0*/  IMAD.MOV R2, RZ, RZ, -R2 ;  /* 0x000000ffff027224 */ /* 0x000fe400078e0a02 */
[----:B------:R-:W-:Y:S02]  /*3cd0*/  IMAD R3, R251, R4, R3 ;  /* 0x00000004fb037224 */ /* 0x000fe400078e0203 */
[----:B--2---:R-:W-:-:S04]  /*3ce0*/  IMAD.HI.U32 R10, R250, R9, RZ ;  /* 0x00000009fa0a7227 */ /* 0x004fc800078e00ff */
[----:B-1----:R-:W-:-:S04]  /*3cf0*/  IMAD.HI.U32 R8, R250, R7, RZ ;  /* 0x00000007fa087227 */ /* 0x002fc800078e00ff */
[----:B------:R-:W-:Y:S02]  /*3d00*/  IMAD.MOV R8, RZ, RZ, -R8 ;  /* 0x000000ffff087224 */ /* 0x000fe400078e0a08 */
[C---:B------:R-:W-:Y:S02]  /*3d10*/  IMAD R0, R251.reuse, R2, R0 ;  /* 0x00000002fb007224 */ /* 0x040fe400078e0200 */
[C---:B------:R-:W-:Y:S02]  /*3d20*/  IMAD R7, R251.reuse, R8, R7 ;  /* 0x00000008fb077224 */ /* 0x040fe400078e0207 */
[----:B------:R-:W-:Y:S01]  /*3d30*/  IMAD R24, R251, R6, R5 ;  /* 0x00000006fb187224 */ /* 0x000fe200078e0205 */
[C---:B------:R-:W-:Y:S01]  /*3d40*/  IADD3 R6, R242.reuse, 0x83, RZ ;  /* 0x00000083f2067810 */ /* 0x040fe20007ffe0ff */
[----:B------:R-:W-:Y:S01]  /*3d50*/  IMAD.MOV R10, RZ, RZ, -R10 ;  /* 0x000000ffff0a7224 */ /* 0x000fe200078e0a0a */
[----:B------:R1:W-:Y:S01]  /*3d60*/  STL [R1+0x234], R7 ;  /* 0x0002340701007387 */ /* 0x0003e20000100800 */
[----:B------:R-:W-:-:S02]  /*3d70*/  VIADD R5, R242, 0x84 ;  /* 0x00000084f2057836 */ /* 0x000fc40000000000 */
[C---:B------:R-:W-:Y:S01]  /*3d80*/  VIADD R4, R242.reuse, 0x86 ;  /* 0x00000086f2047836 */ /* 0x040fe20000000000 */
[----:B------:R2:W-:Y:S01]  /*3d90*/  STL [R1+0x22c], R3 ;  /* 0x00022c0301007387 */ /* 0x0005e20000100800 */
[----:B------:R-:W-:Y:S02]  /*3da0*/  IMAD R25, R251, R10, R9 ;  /* 0x0000000afb197224 */ /* 0x000fe400078e0209 */
[C---:B------:R-:W-:Y:S01]  /*3db0*/  VIADD R13, R242.reuse, 0xd1 ;  /* 0x000000d1f20d7836 */ /* 0x040fe20000000000 */
[----:B------:R3:W-:Y:S01]  /*3dc0*/  STL [R1+0x228], R0 ;  /* 0x0002280001007387 */ /* 0x0007e20000100800 */
[C---:B-1----:R-:W-:Y:S02]  /*3dd0*/  VIADD R7, R242.reuse, 0x82 ;  /* 0x00000082f2077836 */ /* 0x042fe40000000000 */
[----:B--2---:R-:W-:-:S03]  /*3de0*/  VIADD R3, R242, 0x85 ;  /* 0x00000085f2037836 */ /* 0x004fc60000000000 */
[----:B------:R1:W-:Y:S01]  /*3df0*/  STL [R1+0x2614], R7 ;  /* 0x0026140701007387 */ /* 0x0003e20000100800 */
[----:B------:R-:W-:Y:S02]  /*3e00*/  IABS R9, R7 ;  /* 0x0000000700097213 */ /* 0x000fe40000000000 */
[----:B---3--:R-:W-:Y:S01]  /*3e10*/  IABS R0, R4 ;  /* 0x0000000400007213 */ /* 0x008fe20000000000 */
[----:B------:R-:W-:Y:S02]  /*3e20*/  STL [R1+0x2610], R6 ;  /* 0x0026100601007387 */ /* 0x000fe40000100800 */
[C---:B------:R-:W-:Y:S02]  /*3e30*/  IMAD.HI.U32 R10, R250.reuse, R9, RZ ;  /* 0x00000009fa0a7227 */ /* 0x040fe400078e00ff */
[----:B------:R2:W-:Y:S01]  /*3e40*/  STL [R1+0x260c], R5 ;  /* 0x00260c0501007387 */ /* 0x0005e20000100800 */
[----:B-1----:R-:W-:Y:S01]  /*3e50*/  IABS R7, R6 ;  /* 0x0000000600077213 */ /* 0x002fe20000000000 */
[----:B------:R-:W-:-:S02]  /*3e60*/  IMAD.HI.U32 R2, R250, R0, RZ ;  /* 0x00000000fa027227 */ /* 0x000fc400078e00ff */
[----:B------:R1:W-:Y:S01]  /*3e70*/  STL [R1+0x2608], R3 ;  /* 0x0026080301007387 */ /* 0x0003e20000100800 */
[----:B------:R-:W-:Y:S01]  /*3e80*/  IADD3 R10, -R10, RZ, RZ ;  /* 0x000000ff0a0a7210 */ /* 0x000fe20007ffe1ff */
[----:B------:R-:W-:Y:S02]  /*3e90*/  IMAD.HI.U32 R8, R250, R7, RZ ;  /* 0x00000007fa087227 */ /* 0x000fe400078e00ff */
[----:B------:R3:W-:Y:S01]  /*3ea0*/  STL [R1+0x2604], R4 ;  /* 0x0026040401007387 */ /* 0x0007e20000100800 */
[----:B------:R-:W-:Y:S02]  /*3eb0*/  IADD3 R2, -R2, RZ, RZ ;  /* 0x000000ff02027210 */ /* 0x000fe40007ffe1ff */
[----:B--2---:R-:W-:Y:S01]  /*3ec0*/  IABS R5, R5 ;  /* 0x0000000500057213 */ /* 0x004fe20000000000 */
[----:B------:R-:W-:Y:S01]  /*3ed0*/  IMAD.MOV R8, RZ, RZ, -R8 ;  /* 0x000000ffff087224 */ /* 0x000fe200078e0a08 */
[----:B-1----:R-:W-:Y:S01]  /*3ee0*/  IABS R3, R3 ;  /* 0x0000000300037213 */ /* 0x002fe20000000000 */
[----:B------:R-:W-:-:S02]  /*3ef0*/  IMAD R0, R251, R2, R0 ;  /* 0x00000002fb007224 */ /* 0x000fc400078e0200 */
[----:B------:R-:W-:-:S04]  /*3f00*/  IMAD.HI.U32 R6, R250, R5, RZ ;  /* 0x00000005fa067227 */ /* 0x000fc800078e00ff */
[----:B---3--:R-:W-:-:S04]  /*3f10*/  IMAD.HI.U32 R4, R250, R3, RZ ;  /* 0x00000003fa047227 */ /* 0x008fc800078e00ff */
[----:B------:R-:W-:Y:S02]  /*3f20*/  IMAD.MOV R4, RZ, RZ, -R4 ;  /* 0x000000ffff047224 */ /* 0x000fe400078e0a04 */
[----:B------:R-:W-:Y:S02]  /*3f30*/  IMAD.MOV R6, RZ, RZ, -R6 ;  /* 0x000000ffff067224 */ /* 0x000fe400078e0a06 */
[C---:B------:R-:W-:Y:S02]  /*3f40*/  IMAD R239, R251.reuse, R8, R7 ;  /* 0x00000008fbef7224 */ /* 0x040fe400078e0207 */
[C---:B------:R-:W-:Y:S02]  /*3f50*/  IMAD R3, R251.reuse, R4, R3 ;  /* 0x00000004fb037224 */ /* 0x040fe400078e0203 */
[----:B------:R-:W-:Y:S01]  /*3f60*/  IMAD R244, R251, R6, R5 ;  /* 0x00000006fbf47224 */ /* 0x000fe200078e0205 */
[----:B------:R-:W-:Y:S01]  /*3f70*/  STL [R1+0x2808], R239 ;  /* 0x002808ef01007387 */ /* 0x000fe20000100800 */
[----:B------:R-:W-:-:S02]  /*3f80*/  VIADD R7, R242, 0x87 ;  /* 0x00000087f2077836 */ /* 0x000fc40000000000 */
[C---:B------:R-:W-:Y:S01]  /*3f90*/  VIADD R6, R242.reuse, 0x88 ;  /* 0x00000088f2067836 */ /* 0x040fe20000000000 */
[----:B------:R1:W-:Y:S01]  /*3fa0*/  STL [R1+0x218], R3 ;  /* 0x0002180301007387 */ /* 0x0003e20000100800 */
[C---:B------:R-:W-:Y:S02]  /*3fb0*/  VIADD R5, R242.reuse, 0x89 ;  /* 0x00000089f2057836 */ /* 0x040fe40000000000 */
[----:B------:R-:W-:Y:S01]  /*3fc0*/  IMAD R246, R251, R10, R9 ;  /* 0x0000000afbf67224 */ /* 0x000fe200078e0209 */
[----:B------:R2:W-:Y:S01]  /*3fd0*/  STL [R1+0x214], R0 ;  /* 0x0002140001007387 */ /* 0x0005e20000100800 */
[----:B------:R-:W-:Y:S01]  /*3fe0*/  IABS R9, R7 ;  /* 0x0000000700097213 */ /* 0x000fe20000000000 */
[C---:B------:R-:W-:Y:S02]  /*3ff0*/  VIADD R4, R242.reuse, 0x8b ;  /* 0x0000008bf2047836 */ /* 0x040fe40000000000 */
[----:B------:R3:W-:Y:S01]  /*4000*/  STL [R1+0x2600], R7 ;  /* 0x0026000701007387 */ /* 0x0007e20000100800 */
[----:B-1----:R-:W-:Y:S01]  /*4010*/  IADD3 R3, R242, 0x8a, RZ ;  /* 0x0000008af2037810 */ /* 0x002fe20007ffe0ff */
[----:B------:R-:W-:-:S02]  /*4020*/  IMAD.HI.U32 R10, R250, R9, RZ ;  /* 0x00000009fa0a7227 */ /* 0x000fc400078e00ff */
[----:B------:R-:W-:Y:S01]  /*4030*/  STL [R1+0x25fc], R6 ;  /* 0x0025fc0601007387 */ /* 0x000fe20000100800 */
[----:B--2---:R-:W-:Y:S01]  /*4040*/  IABS R0, R4 ;  /* 0x0000000400007213 */ /* 0x004fe20000000000 */
[----:B------:R-:W-:Y:S02]  /*4050*/  IMAD.MOV R10, RZ, RZ, -R10 ;  /* 0x000000ffff0a7224 */ /* 0x000fe400078e0a0a */
[----:B------:R1:W-:Y:S01]  /*4060*/  STL [R1+0x25f8], R5 ;  /* 0x0025f80501007387 */ /* 0x0003e20000100800 */
[----:B---3--:R-:W-:Y:S01]  /*4070*/  IABS R7, R6 ;  /* 0x0000000600077213 */ /* 0x008fe20000000000 */
[C---:B------:R-:W-:Y:S02]  /*4080*/  IMAD.HI.U32 R2, R250.reuse, R0, RZ ;  /* 0x00000000fa027227 */ /* 0x040fe400078e00ff */
[----:B------:R2:W-:Y:S02]  /*4090*/  STL [R1+0x25f4], R3 ;  /* 0x0025f40301007387 */ /* 0x0005e40000100800 */
[----:B------:R-:W-:-:S02]  /*40a0*/  IMAD.HI.U32 R8, R250, R7, RZ ;  /* 0x00000007fa087227 */ /* 0x000fc400078e00ff */
[----:B------:R3:W-:Y:S01]  /*40b0*/  STL [R1+0x25f0], R4 ;  /* 0x0025f00401007387 */ /* 0x0007e20000100800 */
[----:B-1----:R-:W-:Y:S01]  /*40c0*/  IABS R5, R5 ;  /* 0x0000000500057213 */ /* 0x002fe20000000000 */
[----:B------:R-:W-:Y:S02]  /*40d0*/  IMAD.MOV R8, RZ, RZ, -R8 ;  /* 0x000000ffff087224 */ /* 0x000fe400078e0a08 */
[----:B------:R-:W-:Y:S01]  /*40e0*/  IMAD R9, R251, R10, R9 ;  /* 0x0000000afb097224 */ /* 0x000fe200078e0209 */
[----:B--2---:R-:W-:Y:S01]  /*40f0*/  IABS R3, R3 ;  /* 0x0000000300037213 */ /* 0x004fe20000000000 */
[----:B------:R-:W-:-:S03]  /*4100*/  IMAD.HI.U32 R6, R250, R5, RZ ;  /* 0x00000005fa067227 */ /* 0x000fc600078e00ff */
[----:B------:R-:W-:Y:S01]  /*4110*/  STL [R1+0x210], R9 ;  /* 0x0002100901007387 */ /* 0x000fe20000100800 */
[----:B---3--:R-:W-:Y:S01]  /*4120*/  IMAD.HI.U32 R4, R250, R3, RZ ;  /* 0x00000003fa047227 */ /* 0x008fe200078e00ff */
[----:B------:R-:W-:-:S03]  /*4130*/  IADD3 R6, -R6, RZ, RZ ;  /* 0x000000ff06067210 */ /* 0x000fc60007ffe1ff */
[C---:B------:R-:W-:Y:S02]  /*4140*/  IMAD R7, R251.reuse, R8, R7 ;  /* 0x00000008fb077224 */ /* 0x040fe400078e0207 */
[----:B------:R-:W-:Y:S02]  /*4150*/  IMAD.MOV R4, RZ, RZ, -R4 ;  /* 0x000000ffff047224 */ /* 0x000fe400078e0a04 */
[----:B------:R-:W-:Y:S01]  /*4160*/  IMAD.MOV R2, RZ, RZ, -R2 ;  /* 0x000000ffff027224 */ /* 0x000fe200078e0a02 */
[----:B------:R1:W-:Y:S01]  /*4170*/  STL [R1+0x20c], R7 ;  /* 0x00020c0701007387 */ /* 0x0003e20000100800 */
[C---:B------:R-:W-:Y:S01]  /*4180*/  IMAD R5, R251.reuse, R6, R5 ;  /* 0x00000006fb057224 */ /* 0x040fe200078e0205 */
[C---:B------:R-:W-:Y:S01]  /*4190*/  IADD3 R6, R242.reuse, 0x8d, RZ ;  /* 0x0000008df2067810 */ /* 0x040fe20007ffe0ff */
[C---:B------:R-:W-:Y:S02]  /*41a0*/  IMAD R3, R251.reuse, R4, R3 ;  /* 0x00000004fb037224 */ /* 0x040fe400078e0203 */
[----:B------:R-:W-:Y:S01]  /*41b0*/  IMAD R0, R251, R2, R0 ;  /* 0x00000002fb007224 */ /* 0x000fe200078e0200 */
[----:B------:R2:W-:Y:S01]  /*41c0*/  STL [R1+0x208], R5 ;  /* 0x0002080501007387 */ /* 0x0005e20000100800 */
[----:B------:R-:W-:-:S02]  /*41d0*/  VIADD R4, R242, 0x90 ;  /* 0x00000090f2047836 */ /* 0x000fc40000000000 */
[C---:B-1----:R-:W-:Y:S01]  /*41e0*/  VIADD R7, R242.reuse, 0x8c ;  /* 0x0000008cf2077836 */ /* 0x042fe20000000000 */
[----:B------:R1:W-:Y:S04]  /*41f0*/  STL [R1+0x204], R3 ;  /* 0x0002040301007387 */ /* 0x0003e80000100800 */
[----:B------:R-:W-:Y:S01]  /*4200*/  IABS R9, R7 ;  /* 0x0000000700097213 */ /* 0x000fe20000000000 */
[----:B--2---:R-:W-:Y:S01]  /*4210*/  VIADD R5, R242, 0x8e ;  /* 0x0000008ef2057836 */ /* 0x004fe20000000000 */
[----:B------:R2:W-:Y:S03]  /*4220*/  STL [R1+0x200], R0 ;  /* 0x0002000001007387 */ /* 0x0005e60000100800 */
[----:B------:R-:W-:Y:S01]  /*4230*/  IMAD.HI.U32 R10, R250, R9, RZ ;  /* 0x00000009fa0a7227 */ /* 0x000fe200078e00ff */
[----:B------:R3:W-:Y:S03]  /*4240*/  STL [R1+0x25ec], R7 ;  /* 0x0025ec0701007387 */ /* 0x0007e60000100800 */
[----:B-1----:R-:W-:Y:S01]  /*4250*/  VIADD R3, R242, 0x8f ;  /* 0x0000008ff2037836 */ /* 0x002fe20000000000 */
[----:B------:R-:W-:Y:S01]  /*4260*/  STL [R1+0x25e8], R6 ;  /* 0x0025e80601007387 */ /* 0x000fe20000100800 */
[----:B------:R-:W-:-:S02]  /*4270*/  IADD3 R10, -R10, RZ, RZ ;  /* 0x000000ff0a0a7210 */ /* 0x000fc40007ffe1ff */
[----:B--2---:R-:W-:Y:S01]  /*4280*/  IABS R0, R4 ;  /* 0x0000000400007213 */ /* 0x004fe20000000000 */
[----:B------:R1:W-:Y:S01]  /*4290*/  STL [R1+0x25e4], R5 ;  /* 0x0025e40501007387 */ /* 0x0003e20000100800 */
[----:B---3--:R-:W-:Y:S01]  /*42a0*/  IABS R7, R6 ;  /* 0x0000000600077213 */ /* 0x008fe20000000000 */
[----:B------:R-:W-:Y:S02]  /*42b0*/  IMAD R9, R251, R10, R9 ;  /* 0x0000000afb097224 */ /* 0x000fe400078e0209 */
[----:B------:R2:W-:Y:S01]  /*42c0*/  STL [R1+0x25e0], R3 ;  /* 0x0025e00301007387 */ /* 0x0005e20000100800 */
[----:B------:R-:W-:-:S03]  /*42d0*/  IMAD.HI.U32 R2, R250, R0, RZ ;  /* 0x00000000fa027227 */ /* 0x000fc600078e00ff */
[----:B------:R3:W-:Y:S01]  /*42e0*/  STL [R1+0x25dc], R4 ;  /* 0x0025dc0401007387 */ /* 0x0007e20000100800 */
[----:B------:R-:W-:Y:S01]  /*42f0*/  IMAD.HI.U32 R8, R250, R7, RZ ;  /* 0x00000007fa087227 */ /* 0x000fe200078e00ff */
[----:B-1----:R-:W-:Y:S02]  /*4300*/  IABS R5, R5 ;  /* 0x0000000500057213 */ /* 0x002fe40000000000 */
[----:B------:R-:W-:Y:S01]  /*4310*/  IADD3 R2, -R2, RZ, RZ ;  /* 0x000000ff02027210 */ /* 0x000fe20007ffe1ff */
[----:B------:R-:W-:Y:S01]  /*4320*/  IMAD.MOV R8, RZ, RZ, -R8 ;  /* 0x000000ffff087224 */ /* 0x000fe200078e0a08 */
[----:B--2---:R-:W-:Y:S01]  /*4330*/  IABS R3, R3 ;  /* 0x0000000300037213 */ /* 0x004fe20000000000 */
[C---:B------:R-:W-:Y:S01]  /*4340*/  IMAD.HI.U32 R6, R250.reuse, R5, RZ ;  /* 0x00000005fa067227 */ /* 0x040fe200078e00ff */
[----:B------:R-:W-:Y:S03]  /*4350*/  STL [R1+0x1fc], R9 ;  /* 0x0001fc0901007387 */ /* 0x000fe60000100800 */
[----:B---3--:R-:W-:-:S04]  /*4360*/  IMAD.HI.U32 R4, R250, R3, RZ ;  /* 0x00000003fa047227 */ /* 0x008fc800078e00ff */
        /* <DEDUP_REMOVED lines=11> */
[----:B-1----:R-:W-:-:S03]  /*4420*/  VIADD R7, R242, 0x91 ;  /* 0x00000091f2077836 */ /* 0x002fc60000000000 */
[----:B------:R1:W-:Y:S01]  /*4430*/  STL [R1+0x1ec], R0 ;  /* 0x0001ec0001007387 */ /* 0x0003e20000100800 */
[C---:B--2---:R-:W-:Y:S01]  /*4440*/  VIADD R5, R242.reuse, 0x93 ;  /* 0x00000093f2057836 */ /* 0x044fe20000000000 */
[----:B------:R-:W-:Y:S02]  /*4450*/  IABS R9, R7 ;  /* 0x0000000700097213 */ /* 0x000fe40000000000 */
[----:B------:R2:W-:Y:S01]  /*4460*/  STL [R1+0x25d8], R7 ;  /* 0x0025d80701007387 */ /* 0x0005e20000100800 */
[----:B---3--:R-:W-:-:S03]  /*4470*/  IADD3 R3, R242, 0x94, RZ ;  /* 0x00000094f2037810 */ /* 0x008fc60007ffe0ff */
[----:B------:R-:W-:Y:S01]  /*4480*/  STL [R1+0x25d4], R6 ;  /* 0x0025d40601007387 */ /* 0x000fe20000100800 */
[C---:B------:R-:W-:Y:S01]  /*4490*/  IMAD.HI.U32 R10, R250.reuse, R9, RZ ;  /* 0x00000009fa0a7227 */ /* 0x040fe200078e00ff */
[----:B-1----:R-:W-:Y:S02]  /*44a0*/  IABS R0, R4 ;  /* 0x0000000400007213 */ /* 0x002fe40000000000 */
[----:B------:R1:W-:Y:S01]  /*44b0*/  STL [R1+0x25d0], R5 ;  /* 0x0025d00501007387 */ /* 0x0003e20000100800 */
[----:B------:R-:W-:Y:S01]  /*44c0*/  IMAD.MOV R10, RZ, RZ, -R10 ;  /* 0x000000ffff0a7224 */ /* 0x000fe200078e0a0a */
[----:B--2---:R-:W-:Y:S01]  /*44d0*/  IABS R7, R6 ;  /* 0x0000000600077213 */ /* 0x004fe20000000000 */
[C---:B------:R-:W-:Y:S01]  /*44e0*/  IMAD.HI.U32 R2, R250.reuse, R0, RZ ;  /* 0x00000000fa027227 */ /* 0x040fe200078e00ff */
[----:B------:R2:W-:Y:S03]  /*44f0*/  STL [R1+0x25cc], R3 ;  /* 0x0025cc0301007387 */ /* 0x0005e60000100800 */
[----:B------:R-:W-:Y:S01]  /*4500*/  IMAD.HI.U32 R8, R250, R7, RZ ;  /* 0x00000007fa087227 */ /* 0x000fe200078e00ff */
[----:B------:R3:W-:Y:S01]  /*4510*/  STL [R1+0x25c8], R4 ;  /* 0x0025c80401007387 */ /* 0x0007e20000100800 */
[----:B-1----:R-:W-:-:S02]  /*4520*/  IABS R5, R5 ;  /* 0x0000000500057213 */ /* 0x002fc40000000000 */
        /* <DEDUP_REMOVED lines=110> */
[----:B------:R1:W-:Y:S03]  /*4c10*/  STL [R1+0x1ac], R9 ;  /* 0x0001ac0901007387 */ /* 0x0003e60000100800 */
[----:B---3--:R-:W-:-:S04]  /*4c20*/  IMAD.HI.U32 R4, R250, R3, RZ ;  /* 0x00000003fa047227 */ /* 0x008fc800078e00ff */
[----:B------:R-:W-:Y:S02]  /*4c30*/  IMAD.MOV R6, RZ, RZ, -R6 ;  /* 0x000000ffff067224 */ /* 0x000fe400078e0a06 */
[----:B------:R-:W-:Y:S02]  /*4c40*/  IMAD.MOV R4, RZ, RZ, -R4 ;  /* 0x000000ffff047224 */ /* 0x000fe400078e0a04 */
[C---:B------:R-:W-:Y:S02]  /*4c50*/  IMAD R240, R251.reuse, R6, R5 ;  /* 0x00000006fbf07224 */ /* 0x040fe400078e0205 */
[C---:B------:R-:W-:Y:S02]  /*4c60*/  IMAD R239, R251.reuse, R2, R0 ;  /* 0x00000002fbef7224 */ /* 0x040fe400078e0200 */
[C---:B------:R-:W-:Y:S01]  /*4c70*/  IMAD R3, R251.reuse, R4, R3 ;  /* 0x00000004fb037224 */ /* 0x040fe200078e0203 */
[----:B------:R-:W-:Y:S01]  /*4c80*/  STL [R1+0x280c], R240 ;  /* 0x00280cf001007387 */ /* 0x000fe20000100800 */
[----:B------:R-:W-:Y:S01]  /*4c90*/  IMAD R14, R251, R8, R7 ;  /* 0x00000008fb0e7224 */ /* 0x000fe200078e0207 */
[C---:B------:R-:W-:Y:S01]  /*4ca0*/  IADD3 R8, R242.reuse, 0xa8, RZ ;  /* 0x000000a8f2087810 */ /* 0x040fe20007ffe0ff */
[C---:B-1----:R-:W-:Y:S01]  /*4cb0*/  VIADD R9, R242.reuse, 0xa5 ;  /* 0x000000a5f2097836 */ /* 0x042fe20000000000 */
[----:B------:R-:W-:Y:S01]  /*4cc0*/  STL [R1+0x2818], R239 ;  /* 0x002818ef01007387 */ /* 0x000fe20000100800 */
[----:B------:R-:W-:-:S02]  /*4cd0*/  VIADD R7, R242, 0xa6 ;  /* 0x000000a6f2077836 */ /* 0x000fc40000000000 */
[C---:B------:R-:W-:Y:S01]  /*4ce0*/  VIADD R5, R242.reuse, 0xa7 ;  /* 0x000000a7f2057836 */ /* 0x040fe20000000000 */
[----:B------:R1:W-:Y:S01]  /*4cf0*/  STL [R1+0x1a0], R3 ;  /* 0x0001a00301007387 */ /* 0x0003e20000100800 */
[----:B------:R-:W-:-:S03]  /*4d00*/  VIADD R6, R242, 0xa9 ;  /* 0x000000a9f2067836 */ /* 0x000fc60000000000 */
[----:B------:R2:W-:Y:S02]  /*4d10*/  STL [R1+0x2588], R9 ;  /* 0x0025880901007387 */ /* 0x0005e40000100800 */
[----:B------:R-:W-:Y:S02]  /*4d20*/  IABS R0, R6 ;  /* 0x0000000600007213 */ /* 0x000fe40000000000 */
[----:B------:R3:W-:Y:S01]  /*4d30*/  STL [R1+0x2584], R7 ;  /* 0x0025840701007387 */ /* 0x0007e20000100800 */
[----:B-1----:R-:W-:Y:S02]  /*4d40*/  IABS R3, R8 ;  /* 0x0000000800037213 */ /* 0x002fe40000000000 */
[C---:B------:R-:W-:Y:S01]  /*4d50*/  IMAD.HI.U32 R2, R250.reuse, R0, RZ ;  /* 0x00000000fa027227 */ /* 0x040fe200078e00ff */
[----:B------:R1:W-:Y:S01]  /*4d60*/  STL [R1+0x2580], R5 ;  /* 0x0025800501007387 */ /* 0x0003e20000100800 */
[----:B--2---:R-:W-:Y:S02]  /*4d70*/  IABS R9, R9 ;  /* 0x0000000900097213 */ /* 0x004fe40000000000 */
[----:B------:R-:W-:Y:S01]  /*4d80*/  IMAD.HI.U32 R4, R250, R3, RZ ;  /* 0x00000003fa047227 */ /* 0x000fe200078e00ff */
[----:B------:R2:W-:Y:S01]  /*4d90*/  STL [R1+0x257c], R8 ;  /* 0x00257c0801007387 */ /* 0x0005e20000100800 */
[----:B---3--:R-:W-:-:S02]  /*4da0*/  IABS R7, R7 ;  /* 0x0000000700077213 */ /* 0x008fc40000000000 */
[C---:B------:R-:W-:Y:S01]  /*4db0*/  IMAD.HI.U32 R10, R250.reuse, R9, RZ ;  /* 0x00000009fa0a7227 */ /* 0x040fe200078e00ff */
[----:B------:R3:W-:Y:S01]  /*4dc0*/  STL [R1+0x2578], R6 ;  /* 0x0025780601007387 */ /* 0x0007e20000100800 */
[----:B-1----:R-:W-:Y:S02]  /*4dd0*/  IABS R5, R5 ;  /* 0x0000000500057213 */ /* 0x002fe40000000000 */
[----:B------:R-:W-:Y:S02]  /*4de0*/  IMAD.MOV R10, RZ, RZ, -R10 ;  /* 0x000000ffff0a7224 */ /* 0x000fe400078e0a0a */
[----:B------:R-:W-:Y:S02]  /*4df0*/  IMAD.MOV R4, RZ, RZ, -R4 ;  /* 0x000000ffff047224 */ /* 0x000fe400078e0a04 */
[----:B--2---:R-:W-:-:S04]  /*4e00*/  IMAD.HI.U32 R8, R250, R7, RZ ;  /* 0x00000007fa087227 */ /* 0x004fc800078e00ff */
[----:B---3--:R-:W-:-:S04]  /*4e10*/  IMAD.HI.U32 R6, R250, R5, RZ ;  /* 0x00000005fa067227 */ /* 0x008fc800078e00ff */
[----:B------:R-:W-:Y:S01]  /*4e20*/  IMAD.MOV R8, RZ, RZ, -R8 ;  /* 0x000000ffff087224 */ /* 0x000fe200078e0a08 */
[----:B------:R-:W-:Y:S01]  /*4e30*/  IADD3 R6, -R6, RZ, RZ ;  /* 0x000000ff06067210 */ /* 0x000fe20007ffe1ff */
[----:B------:R-:W-:Y:S02]  /*4e40*/  IMAD.MOV R2, RZ, RZ, -R2 ;  /* 0x000000ffff027224 */ /* 0x000fe400078e0a02 */
[C---:B------:R-:W-:Y:S02]  /*4e50*/  IMAD R9, R251.reuse, R10, R9 ;  /* 0x0000000afb097224 */ /* 0x040fe400078e0209 */
[C---:B------:R-:W-:Y:S01]  /*4e60*/  IMAD R5, R251.reuse, R6, R5 ;  /* 0x00000006fb057224 */ /* 0x040fe200078e0205 */
[----:B------:R-:W-:Y:S01]  /*4e70*/  IADD3 R6, R242, 0xab, RZ ;  /* 0x000000abf2067810 */ /* 0x000fe20007ffe0ff */
[C---:B------:R-:W-:Y:S01]  /*4e80*/  IMAD R3, R251.reuse, R4, R3 ;  /* 0x00000004fb037224 */ /* 0x040fe200078e0203 */
[----:B------:R1:W-:Y:S01]  /*4e90*/  STL [R1+0x198], R9 ;  /* 0x0001980901007387 */ /* 0x0003e20000100800 */
[----:B------:R-:W-:-:S02]  /*4ea0*/  IMAD R247, R251, R8, R7 ;  /* 0x00000008fbf77224 */ /* 0x000fc400078e0207 */
[----:B------:R-:W-:Y:S01]  /*4eb0*/  IMAD R0, R251, R2, R0 ;  /* 0x00000002fb007224 */ /* 0x000fe200078e0200 */
[----:B------:R2:W-:Y:S01]  /*4ec0*/  STL [R1+0x190], R5 ;  /* 0x0001900501007387 */ /* 0x0005e20000100800 */
[C---:B------:R-:W-:Y:S02]  /*4ed0*/  VIADD R7, R242.reuse, 0xaa ;  /* 0x000000aaf2077836 */ /* 0x040fe40000000000 */
[C---:B------:R-:W-:Y:S01]  /*4ee0*/  VIADD R4, R242.reuse, 0xae ;  /* 0x000000aef2047836 */ /* 0x040fe20000000000 */
[----:B------:R3:W-:Y:S02]  /*4ef0*/  STL [R1+0x18c], R3 ;  /* 0x00018c0301007387 */ /* 0x0007e40000100800 */
[----:B-1----:R-:W-:Y:S02]  /*4f00*/  IABS R9, R7 ;  /* 0x0000000700097213 */ /* 0x002fe40000000000 */
[----:B------:R1:W-:Y:S01]  /*4f10*/  STL [R1+0x188], R0 ;  /* 0x0001880001007387 */ /* 0x0003e20000100800 */
[----:B--2---:R-:W-:-:S03]  /*4f20*/  VIADD R5, R242, 0xac ;  /* 0x000000acf2057836 */ /* 0x004fc60000000000 */
[----:B------:R2:W-:Y:S01]  /*4f30*/  STL [R1+0x2574], R7 ;  /* 0x0025740701007387 */ /* 0x0005e20000100800 */
[----:B------:R-:W-:-:S03]  /*4f40*/  IMAD.HI.U32 R10, R250, R9, RZ ;  /* 0x00000009fa0a7227 */ /* 0x000fc600078e00ff */
[----:B------:R-:W-:Y:S01]  /*4f50*/  STL [R1+0x2570], R6 ;  /* 0x0025700601007387 */ /* 0x000fe20000100800 */
[----:B---3--:R-:W-:Y:S01]  /*4f60*/  VIADD R3, R242, 0xad ;  /* 0x000000adf2037836 */ /* 0x008fe20000000000 */
[----:B-1----:R-:W-:Y:S02]  /*4f70*/  IABS R0, R4 ;  /* 0x0000000400007213 */ /* 0x002fe40000000000 */
[----:B------:R1:W-:Y:S01]  /*4f80*/  STL [R1+0x256c], R5 ;  /* 0x00256c0501007387 */ /* 0x0003e20000100800 */
[----:B------:R-:W-:Y:S02]  /*4f90*/  IADD3 R10, -R10, RZ, RZ ;  /* 0x000000ff0a0a7210 */ /* 0x000fe40007ffe1ff */
[----:B--2---:R-:W-:Y:S01]  /*4fa0*/  IABS R7, R6 ;  /* 0x0000000600077213 */ /* 0x004fe20000000000 */
        /* <DEDUP_REMOVED lines=8> */
[----:B------:R-:W-:-:S04]  /*5030*/  IMAD.HI.U32 R6, R250, R5, RZ ;  /* 0x00000005fa067227 */ /* 0x000fc800078e00ff */
[----:B---3--:R-:W-:-:S04]  /*5040*/  IMAD.HI.U32 R4, R250, R3, RZ ;  /* 0x00000003fa047227 */ /* 0x008fc800078e00ff */
[----:B------:R-:W-:Y:S02]  /*5050*/  IMAD.MOV R4, RZ, RZ, -R4 ;  /* 0x000000ffff047224 */ /* 0x000fe400078e0a04 */
[----:B------:R-:W-:Y:S02]  /*5060*/  IMAD.MOV R6, RZ, RZ, -R6 ;  /* 0x000000ffff067224 */ /* 0x000fe400078e0a06 */
[C---:B------:R-:W-:Y:S02]  /*5070*/  IMAD R239, R251.reuse, R8, R7 ;  /* 0x00000008fbef7224 */ /* 0x040fe400078e0207 */
[C---:B------:R-:W-:Y:S02]  /*5080*/  IMAD R9, R251.reuse, R10, R9 ;  /* 0x0000000afb097224 */ /* 0x040fe400078e0209 */
[C---:B------:R-:W-:Y:S01]  /*5090*/  IMAD R3, R251.reuse, R4, R3 ;  /* 0x00000004fb037224 */ /* 0x040fe200078e0203 */
[----:B------:R-:W-:Y:S01]  /*50a0*/  STL [R1+0x281c], R239 ;  /* 0x00281cef01007387 */ /* 0x000fe20000100800 */
[----:B------:R-:W-:-:S02]  /*50b0*/  IMAD R0, R251, R2, R0 ;  /* 0x00000002fb007224 */ /* 0x000fc400078e0200 */
[----:B------:R-:W-:Y:S01]  /*50c0*/  IMAD R252, R251, R6, R5 ;  /* 0x00000006fbfc7224 */ /* 0x000fe200078e0205 */
[----:B------:R1:W-:Y:S01]  /*50d0*/  STL [R1+0x184], R9 ;  /* 0x0001840901007387 */ /* 0x0003e20000100800 */
[C---:B------:R-:W-:Y:S02]  /*50e0*/  VIADD R7, R242.reuse, 0xaf ;  /* 0x000000aff2077836 */ /* 0x040fe40000000000 */
[C---:B------:R-:W-:Y:S01]  /*50f0*/  VIADD R6, R242.reuse, 0xb0 ;  /* 0x000000b0f2067836 */ /* 0x040fe20000000000 */
[----:B------:R2:W-:Y:S01]  /*5100*/  STL [R1+0x178], R3 ;  /* 0x0001780301007387 */ /* 0x0005e20000100800 */
[C---:B------:R-:W-:Y:S02]  /*5110*/  VIADD R5, R242.reuse, 0xb1 ;  /* 0x000000b1f2057836 */ /* 0x040fe40000000000 */
[----:B------:R-:W-:Y:S01]  /*5120*/  VIADD R4, R242, 0xb3 ;  /* 0x000000b3f2047836 */ /* 0x000fe20000000000 */
[----:B------:R3:W-:Y:S01]  /*5130*/  STL [R1+0x174], R0 ;  /* 0x0001740001007387 */ /* 0x0007e20000100800 */
[----:B-1----:R-:W-:-:S03]  /*5140*/  IABS R9, R7 ;  /* 0x0000000700097213 */ /* 0x002fc60000000000 */
[----:B------:R1:W-:Y:S01]  /*5150*/  STL [R1+0x2560], R7 ;  /* 0x0025600701007387 */ /* 0x0003e20000100800 */
[----:B--2---:R-:W-:Y:S01]  /*5160*/  IADD3 R3, R242, 0xb2, RZ ;  /* 0x000000b2f2037810 */ /* 0x004fe20007ffe0ff */
[C---:B------:R-:W-:Y:S02]  /*5170*/  IMAD.HI.U32 R10, R250.reuse, R9, RZ ;  /* 0x00000009fa0a7227 */ /* 0x040fe400078e00ff */
[----:B------:R-:W-:Y:S01]  /*5180*/  STL [R1+0x255c], R6 ;  /* 0x00255c0601007387 */ /* 0x000fe20000100800 */
[----:B---3--:R-:W-:Y:S01]  /*5190*/  IABS R0, R4 ;  /* 0x0000000400007213 */ /* 0x008fe20000000000 */
[----:B------:R-:W-:Y:S02]  /*51a0*/  IMAD.MOV R10, RZ, RZ, -R10 ;  /* 0x000000ffff0a7224 */ /* 0x000fe400078e0a0a */
[----:B------:R2:W-:Y:S01]  /*51b0*/  STL [R1+0x2558], R5 ;  /* 0x0025580501007387 */ /* 0x0005e20000100800 */
[----:B-1----:R-:W-:Y:S01]  /*51c0*/  IABS R7, R6 ;  /* 0x0000000600077213 */ /* 0x002fe20000000000 */
[----:B------:R-:W-:-:S02]  /*51d0*/  IMAD.HI.U32 R2, R250, R0, RZ ;  /* 0x00000000fa027227 */ /* 0x000fc400078e00ff */
[----:B------:R1:W-:Y:S02]  /*51e0*/  STL [R1+0x2554], R3 ;  /* 0x0025540301007387 */ /* 0x0003e40000100800 */
[C---:B------:R-:W-:Y:S02]  /*51f0*/  IMAD.HI.U32 R8, R250.reuse, R7, RZ ;  /* 0x00000007fa087227 */ /* 0x040fe400078e00ff */
[----:B------:R3:W-:Y:S01]  /*5200*/  STL [R1+0x2550], R4 ;  /* 0x0025500401007387 */ /* 0x0007e20000100800 */
[----:B--2---:R-:W-:Y:S01]  /*5210*/  IABS R5, R5 ;  /* 0x0000000500057213 */ /* 0x004fe20000000000 */
[----:B------:R-:W-:Y:S02]  /*5220*/  IMAD.MOV R8, RZ, RZ, -R8 ;  /* 0x000000ffff087224 */ /* 0x000fe400078e0a08 */
[----:B------:R-:W-:Y:S01]  /*5230*/  IMAD R9, R251, R10, R9 ;  /* 0x0000000afb097224 */ /* 0x000fe200078e0209 */
[----:B-1----:R-:W-:Y:S01]  /*5240*/  IABS R3, R3 ;  /* 0x0000000300037213 */ /* 0x002fe20000000000 */
        /* <DEDUP_REMOVED lines=144> */
[----:B------:R-:W-:Y:S02]  /*5b50*/  IMAD.MOV R4, RZ, RZ, -R4 ;  /* 0x000000ffff047224 */ /* 0x000fe400078e0a04 */
[C---:B------:R-:W-:Y:S02]  /*5b60*/  IMAD R7, R251.reuse, R8, R7 ;  /* 0x00000008fb077224 */ /* 0x040fe400078e0207 */
[----:B------:R-:W-:Y:S02]  /*5b70*/  IMAD.MOV R2, RZ, RZ, -R2 ;  /* 0x000000ffff027224 */ /* 0x000fe400078e0a02 */
[C---:B------:R-:W-:Y:S01]  /*5b80*/  IMAD R5, R251.reuse, R6, R5 ;  /* 0x00000006fb057224 */ /* 0x040fe200078e0205 */
[----:B------:R1:W-:Y:S01]  /*5b90*/  STL [R1+0x11c], R7 ;  /* 0x00011c0701007387 */ /* 0x0003e20000100800 */
[C---:B------:R-:W-:Y:S01]  /*5ba0*/  IMAD R3, R251.reuse, R4, R3 ;  /* 0x00000004fb037224 */ /* 0x040fe200078e0203 */
[C---:B------:R-:W-:Y:S01]  /*5bb0*/  IADD3 R6, R242.reuse, 0xc9, RZ ;  /* 0x000000c9f2067810 */ /* 0x040fe20007ffe0ff */
[----:B------:R-:W-:Y:S01]  /*5bc0*/  IMAD R0, R251, R2, R0 ;  /* 0x00000002fb007224 */ /* 0x000fe200078e0200 */
        /* <DEDUP_REMOVED lines=8> */
[----:B---3--:R-:W-:-:S03]  /*5c50*/  VIADD R3, R242, 0xcb ;  /* 0x000000cbf2037836 */ /* 0x008fc60000000000 */
[----:B------:R-:W-:Y:S01]  /*5c60*/  STL [R1+0x24f4], R6 ;  /* 0x0024f40601007387 */ /* 0x000fe20000100800 */
[C---:B------:R-:W-:Y:S01]  /*5c70*/  IMAD.HI.U32 R10, R250.reuse, R9, RZ ;  /* 0x00000009fa0a7227 */ /* 0x040fe200078e00ff */
[----:B-1----:R-:W-:Y:S02]  /*5c80*/  IABS R0, R4 ;  /* 0x0000000400007213 */ /* 0x002fe40000000000 */
[----:B------:R1:W-:Y:S01]  /*5c90*/  STL [R1+0x24f0], R5 ;  /* 0x0024f00501007387 */ /* 0x0003e20000100800 */
[----:B--2---:R-:W-:Y:S02]  /*5ca0*/  IABS R7, R6 ;  /* 0x0000000600077213 */ /* 0x004fe40000000000 */
[----:B------:R-:W-:Y:S01]  /*5cb0*/  IMAD.HI.U32 R2, R250, R0, RZ ;  /* 0x00000000fa027227 */ /* 0x000fe200078e00ff */
[----:B------:R2:W-:Y:S01]  /*5cc0*/  STL [R1+0x24ec], R3 ;  /* 0x0024ec0301007387 */ /* 0x0005e20000100800 */
[----:B------:R-:W-:Y:S02]  /*5cd0*/  IADD3 R10, -R10, RZ, RZ ;  /* 0x000000ff0a0a7210 */ /* 0x000fe40007ffe1ff */
[----:B------:R-:W-:Y:S01]  /*5ce0*/  IMAD.HI.U32 R8, R250, R7, RZ ;  /* 0x00000007fa087227 */ /* 0x000fe200078e00ff */
[----:B------:R3:W-:Y:S01]  /*5cf0*/  STL [R1+0x24e8], R4 ;  /* 0x0024e80401007387 */ /* 0x0007e20000100800 */
[----:B------:R-:W-:-:S02]  /*5d00*/  IADD3 R2, -R2, RZ, RZ ;  /* 0x000000ff02027210 */ /* 0x000fc40007ffe1ff */
[----:B-1----:R-:W-:Y:S01]  /*5d10*/  IABS R5, R5 ;  /* 0x0000000500057213 */ /* 0x002fe20000000000 */
[----:B------:R-:W-:Y:S01]  /*5d20*/  IMAD.MOV R8, RZ, RZ, -R8 ;  /* 0x000000ffff087224 */ /* 0x000fe200078e0a08 */
[----:B--2---:R-:W-:Y:S01]  /*5d30*/  IABS R3, R3 ;  /* 0x0000000300037213 */ /* 0x004fe20000000000 */
[----:B------:R-:W-:Y:S01]  /*5d40*/  IMAD R241, R251, R2, R0 ;  /* 0x00000002fbf17224 */ /* 0x000fe200078e0200 */
[----:B------:R-:W-:Y:S01]  /*5d50*/  IABS R0, R13 ;  /* 0x0000000d00007213 */ /* 0x000fe20000000000 */
[----:B------:R-:W-:-:S03]  /*5d60*/  IMAD.HI.U32 R6, R250, R5, RZ ;  /* 0x00000005fa067227 */ /* 0x000fc600078e00ff */
[----:B------:R-:W-:Y:S01]  /*5d70*/  STL [R1+0x2820], R241 ;  /* 0x002820f101007387 */ /* 0x000fe20000100800 */
[----:B---3--:R-:W-:-:S03]  /*5d80*/  IMAD.HI.U32 R4, R250, R3, RZ ;  /* 0x00000003fa047227 */ /* 0x008fc600078e00ff */
[----:B------:R-:W-:Y:S01]  /*5d90*/  STL [R1+0x24e4], R35 ;  /* 0x0024e42301007387 */ /* 0x000fe20000100800 */
[----:B------:R-:W-:Y:S02]  /*5da0*/  IMAD.MOV R6, RZ, RZ, -R6 ;  /* 0x000000ffff067224 */ /* 0x000fe400078e0a06 */
[----:B------:R-:W-:Y:S01]  /*5db0*/  IMAD.MOV R4, RZ, RZ, -R4 ;  /* 0x000000ffff047224 */ /* 0x000fe200078e0a04 */
[----:B------:R-:W-:Y:S01]  /*5dc0*/  STL [R1+0x24e0], R33 ;  /* 0x0024e02101007387 */ /* 0x000fe20000100800 */
[C---:B------:R-:W-:Y:S01]  /*5dd0*/  IMAD R28, R251.reuse, R6, R5 ;  /* 0x00000006fb1c7224 */ /* 0x040fe200078e0205 */
[----:B------:R-:W-:Y:S01]  /*5de0*/  IABS R5, R32 ;  /* 0x0000002000057213 */ /* 0x000fe20000000000 */
[C---:B------:R-:W-:Y:S01]  /*5df0*/  IMAD R16, R251.reuse, R8, R7 ;  /* 0x00000008fb107224 */ /* 0x040fe200078e0207 */
[----:B------:R-:W-:Y:S01]  /*5e00*/  IABS R7, R33 ;  /* 0x0000002100077213 */ /* 0x000fe20000000000 */
[C---:B------:R-:W-:Y:S01]  /*5e10*/  IMAD R34, R251.reuse, R10, R9 ;  /* 0x0000000afb227224 */ /* 0x040fe200078e0209 */
[----:B------:R-:W-:Y:S01]  /*5e20*/  IABS R9, R35 ;  /* 0x0000002300097213 */ /* 0x000fe20000000000 */
[----:B------:R-:W-:Y:S01]  /*5e30*/  IMAD R243, R251, R4, R3 ;  /* 0x00000004fbf37224 */ /* 0x000fe200078e0203 */
[----:B------:R-:W-:Y:S01]  /*5e40*/  IABS R3, R31 ;  /* 0x0000001f00037213 */ /* 0x000fe20000000000 */
[C---:B------:R-:W-:Y:S01]  /*5e50*/  IMAD.HI.U32 R6, R250.reuse, R5, RZ ;  /* 0x00000005fa067227 */ /* 0x040fe200078e00ff */
[----:B------:R-:W-:Y:S03]  /*5e60*/  STL [R1+0x24dc], R32 ;  /* 0x0024dc2001007387 */ /* 0x000fe60000100800 */
[----:B------:R-:W-:Y:S01]  /*5e70*/  IMAD.HI.U32 R8, R250, R7, RZ ;  /* 0x00000007fa087227 */ /* 0x000fe200078e00ff */
[----:B------:R-:W-:Y:S01]  /*5e80*/  IADD3 R6, -R6, RZ, RZ ;  /* 0x000000ff06067210 */ /* 0x000fe20007ffe1ff */
[----:B------:R-:W-:Y:S02]  /*5e90*/  STL [R1+0x24d8], R31 ;  /* 0x0024d81f01007387 */ /* 0x000fe40000100800 */
[----:B------:R-:W-:-:S02]  /*5ea0*/  IMAD.HI.U32 R2, R250, R0, RZ ;  /* 0x00000000fa027227 */ /* 0x000fc400078e00ff */
[----:B------:R-:W-:Y:S02]  /*5eb0*/  STL [R1+0x24d4], R13 ;  /* 0x0024d40d01007387 */ /* 0x000fe40000100800 */
[----:B------:R-:W-:-:S04]  /*5ec0*/  IMAD.HI.U32 R10, R250, R9, RZ ;  /* 0x00000009fa0a7227 */ /* 0x000fc800078e00ff */
[----:B------:R-:W-:-:S04]  /*5ed0*/  IMAD.HI.U32 R4, R250, R3, RZ ;  /* 0x00000003fa047227 */ /* 0x000fc800078e00ff */
[----:B------:R-:W-:Y:S02]  /*5ee0*/  IMAD.MOV R8, RZ, RZ, -R8 ;  /* 0x000000ffff087224 */ /* 0x000fe400078e0a08 */
[----:B------:R-:W-:Y:S02]  /*5ef0*/  IMAD.MOV R2, RZ, RZ, -R2 ;  /* 0x000000ffff027224 */ /* 0x000fe400078e0a02 */
[----:B------:R-:W-:Y:S02]  /*5f00*/  IMAD.MOV R10, RZ, RZ, -R10 ;  /* 0x000000ffff0a7224 */ /* 0x000fe400078e0a0a */
[----:B------:R-:W-:Y:S02]  /*5f10*/  IMAD.MOV R4, RZ, RZ, -R4 ;  /* 0x000000ffff047224 */ /* 0x000fe400078e0a04 */
[C---:B------:R-:W-:Y:S02]  /*5f20*/  IMAD R7, R251.reuse, R8, R7 ;  /* 0x00000008fb077224 */ /* 0x040fe400078e0207 */
[----:B------:R-:W-:-:S02]  /*5f30*/  IMAD R5, R251, R6, R5 ;  /* 0x00000006fb057224 */ /* 0x000fc400078e0205 */
[C---:B------:R-:W-:Y:S01]  /*5f40*/  IMAD R240, R251.reuse, R2, R0 ;  /* 0x00000002fbf07224 */ /* 0x040fe200078e0200 */
[----:B------:R1:W-:Y:S01]  /*5f50*/  STL [R1+0xf4], R7 ;  /* 0x0000f40701007387 */ /* 0x0003e20000100800 */
[C---:B------:R-:W-:Y:S02]  /*5f60*/  IMAD R239, R251.reuse, R10, R9 ;  /* 0x0000000afbef7224 */ /* 0x040fe400078e0209 */
[----:B------:R-:W-:Y:S01]  /*5f70*/  IMAD R3, R251, R4, R3 ;  /* 0x00000004fb037224 */ /* 0x000fe200078e0203 */
[----:B------:R2:W-:Y:S01]  /*5f80*/  STL [R1+0xf0], R5 ;  /* 0x0000f00501007387 */ /* 0x0005e20000100800 */
[C---:B------:R-:W-:Y:S02]  /*5f90*/  VIADD R9, R242.reuse, 0xd2 ;  /* 0x000000d2f2097836 */ /* 0x040fe40000000000 */
[C---:B------:R-:W-:Y:S01]  /*5fa0*/  VIADD R6, R242.reuse, 0xd6 ;  /* 0x000000d6f2067836 */ /* 0x040fe20000000000 */
[----:B------:R-:W-:Y:S01]  /*5fb0*/  STL [R1+0x2810], R240 ;  /* 0x002810f001007387 */ /* 0x000fe20000100800 */
[C---:B------:R-:W-:Y:S01]  /*5fc0*/  VIADD R8, R242.reuse, 0xd5 ;  /* 0x000000d5f2087836 */ /* 0x040fe20000000000 */
[----:B-1----:R-:W-:-:S02]  /*5fd0*/  IADD3 R7, R242, 0xd3, RZ ;  /* 0x000000d3f2077810 */ /* 0x002fc40007ffe0ff */
[----:B------:R1:W-:Y:S01]  /*5fe0*/  STL [R1+0xec], R3 ;  /* 0x0000ec0301007387 */ /* 0x0003e20000100800 */
[----:B------:R-:W-:Y:S01]  /*5ff0*/  IABS R0, R6 ;  /* 0x0000000600007213 */ /* 0x000fe20000000000 */
[----:B--2---:R-:W-:Y:S02]  /*6000*/  VIADD R5, R242, 0xd4 ;  /* 0x000000d4f2057836 */ /* 0x004fe40000000000 */
[----:B------:R2:W-:Y:S02]  /*6010*/  STL [R1+0x24d0], R9 ;  /* 0x0024d00901007387 */ /* 0x0005e40000100800 */
[----:B------:R-:W-:Y:S02]  /*6020*/  IMAD.HI.U32 R2, R250, R0, RZ ;  /* 0x00000000fa027227 */ /* 0x000fe400078e00ff */
[----:B------:R3:W-:Y:S01]  /*6030*/  STL [R1+0x24cc], R7 ;  /* 0x0024cc0701007387 */ /* 0x0007e20000100800 */
[----:B-1----:R-:W-:-:S03]  /*6040*/  IABS R3, R8 ;  /* 0x0000000800037213 */ /* 0x002fc60000000000 */
[----:B------:R1:W-:Y:S01]  /*6050*/  STL [R1+0x24c8], R5 ;  /* 0x0024c80501007387 */ /* 0x0003e20000100800 */
[----:B------:R-:W-:Y:S02]  /*6060*/  IADD3 R2, -R2, RZ, RZ ;  /* 0x000000ff02027210 */ /* 0x000fe40007ffe1ff */
[----:B--2---:R-:W-:Y:S01]  /*6070*/  IABS R9, R9 ;  /* 0x0000000900097213 */ /* 0x004fe20000000000 */
[----:B------:R2:W-:Y:S01]  /*6080*/  STL [R1+0x24c4], R8 ;  /* 0x0024c40801007387 */ /* 0x0005e20000100800 */
[C---:B------:R-:W-:Y:S01]  /*6090*/  IMAD.HI.U32 R4, R250.reuse, R3, RZ ;  /* 0x00000003fa047227 */ /* 0x040fe200078e00ff */
[----:B---3--:R-:W-:Y:S02]  /*60a0*/  IABS R7, R7 ;  /* 0x0000000700077213 */ /* 0x008fe40000000000 */
[----:B------:R3:W-:Y:S01]  /*60b0*/  STL [R1+0x24c0], R6 ;  /* 0x0024c00601007387 */ /* 0x0007e20000100800 */
[----:B------:R-:W-:Y:S01]  /*60c0*/  IMAD.HI.U32 R10, R250, R9, RZ ;  /* 0x00000009fa0a7227 */ /* 0x000fe200078e00ff */
[----:B-1----:R-:W-:-:S03]  /*60d0*/  IABS R5, R5 ;  /* 0x0000000500057213 */ /* 0x002fc60000000000 */
[----:B------:R-:W-:Y:S01]  /*60e0*/  IMAD.MOV R4, RZ, RZ, -R4 ;  /* 0x000000ffff047224 */ /* 0x000fe200078e0a04 */
[----:B------:R-:W-:Y:S01]  /*60f0*/  IADD3 R10, -R10, RZ, RZ ;  /* 0x000000ff0a0a7210 */ /* 0x000fe20007ffe1ff */
[----:B--2---:R-:W-:-:S04]  /*6100*/  IMAD.HI.U32 R8, R250, R7, RZ ;  /* 0x00000007fa087227 */ /* 0x004fc800078e00ff */
        /* <DEDUP_REMOVED lines=8> */
[----:B------:R-:W-:Y:S01]  /*6190*/  IMAD R0, R251, R2, R0 ;  /* 0x00000002fb007224 */ /* 0x000fe200078e0200 */
[----:B------:R2:W-:Y:S01]  /*61a0*/  STL [R1+0xdc], R5 ;  /* 0x0000dc0501007387 */ /* 0x0005e20000100800 */
[C---:B------:R-:W-:Y:S02]  /*61b0*/  VIADD R7, R242.reuse, 0xd7 ;  /* 0x000000d7f2077836 */ /* 0x040fe40000000000 */
[C---:B------:R-:W-:Y:S01]  /*61c0*/  VIADD R6, R242.reuse, 0xd8 ;  /* 0x000000d8f2067836 */ /* 0x040fe20000000000 */
[----:B------:R3:W-:Y:S01]  /*61d0*/  STL [R1+0xd8], R3 ;  /* 0x0000d80301007387 */ /* 0x0007e20000100800 */
[C---:B------:R-:W-:Y:S01]  /*61e0*/  VIADD R4, R242.reuse, 0xdb ;  /* 0x000000dbf2047836 */ /* 0x040fe20000000000 */
[----:B-1----:R-:W-:Y:S02]  /*61f0*/  IABS R9, R7 ;  /* 0x0000000700097213 */ /* 0x002fe40000000000 */
[----:B------:R1:W-:Y:S01]  /*6200*/  STL [R1+0xd4], R0 ;  /* 0x0000d40001007387 */ /* 0x0003e20000100800 */
[----:B--2---:R-:W-:-:S03]  /*6210*/  VIADD R5, R242, 0xd9 ;  /* 0x000000d9f2057836 */ /* 0x004fc60000000000 */
[----:B------:R2:W-:Y:S01]  /*6220*/  STL [R1+0x24bc], R7 ;  /* 0x0024bc0701007387 */ /* 0x0005e20000100800 */
[----:B------:R-:W-:Y:S01]  /*6230*/  IMAD.HI.U32 R10, R250, R9, RZ ;  /* 0x00000009fa0a7227 */ /* 0x000fe200078e00ff */
[----:B---3--:R-:W-:Y:S02]  /*6240*/  IADD3 R3, R242, 0xda, RZ ;  /* 0x000000daf2037810 */ /* 0x008fe40007ffe0ff */
[----:B------:R-:W-:Y:S01]  /*6250*/  STL [R1+0x24b8], R6 ;  /* 0x0024b80601007387 */ /* 0x000fe20000100800 */
[----:B------:R-:W-:Y:S01]  /*6260*/  IMAD.MOV R10, RZ, RZ, -R10 ;  /* 0x000000ffff0a7224 */ /* 0x000fe200078e0a0a */
[----:B-1----:R-:W-:Y:S02]  /*6270*/  IABS R0, R4 ;  /* 0x0000000400007213 */ /* 0x002fe40000000000 */
[----:B------:R1:W-:Y:S01]  /*6280*/  STL [R1+0x24b4], R5 ;  /* 0x0024b40501007387 */ /* 0x0003e20000100800 */
[----:B------:R-:W-:Y:S01]  /*6290*/  IMAD R9, R251, R10, R9 ;  /* 0x0000000afb097224 */ /* 0x000fe200078e0209 */
[----:B--2---:R-:W-:Y:S01]  /*62a0*/  IABS R7, R6 ;  /* 0x0000000600077213 */ /* 0x004fe20000000000 */
[C---:B------:R-:W-:Y:S01]  /*62b0*/  IMAD.HI.U32 R2, R250.reuse, R0, RZ ;  /* 0x00000000fa027227 */ /* 0x040fe200078e00ff */
[----:B------:R2:W-:Y:S03]  /*62c0*/  STL [R1+0x24b0], R3 ;  /* 0x0024b00301007387 */ /* 0x0005e60000100800 */
[----:B------:R-:W-:Y:S01]  /*62d0*/  IMAD.HI.U32 R8, R250, R7, RZ ;  /* 0x00000007fa087227 */ /* 0x000fe200078e00ff */
[----:B------:R3:W-:Y:S01]  /*62e0*/  STL [R1+0x24ac], R4 ;  /* 0x0024ac0401007387 */ /* 0x0007e20000100800 */
[----:B-1----:R-:W-:-:S02]  /*62f0*/  IABS R5, R5 ;  /* 0x0000000500057213 */ /* 0x002fc40000000000 */
[----:B------:R-:W-:Y:S01]  /*6300*/  IMAD.MOV R8, RZ, RZ, -R8 ;  /* 0x000000ffff087224 */ /* 0x000fe200078e0a08 */
[----:B------:R-:W-:Y:S01]  /*6310*/  STL [R1+0xd0], R9 ;  /* 0x0000d00901007387 */ /* 0x000fe20000100800 */
[----:B------:R-:W-:Y:S01]  /*6320*/  IMAD.MOV R2, RZ, RZ, -R2 ;  /* 0x000000ffff027224 */ /* 0x000fe200078e0a02 */
[----:B--2---:R-:W-:Y:S01]  /*6330*/  IABS R3, R3 ;  /* 0x0000000300037213 */ /* 0x004fe20000000000 */
[----:B------:R-:W-:-:S04]  /*6340*/  IMAD.HI.U32 R6, R250, R5, RZ ;  /* 0x00000005fa067227 */ /* 0x000fc800078e00ff */
[----:B---3--:R-:W-:Y:S01]  /*6350*/  IMAD.HI.U32 R4, R250, R3, RZ ;  /* 0x00000003fa047227 */ /* 0x008fe200078e00ff */
[----:B------:R-:W-:-:S03]  /*6360*/  IADD3 R6, -R6, RZ, RZ ;  /* 0x000000ff06067210 */ /* 0x000fc60007ffe1ff */
        /* <DEDUP_REMOVED lines=30> */
[----:B------:R-:W-:Y:S02]  /*6550*/  IMAD R9, R251, R10, R9 ;  /* 0x0000000afb097224 */ /* 0x000fe400078e0209 */
[----:B------:R-:W-:-:S03]  /*6560*/  IMAD.HI.U32 R6, R250, R5, RZ ;  /* 0x00000005fa067227 */ /* 0x000fc600078e00ff */
[----:B------:R-:W-:Y:S01]  /*6570*/  STL [R1+0xbc], R9 ;  /* 0x0000bc0901007387 */ /* 0x000fe20000100800 */
        /* <DEDUP_REMOVED lines=96> */
[----:B------:R-:W-:Y:S01]  /*6b80*/  IMAD.MOV R2, RZ, RZ, -R2 ;  /* 0x000000ffff027224 */ /* 0x000fe200078e0a02 */
[----:B------:R3:W-:Y:S01]  /*6b90*/  STL [R1+0x245c], R4 ;  /* 0x00245c0401007387 */ /* 0x0007e20000100800 */
[----:B------:R-:W-:Y:S01]  /*6ba0*/  IMAD.HI.U32 R8, R250, R7, RZ ;  /* 0x00000007fa087227 */ /* 0x000fe200078e00ff */
[----:B-1----:R-:W-:-:S03]  /*6bb0*/  IABS R5, R5 ;  /* 0x0000000500057213 */ /* 0x002fc60000000000 */
        /* <DEDUP_REMOVED lines=8> */
[C---:B------:R-:W-:Y:S01]  /*6c40*/  IMAD R3, R251.reuse, R4, R3 ;  /* 0x00000004fb037224 */ /* 0x040fe200078e0203 */
[C---:B------:R-:W-:Y:S01]  /*6c50*/  IADD3 R4, R242.reuse, 0xf1, RZ ;  /* 0x000000f1f2047810 */ /* 0x040fe20007ffe0ff */
[----:B------:R-:W-:Y:S02]  /*6c60*/  IMAD R0, R251, R2, R0 ;  /* 0x00000002fb007224 */ /* 0x000fe400078e0200 */
[----:B------:R-:W-:Y:S01]  /*6c70*/  IMAD.MOV R8, RZ, RZ, -R8 ;  /* 0x000000ffff087224 */ /* 0x000fe200078e0a08 */
[----:B------:R1:W-:Y:S01]  /*6c80*/  STL [R1+0x74], R3 ;  /* 0x0000740301007387 */ /* 0x0003e20000100800 */
[----:B------:R-:W-:-:S02]  /*6c90*/  VIADD R6, R242, 0xf0 ;  /* 0x000000f0f2067836 */ /* 0x000fc40000000000 */
[----:B------:R-:W-:Y:S01]  /*6ca0*/  IMAD R13, R251, R8, R7 ;  /* 0x00000008fb0d7224 */ /* 0x000fe200078e0207 */
[----:B------:R2:W-:Y:S01]  /*6cb0*/  STL [R1+0x70], R0 ;  /* 0x0000700001007387 */ /* 0x0005e20000100800 */
[C---:B------:R-:W-:Y:S02]  /*6cc0*/  VIADD R7, R242.reuse, 0xf3 ;  /* 0x000000f3f2077836 */ /* 0x040fe40000000000 */
[C---:B------:R-:W-:Y:S01]  /*6cd0*/  VIADD R5, R242.reuse, 0xf4 ;  /* 0x000000f4f2057836 */ /* 0x040fe20000000000 */
[----:B------:R3:W-:Y:S01]  /*6ce0*/  STL [R1+0x2458], R6 ;  /* 0x0024580601007387 */ /* 0x0007e20000100800 */
[----:B-1----:R-:W-:Y:S01]  /*6cf0*/  VIADD R3, R242, 0xf2 ;  /* 0x000000f2f2037836 */ /* 0x002fe20000000000 */
[----:B------:R-:W-:Y:S02]  /*6d00*/  IABS R2, R7 ;  /* 0x0000000700027213 */ /* 0x000fe40000000000 */
[----:B------:R1:W-:Y:S01]  /*6d10*/  STL [R1+0x2454], R4 ;  /* 0x0024540401007387 */ /* 0x0003e20000100800 */
[----:B--2---:R-:W-:-:S03]  /*6d20*/  IABS R0, R5 ;  /* 0x0000000500007213 */ /* 0x004fc60000000000 */
[----:B------:R2:W-:Y:S01]  /*6d30*/  STL [R1+0x2450], R3 ;  /* 0x0024500301007387 */ /* 0x0005e20000100800 */
[C---:B------:R-:W-:Y:S01]  /*6d40*/  IMAD.HI.U32 R9, R250.reuse, R2, RZ ;  /* 0x00000002fa097227 */ /* 0x040fe200078e00ff */
[----:B---3--:R-:W-:Y:S02]  /*6d50*/  IABS R6, R6 ;  /* 0x0000000600067213 */ /* 0x008fe40000000000 */
[----:B------:R3:W-:Y:S01]  /*6d60*/  STL [R1+0x244c], R7 ;  /* 0x00244c0701007387 */ /* 0x0007e20000100800 */
[----:B------:R-:W-:Y:S01]  /*6d70*/  IMAD.HI.U32 R10, R250, R0, RZ ;  /* 0x00000000fa0a7227 */ /* 0x000fe200078e00ff */
[----:B-1----:R-:W-:Y:S02]  /*6d80*/  IABS R4, R4 ;  /* 0x0000000400047213 */ /* 0x002fe40000000000 */
[----:B------:R1:W-:Y:S01]  /*6d90*/  STL [R1+0x2448], R5 ;  /* 0x0024480501007387 */ /* 0x0003e20000100800 */
[----:B------:R-:W-:Y:S01]  /*6da0*/  IMAD.MOV R9, RZ, RZ, -R9 ;  /* 0x000000ffff097224 */ /* 0x000fe200078e0a09 */
[----:B--2---:R-:W-:-:S02]  /*6db0*/  IABS R3, R3 ;  /* 0x0000000300037213 */ /* 0x004fc40000000000 */
[----:B------:R-:W-:Y:S01]  /*6dc0*/  IADD3 R10, -R10, RZ, RZ ;  /* 0x000000ff0a0a7210 */ /* 0x000fe20007ffe1ff */
[----:B---3--:R-:W-:-:S04]  /*6dd0*/  IMAD.HI.U32 R7, R250, R6, RZ ;  /* 0x00000006fa077227 */ /* 0x008fc800078e00ff */
[----:B-1----:R-:W-:Y:S01]  /*6de0*/  IMAD.HI.U32 R5, R250, R4, RZ ;  /* 0x00000004fa057227 */ /* 0x002fe200078e00ff */
[----:B------:R-:W-:-:S03]  /*6df0*/  IADD3 R7, -R7, RZ, RZ ;  /* 0x000000ff07077210 */ /* 0x000fc60007ffe1ff */
[----:B------:R-:W-:-:S04]  /*6e00*/  IMAD.HI.U32 R8, R250, R3, RZ ;  /* 0x00000003fa087227 */ /* 0x000fc800078e00ff */
        /* <DEDUP_REMOVED lines=9> */
[----:B------:R-:W-:-:S03]  /*6ea0*/  VIADD R2, R242, 0xf5 ;  /* 0x000000f5f2027836 */ /* 0x000fc60000000000 */
[----:B------:R3:W-:Y:S01]  /*6eb0*/  STL [R1+0x64], R4 ;  /* 0x0000640401007387 */ /* 0x0007e20000100800 */
[----:B-1----:R-:W-:-:S03]  /*6ec0*/  VIADD R6, R242, 0xf6 ;  /* 0x000000f6f2067836 */ /* 0x002fc60000000000 */
[----:B------:R1:W-:Y:S01]  /*6ed0*/  STL [R1+0x60], R3 ;  /* 0x0000600301007387 */ /* 0x0003e20000100800 */
[----:B--2---:R-:W-:-:S03]  /*6ee0*/  VIADD R5, R242, 0xf9 ;  /* 0x000000f9f2057836 */ /* 0x004fc60000000000 */
[----:B------:R2:W-:Y:S01]  /*6ef0*/  STL [R1+0x5c], R0 ;  /* 0x00005c0001007387 */ /* 0x0005e20000100800 */
[----:B---3--:R-:W-:-:S03]  /*6f00*/  IADD3 R4, R242, 0xf8, RZ ;  /* 0x000000f8f2047810 */ /* 0x008fc60007ffe0ff */
[----:B------:R3:W-:Y:S01]  /*6f10*/  STL [R1+0x2444], R2 ;  /* 0x0024440201007387 */ /* 0x0007e20000100800 */
[----:B-1----:R-:W-:-:S03]  /*6f20*/  VIADD R3, R242, 0xf7 ;  /* 0x000000f7f2037836 */ /* 0x002fc60000000000 */
[----:B------:R1:W-:Y:S01]  /*6f30*/  STL [R1+0x2440], R6 ;  /* 0x0024400601007387 */ /* 0x0003e20000100800 */
[----:B--2---:R-:W-:-:S03]  /*6f40*/  IABS R0, R6 ;  /* 0x0000000600007213 */ /* 0x004fc60000000000 */
[----:B------:R2:W-:Y:S01]  /*6f50*/  STL [R1+0x243c], R3 ;  /* 0x00243c0301007387 */ /* 0x0005e20000100800 */
[----:B---3--:R-:W-:Y:S01]  /*6f60*/  IABS R2, R2 ;  /* 0x0000000200027213 */ /* 0x008fe20000000000 */
[C---:B------:R-:W-:Y:S02]  /*6f70*/  IMAD.HI.U32 R7, R250.reuse, R0, RZ ;  /* 0x00000000fa077227 */ /* 0x040fe400078e00ff */
[----:B------:R3:W-:Y:S02]  /*6f80*/  STL [R1+0x2438], R4 ;  /* 0x0024380401007387 */ /* 0x0007e40000100800 */
[----:B-1----:R-:W-:Y:S02]  /*6f90*/  IMAD.HI.U32 R6, R250, R2, RZ ;  /* 0x00000002fa067227 */ /* 0x002fe400078e00ff */
[----:B------:R1:W-:Y:S01]  /*6fa0*/  STL [R1+0x2434], R5 ;  /* 0x0024340501007387 */ /* 0x0003e20000100800 */
[----:B--2---:R-:W-:Y:S01]  /*6fb0*/  IABS R3, R3 ;  /* 0x0000000300037213 */ /* 0x004fe20000000000 */
[----:B------:R-:W-:-:S02]  /*6fc0*/  IMAD.MOV R6, RZ, RZ, -R6 ;  /* 0x000000ffff067224 */ /* 0x000fc400078e0a06 */
[----:B------:R-:W-:Y:S01]  /*6fd0*/  IMAD.MOV R7, RZ, RZ, -R7 ;  /* 0x000000ffff077224 */ /* 0x000fe200078e0a07 */
[----:B---3--:R-:W-:Y:S01]  /*6fe0*/  IABS R4, R4 ;  /* 0x0000000400047213 */ /* 0x008fe20000000000 */
[----:B------:R-:W-:Y:S01]  /*6ff0*/  IMAD.HI.U32 R8, R250, R3, RZ ;  /* 0x00000003fa087227 */ /* 0x000fe200078e00ff */
[----:B-1----:R-:W-:-:S03]  /*7000*/  IABS R5, R5 ;  /* 0x0000000500057213 */ /* 0x002fc60000000000 */
[----:B------:R-:W-:Y:S01]  /*7010*/  IMAD.HI.U32 R9, R250, R4, RZ ;  /* 0x00000004fa097227 */ /* 0x000fe200078e00ff */
[----:B------:R-:W-:-:S03]  /*7020*/  IADD3 R8, -R8, RZ, RZ ;  /* 0x000000ff08087210 */ /* 0x000fc60007ffe1ff */
[----:B------:R-:W-:-:S04]  /*7030*/  IMAD.HI.U32 R10, R250, R5, RZ ;  /* 0x00000005fa0a7227 */ /* 0x000fc800078e00ff */
[C---:B------:R-:W-:Y:S02]  /*7040*/  IMAD R2, R251.reuse, R6, R2 ;  /* 0x00000006fb027224 */ /* 0x040fe400078e0202 */
[----:B------:R-:W-:Y:S02]  /*7050*/  IMAD.MOV R9, RZ, RZ, -R9 ;  /* 0x000000ffff097224 */ /* 0x000fe400078e0a09 */
[----:B------:R-:W-:Y:S01]  /*7060*/  IMAD.MOV R10, RZ, RZ, -R10 ;  /* 0x000000ffff0a7224 */ /* 0x000fe200078e0a0a */
[----:B------:R1:W-:Y:S01]  /*7070*/  STL [R1+0x58], R2 ;  /* 0x0000580201007387 */ /* 0x0003e20000100800 */
[C---:B------:R-:W-:Y:S02]  /*7080*/  IMAD R6, R251.reuse, R7, R0 ;  /* 0x00000007fb067224 */ /* 0x040fe400078e0200 */
[C---:B------:R-:W-:Y:S02]  /*7090*/  IMAD R0, R251.reuse, R8, R3 ;  /* 0x00000008fb007224 */ /* 0x040fe400078e0203 */
[C---:B------:R-:W-:Y:S01]  /*70a0*/  IMAD R3, R251.reuse, R10, R5 ;  /* 0x0000000afb037224 */ /* 0x040fe200078e0205 */
[----:B------:R2:W-:Y:S01]  /*70b0*/  STL [R1+0x54], R6 ;  /* 0x0000540601007387 */ /* 0x0005e20000100800 */
[----:B-1----:R-:W-:-:S03]  /*70c0*/  IMAD R2, R251, R9, R4 ;  /* 0x00000009fb027224 */ /* 0x002fc600078e0204 */
[----:B------:R1:W-:Y:S01]  /*70d0*/  STL [R1+0x50], R0 ;  /* 0x0000500001007387 */ /* 0x0003e20000100800 */
[----:B------:R-:W-:-:S03]  /*70e0*/  VIADD R4, R242, 0xfd ;  /* 0x000000fdf2047836 */ /* 0x000fc60000000000 */
[----:B------:R3:W-:Y:S01]  /*70f0*/  STL [R1+0x4c], R2 ;  /* 0x00004c0201007387 */ /* 0x0007e20000100800 */
[----:B--2---:R-:W-:-:S03]  /*7100*/  VIADD R6, R242, 0xfe ;  /* 0x000000fef2067836 */ /* 0x004fc60000000000 */
[----:B------:R2:W-:Y:S01]  /*7110*/  STL [R1+0x48], R3 ;  /* 0x0000480301007387 */ /* 0x0005e20000100800 */
[C---:B-1----:R-:W-:Y:S01]  /*7120*/  VIADD R0, R242.reuse, 0xfa ;  /* 0x000000faf2007836 */ /* 0x042fe20000000000 */
[----:B------:R-:W-:Y:S02]  /*7130*/  IABS R5, R6 ;  /* 0x0000000600057213 */ /* 0x000fe40000000000 */
[----:B---3--:R-:W-:Y:S02]  /*7140*/  IADD3 R2, R242, 0xfb, RZ ;  /* 0x000000fbf2027810 */ /* 0x008fe40007ffe0ff */
[----:B------:R1:W-:Y:S01]  /*7150*/  STL [R1+0x2430], R0 ;  /* 0x0024300001007387 */ /* 0x0003e20000100800 */
[----:B------:R-:W-:-:S03]  /*7160*/  IMAD.HI.U32 R10, R250, R5, RZ ;  /* 0x00000005fa0a7227 */ /* 0x000fc600078e00ff */
[----:B------:R3:W-:Y:S01]  /*7170*/  STL [R1+0x242c], R2 ;  /* 0x00242c0201007387 */ /* 0x0007e20000100800 */
[----:B--2---:R-:W-:Y:S01]  /*7180*/  VIADD R3, R242, 0xfc ;  /* 0x000000fcf2037836 */ /* 0x004fe20000000000 */
[----:B------:R-:W-:Y:S02]  /*7190*/  IADD3 R10, -R10, RZ, RZ ;  /* 0x000000ff0a0a7210 */ /* 0x000fe40007ffe1ff */
[----:B-1----:R-:W-:Y:S02]  /*71a0*/  IABS R0, R0 ;  /* 0x0000000000007213 */ /* 0x002fe40000000000 */
[----:B------:R1:W-:Y:S01]  /*71b0*/  STL [R1+0x2428], R3 ;  /* 0x0024280301007387 */ /* 0x0003e20000100800 */
[----:B---3--:R-:W-:-:S03]  /*71c0*/  IABS R2, R2 ;  /* 0x0000000200027213 */ /* 0x008fc60000000000 */
[----:B------:R2:W-:Y:S04]  /*71d0*/  STL [R1+0x2424], R4 ;  /* 0x0024240401007387 */ /* 0x0005e80000100800 */
[----:B------:R3:W-:Y:S01]  /*71e0*/  STL [R1+0x2420], R6 ;  /* 0x0024200601007387 */ /* 0x0007e20000100800 */
[----:B------:R-:W-:Y:S01]  /*71f0*/  IMAD.HI.U32 R7, R250, R2, RZ ;  /* 0x00000002fa077227 */ /* 0x000fe200078e00ff */
[----:B-1----:R-:W-:-:S03]  /*7200*/  IABS R3, R3 ;  /* 0x0000000300037213 */ /* 0x002fc60000000000 */
[----:B------:R-:W-:Y:S01]  /*7210*/  IMAD.MOV R7, RZ, RZ, -R7 ;  /* 0x000000ffff077224 */ /* 0x000fe200078e0a07 */
[----:B--2---:R-:W-:Y:S01]  /*7220*/  IABS R4, R4 ;  /* 0x0000000400047213 */ /* 0x004fe20000000000 */
[----:B------:R-:W-:-:S04]  /*7230*/  IMAD.HI.U32 R8, R250, R3, RZ ;  /* 0x00000003fa087227 */ /* 0x000fc800078e00ff */
[----:B---3--:R-:W-:-:S04]  /*7240*/  IMAD.HI.U32 R6, R250, R0, RZ ;  /* 0x00000000fa067227 */ /* 0x008fc800078e00ff */
[----:B------:R-:W-:Y:S01]  /*7250*/  IMAD.HI.U32 R9, R250, R4, RZ ;  /* 0x00000004fa097227 */ /* 0x000fe200078e00ff */
[----:B------:R-:W-:-:S03]  /*7260*/  IADD3 R6, -R6, RZ, RZ ;  /* 0x000000ff06067210 */ /* 0x000fc60007ffe1ff */
[----:B------:R-:W-:Y:S02]  /*7270*/  IMAD.MOV R8, RZ, RZ, -R8 ;  /* 0x000000ffff087224 */ /* 0x000fe400078e0a08 */
[----:B------:R-:W-:Y:S02]  /*7280*/  IMAD.MOV R9, RZ, RZ, -R9 ;  /* 0x000000ffff097224 */ /* 0x000fe400078e0a09 */
[C---:B------:R-:W-:Y:S02]  /*7290*/  IMAD R31, R251.reuse, R6, R0 ;  /* 0x00000006fb1f7224 */ /* 0x040fe400078e0200 */
[C---:B------:R-:W-:Y:S02]  /*72a0*/  IMAD R6, R251.reuse, R7, R2 ;  /* 0x00000007fb067224 */ /* 0x040fe400078e0202 */
[C---:B------:R-:W-:Y:S01]  /*72b0*/  IMAD R0, R251.reuse, R8, R3 ;  /* 0x00000008fb007224 */ /* 0x040fe200078e0203 */
[----:B------:R-:W-:Y:S01]  /*72c0*/  STL [R1+0x44], R31 ;  /* 0x0000441f01007387 */ /* 0x000fe20000100800 */
[C---:B------:R-:W-:Y:S01]  /*72d0*/  IMAD R2, R251.reuse, R9, R4 ;  /* 0x00000009fb027224 */ /* 0x040fe200078e0204 */
[C---:B------:R-:W-:Y:S01]  /*72e0*/  IADD3 R4, R242.reuse, 0x102, RZ ;  /* 0x00000102f2047810 */ /* 0x040fe20007ffe0ff */
[----:B------:R-:W-:Y:S01]  /*72f0*/  IMAD R3, R251, R10, R5 ;  /* 0x0000000afb037224 */ /* 0x000fe200078e0205 */
[----:B------:R1:W-:Y:S04]  /*7300*/  STL [R1+0x40], R6 ;  /* 0x0000400601007387 */ /* 0x0003e80000100800 */
[----:B------:R2:W-:Y:S04]  /*7310*/  STL [R1+0x3c], R0 ;  /* 0x00003c0001007387 */ /* 0x0005e80000100800 */
[----:B------:R3:W-:Y:S01]  /*7320*/  STL [R1+0x38], R2 ;  /* 0x0000380201007387 */ /* 0x0007e20000100800 */
[----:B-1----:R-:W-:-:S03]  /*7330*/  VIADD R6, R242, 0x103 ;  /* 0x00000103f2067836 */ /* 0x002fc60000000000 */
[----:B------:R1:W-:Y:S01]  /*7340*/  STL [R1+0x34], R3 ;  /* 0x0000340301007387 */ /* 0x0003e20000100800 */
[C---:B--2---:R-:W-:Y:S01]  /*7350*/  VIADD R0, R242.reuse, 0xff ;  /* 0x000000fff2007836 */ /* 0x044fe20000000000 */
[----:B------:R-:W-:Y:S01]  /*7360*/  IABS R5, R6 ;  /* 0x0000000600057213 */ /* 0x000fe20000000000 */
[----:B---3--:R-:W-:-:S03]  /*7370*/  VIADD R2, R242, 0x100 ;  /* 0x00000100f2027836 */ /* 0x008fc60000000000 */
[----:B------:R2:W-:Y:S01]  /*7380*/  STL [R1+0x241c], R0 ;  /* 0x00241c0001007387 */ /* 0x0005e20000100800 */
[----:B------:R-:W-:-:S03]  /*7390*/  IMAD.HI.U32 R10, R250, R5, RZ ;  /* 0x00000005fa0a7227 */ /* 0x000fc600078e00ff */
[----:B------:R3:W-:Y:S01]  /*73a0*/  STL [R1+0x2418], R2 ;  /* 0x0024180201007387 */ /* 0x0007e20000100800 */
[----:B-1----:R-:W-:Y:S02]  /*73b0*/  VIADD R3, R242, 0x101 ;  /* 0x00000101f2037836 */ /* 0x002fe40000000000 */
[----:B------:R-:W-:-:S03]  /*73c0*/  IMAD.MOV R10, RZ, RZ, -R10 ;  /* 0x000000ffff0a7224 */ /* 0x000fc600078e0a0a */
[----:B------:R1:W-:Y:S01]  /*73d0*/  STL [R1+0x2414], R3 ;  /* 0x0024140301007387 */ /* 0x0003e20000100800 */
[----:B--2---:R-:W-:Y:S02]  /*73e0*/  IABS R0, R0 ;  /* 0x0000000000007213 */ /* 0x004fe40000000000 */
[----:B---3--:R-:W-:Y:S01]  /*73f0*/  IABS R2, R2 ;  /* 0x0000000200027213 */ /* 0x008fe20000000000 */
[----:B------:R2:W-:Y:S04]  /*7400*/  STL [R1+0x2410], R4 ;  /* 0x0024100401007387 */ /* 0x0005e80000100800 */
[----:B------:R3:W-:Y:S01]  /*7410*/  STL [R1+0x240c], R6 ;  /* 0x00240c0601007387 */ /* 0x0007e20000100800 */
[----:B-1----:R-:W-:Y:S01]  /*7420*/  IABS R3, R3 ;  /* 0x0000000300037213 */ /* 0x002fe20000000000 */
[----:B------:R-:W-:Y:S01]  /*7430*/  IMAD.HI.U32 R7, R250, R2, RZ ;  /* 0x00000002fa077227 */ /* 0x000fe200078e00ff */
[----:B--2---:R-:W-:-:S03]  /*7440*/  IABS R4, R4 ;  /* 0x0000000400047213 */ /* 0x004fc60000000000 */
[----:B------:R-:W-:-:S04]  /*7450*/  IMAD.HI.U32 R8, R250, R3, RZ ;  /* 0x00000003fa087227 */ /* 0x000fc800078e00ff */
[----:B---3--:R-:W-:Y:S01]  /*7460*/  IMAD.HI.U32 R6, R250, R0, RZ ;  /* 0x00000000fa067227 */ /* 0x008fe200078e00ff */
[----:B------:R-:W-:-:S03]  /*7470*/  IADD3 R8, -R8, RZ, RZ ;  /* 0x000000ff08087210 */ /* 0x000fc60007ffe1ff */
[----:B------:R-:W-:-:S04]  /*7480*/  IMAD.HI.U32 R9, R250, R4, RZ ;  /* 0x00000004fa097227 */ /* 0x000fc800078e00ff */
[----:B------:R-:W-:Y:S02]  /*7490*/  IMAD.MOV R6, RZ, RZ, -R6 ;  /* 0x000000ffff067224 */ /* 0x000fe400078e0a06 */
        /* <DEDUP_REMOVED lines=9> */
[----:B------:R1:W-:Y:S01]  /*7530*/  STL [R1+0x2c], R6 ;  /* 0x00002c0601007387 */ /* 0x0003e20000100800 */
[C---:B------:R-:W-:Y:S01]  /*7540*/  VIADD R4, R242.reuse, 0x107 ;  /* 0x00000107f2047836 */ /* 0x040fe20000000000 */
[----:B------:R-:W-:Y:S01]  /*7550*/  IABS R231, R8 ;  /* 0x0000000800e77213 */ /* 0x000fe20000000000 */
[C---:B------:R-:W-:Y:S01]  /*7560*/  VIADD R10, R242.reuse, 0x109 ;  /* 0x00000109f20a7836 */ /* 0x040fe20000000000 */
[----:B------:R2:W-:Y:S01]  /*7570*/  STL [R1+0x28], R0 ;  /* 0x0000280001007387 */ /* 0x0005e20000100800 */
[----:B------:R-:W-:Y:S01]  /*7580*/  VIADD R9, R242, 0x10a ;  /* 0x0000010af2097836 */ /* 0x000fe20000000000 */
[----:B------:R-:W-:-:S02]  /*7590*/  IABS R235, R4 ;  /* 0x0000000400eb7213 */ /* 0x000fc40000000000 */
[----:B------:R3:W-:Y:S01]  /*75a0*/  STL [R1+0x24], R2 ;  /* 0x0000240201007387 */ /* 0x0007e20000100800 */
[----:B------:R-:W-:Y:S01]  /*75b0*/  IABS R232, R10 ;  /* 0x0000000a00e87213 */ /* 0x000fe20000000000 */
[C---:B-1----:R-:W-:Y:S01]  /*75c0*/  VIADD R6, R242.reuse, 0x106 ;  /* 0x00000106f2067836 */ /* 0x042fe20000000000 */
[----:B------:R-:W-:Y:S01]  /*75d0*/  IABS R230, R9 ;  /* 0x0000000900e67213 */ /* 0x000fe20000000000 */
[----:B------:R1:W-:Y:S01]  /*75e0*/  STL [R1+0x20], R3 ;  /* 0x0000200301007387 */ /* 0x0003e20000100800 */
[C---:B--2---:R-:W-:Y:S02]  /*75f0*/  VIADD R0, R242.reuse, 0x104 ;  /* 0x00000104f2007836 */ /* 0x044fe40000000000 */
[----:B------:R-:W-:Y:S02]  /*7600*/  IABS R236, R6 ;  /* 0x0000000600ec7213 */ /* 0x000fe40000000000 */
[----:B---3--:R-:W-:Y:S01]  /*7610*/  IADD3 R2, R242, 0x105, RZ ;  /* 0x00000105f2027810 */ /* 0x008fe20007ffe0ff */
[----:B------:R2:W-:Y:S02]  /*7620*/  STL [R1+0x2408], R0 ;  /* 0x0024080001007387 */ /* 0x0005e40000100800 */
[----:B------:R-:W-:-:S02]  /*7630*/  IMAD.HI.U32 R5, R250, R236, RZ ;  /* 0x000000ecfa057227 */ /* 0x000fc400078e00ff */
[----:B------:R3:W-:Y:S02]  /*7640*/  STL [R1+0x2404], R2 ;  /* 0x0024040201007387 */ /* 0x0007e40000100800 */
[----:B-1----:R-:W-:Y:S02]  /*7650*/  VIADD R3, R242, 0x108 ;  /* 0x00000108f2037836 */ /* 0x002fe40000000000 */
[----:B------:R-:W-:Y:S01]  /*7660*/  IMAD.MOV R5, RZ, RZ, -R5 ;  /* 0x000000ffff057224 */ /* 0x000fe200078e0a05 */
[----:B------:R-:W-:Y:S01]  /*7670*/  STL [R1+0x2400], R6 ;  /* 0x0024000601007387 */ /* 0x000fe20000100800 */
[----:B--2---:R-:W-:Y:S02]  /*7680*/  IABS R0, R0 ;  /* 0x0000000000007213 */ /* 0x004fe40000000000 */
[----:B------:R-:W-:Y:S01]  /*7690*/  IMAD R236, R251, R5, R236 ;  /* 0x00000005fbec7224 */ /* 0x000fe200078e02ec */
[----:B------:R1:W-:Y:S01]  /*76a0*/  STL [R1+0x23fc], R4 ;  /* 0x0023fc0401007387 */ /* 0x0003e20000100800 */
[----:B------:R-:W-:-:S02]  /*76b0*/  IABS R233, R3 ;  /* 0x0000000300e97213 */ /* 0x000fc40000000000 */
[----:B---3--:R-:W-:Y:S01]  /*76c0*/  IABS R2, R2 ;  /* 0x0000000200027213 */ /* 0x008fe20000000000 */
[----:B------:R2:W-:Y:S02]  /*76d0*/  STL [R1+0x23f8], R3 ;  /* 0x0023f80301007387 */ /* 0x0005e40000100800 */
[----:B------:R-:W-:-:S04]  /*76e0*/  IMAD.HI.U32 R7, R250, R233, RZ ;  /* 0x000000e9fa077227 */ /* 0x000fc800078e00ff */
[----:B-1----:R-:W-:Y:S01]  /*76f0*/  IMAD.HI.U32 R4, R250, R2, RZ ;  /* 0x00000002fa047227 */ /* 0x002fe200078e00ff */
[----:B------:R-:W-:-:S03]  /*7700*/  IADD3 R7, -R7, RZ, RZ ;  /* 0x000000ff07077210 */ /* 0x000fc60007ffe1ff */
[----:B--2---:R-:W-:-:S04]  /*7710*/  IMAD.HI.U32 R3, R250, R0, RZ ;  /* 0x00000000fa037227 */ /* 0x004fc800078e00ff */
[----:B------:R-:W-:Y:S01]  /*7720*/  IMAD.HI.U32 R6, R250, R235, RZ ;  /* 0x000000ebfa067227 */ /* 0x000fe200078e00ff */
[----:B------:R-:W-:-:S03]  /*7730*/  IADD3 R3, -R3, RZ, RZ ;  /* 0x000000ff03037210 */ /* 0x000fc60007ffe1ff */
[----:B------:R-:W-:Y:S02]  /*7740*/  IMAD.MOV R4, RZ, RZ, -R4 ;  /* 0x000000ffff047224 */ /* 0x000fe400078e0a04 */
[----:B------:R-:W-:Y:S02]  /*7750*/  IMAD.MOV R6, RZ, RZ, -R6 ;  /* 0x000000ffff067224 */ /* 0x000fe400078e0a06 */
[C---:B------:R-:W-:Y:S02]  /*7760*/  IMAD R3, R251.reuse, R3, R0 ;  /* 0x00000003fb037224 */ /* 0x040fe400078e0200 */
[C---:B------:R-:W-:Y:S02]  /*7770*/  IMAD R0, R251.reuse, R4, R2 ;  /* 0x00000004fb007224 */ /* 0x040fe400078e0202 */
[C---:B------:R-:W-:Y:S01]  /*7780*/  IMAD R235, R251.reuse, R6, R235 ;  /* 0x00000006fbeb7224 */ /* 0x040fe200078e02eb */
[----:B------:R1:W-:Y:S01]  /*7790*/  STL [R1+0x1c], R3 ;  /* 0x00001c0301007387 */ /* 0x0003e20000100800 */
[----:B------:R-:W-:-:S02]  /*77a0*/  IMAD R233, R251, R7, R233 ;  /* 0x00000007fbe97224 */ /* 0x000fc400078e02e9 */
[----:B------:R-:W-:Y:S01]  /*77b0*/  IMAD.HI.U32 R2, R250, R230, RZ ;  /* 0x000000e6fa027227 */ /* 0x000fe200078e00ff */
[----:B------:R-:W-:Y:S03]  /*77c0*/  STL [R1+0x2764], R236 ;  /* 0x002764ec01007387 */ /* 0x000fe60000100800 */
[C---:B------:R-:W-:Y:S01]  /*77d0*/  VIADD R6, R242.reuse, 0x111 ;  /* 0x00000111f2067836 */ /* 0x040fe20000000000 */
[----:B------:R2:W-:Y:S01]  /*77e0*/  STL [R1+0x18], R0 ;  /* 0x0000180001007387 */ /* 0x0005e20000100800 */
[C---:B------:R-:W-:Y:S02]  /*77f0*/  VIADD R7, R242.reuse, 0x110 ;  /* 0x00000110f2077836 */ /* 0x040fe40000000000 */
[----:B-1----:R-:W-:Y:S01]  /*7800*/  VIADD R3, R242, 0x10b ;  /* 0x0000010bf2037836 */ /* 0x002fe20000000000 */
[----:B------:R-:W-:Y:S01]  /*7810*/  STL [R1+0x2760], R235 ;  /* 0x002760eb01007387 */ /* 0x000fe20000100800 */
[----:B------:R-:W-:Y:S01]  /*7820*/  IMAD.MOV R2, RZ, RZ, -R2 ;  /* 0x000000ffff027224 */ /* 0x000fe200078e0a02 */
[----:B------:R-:W-:-:S02]  /*7830*/  IABS R223, R6 ;  /* 0x0000000600df7213 */ /* 0x000fc40000000000 */
[----:B------:R-:W-:Y:S01]  /*7840*/  STL [R1+0x275c], R233 ;  /* 0x00275ce901007387 */ /* 0x000fe20000100800 */
[----:B------:R-:W-:Y:S01]  /*7850*/  IABS R229, R3 ;  /* 0x0000000300e57213 */ /* 0x000fe20000000000 */
[----:B--2---:R-:W-:Y:S01]  /*7860*/  VIADD R0, R242, 0x10c ;  /* 0x0000010cf2007836 */ /* 0x004fe20000000000 */
[----:B------:R-:W-:Y:S01]  /*7870*/  IABS R224, R7 ;  /* 0x0000000700e07213 */ /* 0x000fe20000000000 */
[----:B------:R1:W-:Y:S01]  /*7880*/  STL [R1+0x23f4], R10 ;  /* 0x0023f40a01007387 */ /* 0x0003e20000100800 */
[----:B------:R-:W-:Y:S02]  /*7890*/  IMAD R230, R251, R2, R230 ;  /* 0x00000002fbe67224 */ /* 0x000fe400078e02e6 */
[----:B------:R-:W-:Y:S01]  /*78a0*/  IABS R228, R0 ;  /* 0x0000000000e47213 */ /* 0x000fe20000000000 */
[----:B------:R2:W-:Y:S01]  /*78b0*/  STL [R1+0x23f0], R9 ;  /* 0x0023f00901007387 */ /* 0x0005e20000100800 */
[----:B------:R-:W-:-:S03]  /*78c0*/  IMAD.HI.U32 R4, R250, R229, RZ ;  /* 0x000000e5fa047227 */ /* 0x000fc600078e00ff */
[----:B------:R3:W-:Y:S01]  /*78d0*/  STL [R1+0x23ec], R3 ;  /* 0x0023ec0301007387 */ /* 0x0007e20000100800 */
[----:B------:R-:W-:-:S03]  /*78e0*/  IMAD.HI.U32 R5, R250, R228, RZ ;  /* 0x000000e4fa057227 */ /* 0x000fc600078e00ff */
[----:B------:R4:W-:Y:S01]  /*78f0*/  STL [R1+0x23e4], R8 ;  /* 0x0023e40801007387 */ /* 0x0009e20000100800 */
[C---:B-1----:R-:W-:Y:S01]  /*7900*/  VIADD R10, R242.reuse, 0x10d ;  /* 0x0000010df20a7836 */ /* 0x042fe20000000000 */
[----:B--2---:R-:W-:Y:S01]  /*7910*/  IADD3 R9, R242, 0x10e, RZ ;  /* 0x0000010ef2097810 */ /* 0x004fe20007ffe0ff */
[----:B------:R-:W-:Y:S01]  /*7920*/  IMAD.MOV R4, RZ, RZ, -R4 ;  /* 0x000000ffff047224 */ /* 0x000fe200078e0a04 */
[----:B------:R1:W-:Y:S01]  /*7930*/  STL [R1+0x23e8], R0 ;  /* 0x0023e80001007387 */ /* 0x0003e20000100800 */
[----:B------:R-:W-:Y:S01]  /*7940*/  IMAD.MOV R5, RZ, RZ, -R5 ;  /* 0x000000ffff057224 */ /* 0x000fe200078e0a05 */
[----:B------:R-:W-:Y:S01]  /*7950*/  IABS R227, R10 ;  /* 0x0000000a00e37213 */ /* 0x000fe20000000000 */
[----:B---3--:R-:W-:Y:S01]  /*7960*/  IMAD.HI.U32 R3, R250, R231, RZ ;  /* 0x000000e7fa037227 */ /* 0x008fe200078e00ff */
[----:B------:R-:W-:-:S03]  /*7970*/  IABS R226, R9 ;  /* 0x0000000900e27213 */ /* 0x000fc60000000000 */
[----:B----4-:R-:W-:Y:S01]  /*7980*/  VIADD R8, R242, 0x10f ;  /* 0x0000010ff2087836 */ /* 0x010fe20000000000 */
[----:B------:R-:W-:Y:S01]  /*7990*/  IADD3 R3, -R3, RZ, RZ ;  /* 0x000000ff03037210 */ /* 0x000fe20007ffe1ff */
[----:B------:R-:W-:Y:S02]  /*79a0*/  IMAD R229, R251, R4, R229 ;  /* 0x00000004fbe57224 */ /* 0x000fe400078e02e5 */
[----:B-1----:R-:W-:Y:S01]  /*79b0*/  IMAD.HI.U32 R0, R250, R232, RZ ;  /* 0x000000e8fa007227 */ /* 0x002fe200078e00ff */
[----:B------:R-:W-:-:S03]  /*79c0*/  IABS R225, R8 ;  /* 0x0000000800e17213 */ /* 0x000fc60000000000 */
[----:B------:R-:W-:Y:S02]  /*79d0*/  IMAD.MOV R0, RZ, RZ, -R0 ;  /* 0x000000ffff007224 */ /* 0x000fe400078e0a00 */
[C---:B------:R-:W-:Y:S02]  /*79e0*/  IMAD R231, R251.reuse, R3, R231 ;  /* 0x00000003fbe77224 */ /* 0x040fe400078e02e7 */
[----:B------:R-:W-:Y:S02]  /*79f0*/  IMAD R232, R251, R0, R232 ;  /* 0x00000000fbe87224 */ /* 0x000fe400078e02e8 */
[----:B------:R-:W-:-:S03]  /*7a00*/  IMAD.HI.U32 R0, R250, R227, RZ ;  /* 0x000000e3fa007227 */ /* 0x000fc600078e00ff */
[----:B------:R-:W-:Y:S01]  /*7a10*/  STL [R1+0x2768], R232 ;  /* 0x002768e801007387 */ /* 0x000fe20000100800 */
[----:B------:R-:W-:Y:S01]  /*7a20*/  IMAD R228, R251, R5, R228 ;  /* 0x00000005fbe47224 */ /* 0x000fe200078e02e4 */
[----:B------:R-:W-:Y:S01]  /*7a30*/  IADD3 R0, -R0, RZ, RZ ;  /* 0x000000ff00007210 */ /* 0x000fe20007ffe1ff */
[C---:B------:R-:W-:Y:S01]  /*7a40*/  IMAD.HI.U32 R2, R250.reuse, R226, RZ ;  /* 0x000000e2fa027227 */ /* 0x040fe200078e00ff */
[----:B------:R-:W-:Y:S03]  /*7a50*/  STL [R1+0x276c], R230 ;  /* 0x00276ce601007387 */ /* 0x000fe60000100800 */
[C---:B------:R-:W-:Y:S01]  /*7a60*/  IMAD.HI.U32 R3, R250.reuse, R225, RZ ;  /* 0x000000e1fa037227 */ /* 0x040fe200078e00ff */
[----:B------:R-:W-:Y:S03]  /*7a70*/  STL [R1+0x2770], R231 ;  /* 0x002770e701007387 */ /* 0x000fe60000100800 */
[C---:B------:R-:W-:Y:S01]  /*7a80*/  IMAD.HI.U32 R5, R250.reuse, R223, RZ ;  /* 0x000000dffa057227 */ /* 0x040fe200078e00ff */
[----:B------:R1:W-:Y:S03]  /*7a90*/  STL [R1+0x2774], R229 ;  /* 0x002774e501007387 */ /* 0x0003e60000100800 */
[----:B------:R-:W-:Y:S01]  /*7aa0*/  IMAD.HI.U32 R4, R250, R224, RZ ;  /* 0x000000e0fa047227 */ /* 0x000fe200078e00ff */
[----:B------:R-:W-:Y:S01]  /*7ab0*/  STL [R1+0x2778], R228 ;  /* 0x002778e401007387 */ /* 0x000fe20000100800 */
[----:B------:R-:W-:-:S02]  /*7ac0*/  IADD3 R5, -R5, RZ, RZ ;  /* 0x000000ff05057210 */ /* 0x000fc40007ffe1ff */
[----:B------:R-:W-:Y:S01]  /*7ad0*/  IMAD.MOV R2, RZ, RZ, -R2 ;  /* 0x000000ffff027224 */ /* 0x000fe200078e0a02 */
[----:B------:R2:W-:Y:S01]  /*7ae0*/  STL [R1+0x23e0], R10 ;  /* 0x0023e00a01007387 */ /* 0x0005e20000100800 */
[----:B------:R-:W-:Y:S01]  /*7af0*/  IMAD.MOV R3, RZ, RZ, -R3 ;  /* 0x000000ffff037224 */ /* 0x000fe200078e0a03 */
[----:B-1----:R-:W-:Y:S01]  /*7b00*/  MOV R229, R20 ;  /* 0x0000001400e57202 */ /* 0x002fe20000000f00 */
[----:B------:R-:W-:Y:S01]  /*7b10*/  IMAD.MOV R4, RZ, RZ, -R4 ;  /* 0x000000ffff047224 */ /* 0x000fe200078e0a04 */
[----:B------:R1:W-:Y:S01]  /*7b20*/  STL [R1+0x23dc], R9 ;  /* 0x0023dc0901007387 */ /* 0x0003e20000100800 */
[C---:B------:R-:W-:Y:S02]  /*7b30*/  IMAD R227, R251.reuse, R0, R227 ;  /* 0x00000000fbe37224 */ /* 0x040fe400078e02e3 */
[C---:B------:R-:W-:Y:S01]  /*7b40*/  IMAD R226, R251.reuse, R2, R226 ;  /* 0x00000002fbe27224 */ /* 0x040fe200078e02e2 */
[----:B------:R3:W-:Y:S01]  /*7b50*/  STL [R1+0x23d8], R8 ;  /* 0x0023d80801007387 */ /* 0x0007e20000100800 */
[----:B------:R-:W-:-:S02]  /*7b60*/  IMAD R225, R251, R3, R225 ;  /* 0x00000003fbe17224 */ /* 0x000fc400078e02e1 */
[C---:B--2---:R-:W-:Y:S01]  /*7b70*/  VIADD R10, R242.reuse, 0x112 ;  /* 0x00000112f20a7836 */ /* 0x044fe20000000000 */
[----:B------:R2:W-:Y:S01]  /*7b80*/  STL [R1+0x23d4], R7 ;  /* 0x0023d40701007387 */ /* 0x0005e20000100800 */
[C---:B------:R-:W-:Y:S02]  /*7b90*/  IMAD R224, R251.reuse, R4, R224 ;  /* 0x00000004fbe07224 */ /* 0x040fe400078e02e0 */
[----:B------:R-:W-:Y:S01]  /*7ba0*/  IMAD R223, R251, R5, R223 ;  /* 0x00000005fbdf7224 */ /* 0x000fe200078e02df */
[----:B------:R4:W-:Y:S01]  /*7bb0*/  STL [R1+0x23d0], R6 ;  /* 0x0023d00601007387 */ /* 0x0009e20000100800 */
[C---:B-1----:R-:W-:Y:S01]  /*7bc0*/  VIADD R9, R242.reuse, 0x113 ;  /* 0x00000113f2097836 */ /* 0x042fe20000000000 */
[----:B------:R-:W-:Y:S01]  /*7bd0*/  IABS R222, R10 ;  /* 0x0000000a00de7213 */ /* 0x000fe20000000000 */
[C---:B---3--:R-:W-:Y:S01]  /*7be0*/  VIADD R8, R242.reuse, 0x114 ;  /* 0x00000114f2087836 */ /* 0x048fe20000000000 */
[----:B------:R-:W-:Y:S01]  /*7bf0*/  STL [R1+0x277c], R227 ;  /* 0x00277ce301007387 */ /* 0x000fe20000100800 */
[----:B------:R-:W-:Y:S01]  /*7c00*/  IMAD.MOV.U32 R235, RZ, RZ, R27 ;  /* 0x000000ffffeb7224 */ /* 0x000fe200078e001b */
[----:B--2---:R-:W-:Y:S01]  /*7c10*/  IADD3 R7, R242, 0x115, RZ ;  /* 0x00000115f2077810 */ /* 0x004fe20007ffe0ff */
[----:B------:R-:W-:Y:S01]  /*7c20*/  IMAD.HI.U32 R0, R250, R222, RZ ;  /* 0x000000defa007227 */ /* 0x000fe200078e00ff */
[----:B------:R-:W-:Y:S01]  /*7c30*/  STL [R1+0x2780], R226 ;  /* 0x002780e201007387 */ /* 0x000fe20000100800 */
[----:B------:R-:W-:-:S02]  /*7c40*/  IABS R220, R8 ;  /* 0x0000000800dc7213 */ /* 0x000fc40000000000 */
[----:B----4-:R-:W-:Y:S01]  /*7c50*/  VIADD R6, R242, 0x116 ;  /* 0x00000116f2067836 */ /* 0x010fe20000000000 */
[----:B------:R-:W-:Y:S01]  /*7c60*/  STL [R1+0x2784], R225 ;  /* 0x002784e101007387 */ /* 0x000fe20000100800 */
[----:B------:R-:W-:Y:S01]  /*7c70*/  IABS R221, R9 ;  /* 0x0000000900dd7213 */ /* 0x000fe20000000000 */
[C---:B------:R-:W-:Y:S01]  /*7c80*/  IMAD.HI.U32 R3, R250.reuse, R220, RZ ;  /* 0x000000dcfa037227 */ /* 0x040fe200078e00ff */
[----:B------:R-:W-:Y:S01]  /*7c90*/  IABS R219, R7 ;  /* 0x0000000700db7213 */ /* 0x000fe20000000000 */
[----:B------:R-:W-:Y:S01]  /*7ca0*/  STL [R1+0x2788], R224 ;  /* 0x002788e001007387 */ /* 0x000fe20000100800 */
[----:B------:R-:W-:Y:S01]  /*7cb0*/  IABS R218, R6 ;  /* 0x0000000600da7213 */ /* 0x000fe20000000000 */
[----:B------:R-:W-:Y:S01]  /*7cc0*/  IMAD.HI.U32 R2, R250, R221, RZ ;  /* 0x000000ddfa027227 */ /* 0x000fe200078e00ff */
[----:B------:R-:W-:Y:S01]  /*7cd0*/  IADD3 R3, -R3, RZ, RZ ;  /* 0x000000ff03037210 */ /* 0x000fe20007ffe1ff */
[----:B------:R-:W-:Y:S01]  /*7ce0*/  STL [R1+0x278c], R223 ;  /* 0x00278cdf01007387 */ /* 0x000fe20000100800 */
[----:B------:R-:W-:Y:S01]  /*7cf0*/  IADD3 R27, R242, 0x1d0, RZ ;  /* 0x000001d0f21b7810 */ /* 0x000fe20007ffe0ff */
[----:B------:R-:W-:-:S02]  /*7d00*/  IMAD.HI.U32 R4, R250, R219, RZ ;  /* 0x000000dbfa047227 */ /* 0x000fc400078e00ff */
[----:B------:R1:W-:Y:S02]  /*7d10*/  STL [R1+0x23cc], R10 ;  /* 0x0023cc0a01007387 */ /* 0x0003e40000100800 */
[----:B------:R-:W-:Y:S02]  /*7d20*/  IMAD.HI.U32 R5, R250, R218, RZ ;  /* 0x000000dafa057227 */ /* 0x000fe400078e00ff */
[----:B------:R2:W-:Y:S02]  /*7d30*/  STL [R1+0x23c8], R9 ;  /* 0x0023c80901007387 */ /* 0x0005e40000100800 */
[----:B------:R-:W-:Y:S02]  /*7d40*/  IMAD.MOV R0, RZ, RZ, -R0 ;  /* 0x000000ffff007224 */ /* 0x000fe400078e0a00 */
[----:B------:R3:W-:Y:S01]  /*7d50*/  STL [R1+0x23c4], R8 ;  /* 0x0023c40801007387 */ /* 0x0007e20000100800 */
[----:B------:R-:W-:Y:S02]  /*7d60*/  IMAD.MOV R2, RZ, RZ, -R2 ;  /* 0x000000ffff027224 */ /* 0x000fe400078e0a02 */
[C---:B-1----:R-:W-:Y:S01]  /*7d70*/  VIADD R10, R242.reuse, 0x117 ;  /* 0x00000117f20a7836 */ /* 0x042fe20000000000 */
[----:B------:R1:W-:Y:S01]  /*7d80*/  STL [R1+0x23c0], R7 ;  /* 0x0023c00701007387 */ /* 0x0003e20000100800 */
[----:B------:R-:W-:Y:S01]  /*7d90*/  IMAD.MOV R4, RZ, RZ, -R4 ;  /* 0x000000ffff047224 */ /* 0x000fe200078e0a04 */
[C---:B--2---:R-:W-:Y:S01]  /*7da0*/  IADD3 R9, R242.reuse, 0x118, RZ ;  /* 0x00000118f2097810 */ /* 0x044fe20007ffe0ff */
[----:B------:R-:W-:Y:S01]  /*7db0*/  IMAD.MOV R5, RZ, RZ, -R5 ;  /* 0x000000ffff057224 */ /* 0x000fe200078e0a05 */
[----:B------:R2:W-:Y:S01]  /*7dc0*/  STL [R1+0x23bc], R6 ;  /* 0x0023bc0601007387 */ /* 0x0005e20000100800 */
[----:B------:R-:W-:Y:S01]  /*7dd0*/  IABS R217, R10 ;  /* 0x0000000a00d97213 */ /* 0x000fe20000000000 */
[----:B---3--:R-:W-:Y:S01]  /*7de0*/  VIADD R8, R242, 0x119 ;  /* 0x00000119f2087836 */ /* 0x008fe20000000000 */
[----:B------:R-:W-:Y:S01]  /*7df0*/  IABS R216, R9 ;  /* 0x0000000900d87213 */ /* 0x000fe20000000000 */
[----:B------:R-:W-:-:S02]  /*7e00*/  IMAD R222, R251, R0, R222 ;  /* 0x00000000fbde7224 */ /* 0x000fc400078e02de */
[----:B-1----:R-:W-:Y:S01]  /*7e10*/  VIADD R7, R242, 0x11a ;  /* 0x0000011af2077836 */ /* 0x002fe20000000000 */
[----:B------:R-:W-:Y:S01]  /*7e20*/  IABS R215, R8 ;  /* 0x0000000800d77213 */ /* 0x000fe20000000000 */
[----:B------:R-:W-:Y:S01]  /*7e30*/  IMAD.HI.U32 R0, R250, R217, RZ ;  /* 0x000000d9fa007227 */ /* 0x000fe200078e00ff */
[----:B------:R-:W-:Y:S02]  /*7e40*/  STL [R1+0x2790], R222 ;  /* 0x002790de01007387 */ /* 0x000fe40000100800 */
[----:B------:R-:W-:Y:S01]  /*7e50*/  IABS R214, R7 ;  /* 0x0000000700d67213 */ /* 0x000fe20000000000 */
[----:B--2---:R-:W-:Y:S01]  /*7e60*/  VIADD R6, R242, 0x11b ;  /* 0x0000011bf2067836 */ /* 0x004fe20000000000 */
[----:B------:R-:W-:Y:S01]  /*7e70*/  IADD3 R0, -R0, RZ, RZ ;  /* 0x000000ff00007210 */ /* 0x000fe20007ffe1ff */
[C---:B------:R-:W-:Y:S02]  /*7e80*/  IMAD R221, R251.reuse, R2, R221 ;  /* 0x00000002fbdd7224 */ /* 0x040fe400078e02dd */
[C---:B------:R-:W-:Y:S01]  /*7e90*/  IMAD R220, R251.reuse, R3, R220 ;  /* 0x00000003fbdc7224 */ /* 0x040fe200078e02dc */
[----:B------:R-:W-:Y:S01]  /*7ea0*/  IABS R213, R6 ;  /* 0x0000000600d57213 */ /* 0x000fe20000000000 */
[C---:B------:R-:W-:Y:S01]  /*7eb0*/  IMAD R219, R251.reuse, R4, R219 ;  /* 0x00000004fbdb7224 */ /* 0x040fe200078e02db */
[----:B------:R-:W-:Y:S01]  /*7ec0*/  STL [R1+0x2794], R221 ;  /* 0x002794dd01007387 */ /* 0x000fe20000100800 */
[----:B------:R-:W-:-:S02]  /*7ed0*/  IMAD R218, R251, R5, R218 ;  /* 0x00000005fbda7224 */ /* 0x000fc400078e02da */
[C---:B------:R-:W-:Y:S01]  /*7ee0*/  IMAD.HI.U32 R2, R250.reuse, R216, RZ ;  /* 0x000000d8fa027227 */ /* 0x040fe200078e00ff */
[----:B------:R-:W-:Y:S03]  /*7ef0*/  STL [R1+0x2798], R220 ;  /* 0x002798dc01007387 */ /* 0x000fe60000100800 */
[C---:B------:R-:W-:Y:S01]  /*7f00*/  IMAD.HI.U32 R3, R250.reuse, R215, RZ ;  /* 0x000000d7fa037227 */ /* 0x040fe200078e00ff */
[----:B------:R-:W-:Y:S03]  /*7f10*/  STL [R1+0x279c], R219 ;  /* 0x00279cdb01007387 */ /* 0x000fe60000100800 */
[C---:B------:R-:W-:Y:S01]  /*7f20*/  IMAD.HI.U32 R5, R250.reuse, R213, RZ ;  /* 0x000000d5fa057227 */ /* 0x040fe200078e00ff */
[----:B------:R-:W-:Y:S03]  /*7f30*/  STL [R1+0x27a0], R218 ;  /* 0x0027a0da01007387 */ /* 0x000fe60000100800 */
[----:B------:R-:W-:Y:S01]  /*7f40*/  IMAD.HI.U32 R4, R250, R214, RZ ;  /* 0x000000d6fa047227 */ /* 0x000fe200078e00ff */
[----:B------:R-:W-:Y:S01]  /*7f50*/  IADD3 R5, -R5, RZ, RZ ;  /* 0x000000ff05057210 */ /* 0x000fe20007ffe1ff */
[----:B------:R1:W-:Y:S02]  /*7f60*/  STL [R1+0x23b8], R10 ;  /* 0x0023b80a01007387 */ /* 0x0003e40000100800 */
[----:B------:R-:W-:-:S02]  /*7f70*/  IMAD.MOV R2, RZ, RZ, -R2 ;  /* 0x000000ffff027224 */ /* 0x000fc400078e0a02 */
[----:B------:R-:W-:Y:S01]  /*7f80*/  IMAD.MOV R3, RZ, RZ, -R3 ;  /* 0x000000ffff037224 */ /* 0x000fe200078e0a03 */
[----:B------:R-:W-:Y:S01]  /*7f90*/  STL [R1+0x23b4], R9 ;  /* 0x0023b40901007387 */ /* 0x000fe20000100800 */
[----:B------:R-:W-:Y:S02]  /*7fa0*/  IMAD.MOV R4, RZ, RZ, -R4 ;  /* 0x000000ffff047224 */ /* 0x000fe400078e0a04 */
[C---:B------:R-:W-:Y:S01]  /*7fb0*/  IMAD R217, R251.reuse, R0, R217 ;  /* 0x00000000fbd97224 */ /* 0x040fe200078e02d9 */
[----:B------:R2:W-:Y:S01]  /*7fc0*/  STL [R1+0x23b0], R8 ;  /* 0x0023b00801007387 */ /* 0x0005e20000100800 */
[C---:B------:R-:W-:Y:S02]  /*7fd0*/  IMAD R216, R251.reuse, R2, R216 ;  /* 0x00000002fbd87224 */ /* 0x040fe400078e02d8 */
[----:B------:R-:W-:Y:S01]  /*7fe0*/  IMAD R215, R251, R3, R215 ;  /* 0x00000003fbd77224 */ /* 0x000fe200078e02d7 */
[----:B------:R3:W-:Y:S01]  /*7ff0*/  STL [R1+0x23ac], R7 ;  /* 0x0023ac0701007387 */ /* 0x0007e20000100800 */
[----:B-1----:R-:W-:-:S02]  /*8000*/  VIADD R10, R242, 0x11c ;  /* 0x0000011cf20a7836 */ /* 0x002fc40000000000 */
[C---:B------:R-:W-:Y:S01]  /*8010*/  IMAD R214, R251.reuse, R4, R214 ;  /* 0x00000004fbd67224 */ /* 0x040fe200078e02d6 */
[----:B------:R1:W-:Y:S01]  /*8020*/  STL [R1+0x23a8], R6 ;  /* 0x0023a80601007387 */ /* 0x0003e20000100800 */
[----:B------:R-:W-:Y:S01]  /*8030*/  IMAD R213, R251, R5, R213 ;  /* 0x00000005fbd57224 */ /* 0x000fe200078e02d5 */
[----:B------:R-:W-:Y:S01]  /*8040*/  IABS R212, R10 ;  /* 0x0000000a00d47213 */ /* 0x000fe20000000000 */
[C---:B--2---:R-:W-:Y:S01]  /*8050*/  VIADD R8, R242.reuse, 0x11e ;  /* 0x0000011ef2087836 */ /* 0x044fe20000000000 */
[----:B------:R-:W-:Y:S01]  /*8060*/  STL [R1+0x27a4], R217 ;  /* 0x0027a4d901007387 */ /* 0x000fe20000100800 */
[C---:B------:R-:W-:Y:S01]  /*8070*/  VIADD R9, R242.reuse, 0x11d ;  /* 0x0000011df2097836 */ /* 0x040fe20000000000 */
[----:B---3--:R-:W-:Y:S01]  /*8080*/  IADD3 R7, R242, 0x11f, RZ ;  /* 0x0000011ff2077810 */ /* 0x008fe20007ffe0ff */
[----:B------:R-:W-:Y:S01]  /*8090*/  IMAD.HI.U32 R0, R250, R212, RZ ;  /* 0x000000d4fa007227 */ /* 0x000fe200078e00ff */
[----:B------:R-:W-:Y:S01]  /*80a0*/  STL [R1+0x27a8], R216 ;  /* 0x0027a8d801007387 */ /* 0x000fe20000100800 */
[----:B------:R-:W-:-:S02]  /*80b0*/  IABS R210, R8 ;  /* 0x0000000800d27213 */ /* 0x000fc40000000000 */
[----:B-1----:R-:W-:Y:S01]  /*80c0*/  VIADD R6, R242, 0x120 ;  /* 0x00000120f2067836 */ /* 0x002fe20000000000 */
[----:B------:R-:W-:Y:S01]  /*80d0*/  STL [R1+0x27ac], R215 ;  /* 0x0027acd701007387 */ /* 0x000fe20000100800 */
[----:B------:R-:W-:Y:S01]  /*80e0*/  IABS R211, R9 ;  /* 0x0000000900d37213 */ /* 0x000fe20000000000 */
[C---:B------:R-:W-:Y:S01]  /*80f0*/  IMAD.HI.U32 R3, R250.reuse, R210, RZ ;  /* 0x000000d2fa037227 */ /* 0x040fe200078e00ff */
[----:B------:R-:W-:Y:S01]  /*8100*/  IABS R209, R7 ;  /* 0x0000000700d17213 */ /* 0x000fe20000000000 */
[----:B------:R-:W-:Y:S01]  /*8110*/  STL [R1+0x27b0], R214 ;  /* 0x0027b0d601007387 */ /* 0x000fe20000100800 */
[----:B------:R-:W-:Y:S01]  /*8120*/  IABS R208, R6 ;  /* 0x0000000600d07213 */ /* 0x000fe20000000000 */
[C---:B------:R-:W-:Y:S01]  /*8130*/  IMAD.HI.U32 R2, R250.reuse, R211, RZ ;  /* 0x000000d3fa027227 */ /* 0x040fe200078e00ff */
[----:B------:R-:W-:Y:S01]  /*8140*/  IADD3 R3, -R3, RZ, RZ ;  /* 0x000000ff03037210 */ /* 0x000fe20007ffe1ff */
[----:B------:R-:W-:Y:S02]  /*8150*/  STL [R1+0x27b4], R213 ;  /* 0x0027b4d501007387 */ /* 0x000fe40000100800 */
        /* <DEDUP_REMOVED lines=72> */
[----:B------:R-:W-:Y:S02]  /*85e0*/  IMAD.MOV R0, RZ, RZ, -R0 ;  /* 0x000000ffff007224 */ /* 0x000fe400078e0a00 */
[----:B------:R2:W-:Y:S01]  /*85f0*/  STL [R1+0x2378], R9 ;  /* 0x0023780901007387 */ /* 0x0005e20000100800 */
[----:B------:R-:W-:-:S03]  /*8600*/  IMAD.HI.U32 R5, R250, R198, RZ ;  /* 0x000000c6fa057227 */ /* 0x000fc600078e00ff */
[----:B------:R3:W-:Y:S01]  /*8610*/  STL [R1+0x2374], R8 ;  /* 0x0023740801007387 */ /* 0x0007e20000100800 */
[----:B------:R-:W-:Y:S02]  /*8620*/  IMAD.MOV R2, RZ, RZ, -R2 ;  /* 0x000000ffff027224 */ /* 0x000fe400078e0a02 */
[C---:B-1----:R-:W-:Y:S01]  /*8630*/  VIADD R10, R242.reuse, 0x12b ;  /* 0x0000012bf20a7836 */ /* 0x042fe20000000000 */
[----:B------:R1:W-:Y:S01]  /*8640*/  STL [R1+0x2370], R7 ;  /* 0x0023700701007387 */ /* 0x0003e20000100800 */
[----:B------:R-:W-:Y:S01]  /*8650*/  IMAD.MOV R4, RZ, RZ, -R4 ;  /* 0x000000ffff047224 */ /* 0x000fe200078e0a04 */
[C---:B--2---:R-:W-:Y:S01]  /*8660*/  IADD3 R9, R242.reuse, 0x12c, RZ ;  /* 0x0000012cf2097810 */ /* 0x044fe20007ffe0ff */
[----:B------:R-:W-:Y:S01]  /*8670*/  IMAD R202, R251, R0, R202 ;  /* 0x00000000fbca7224 */ /* 0x000fe200078e02ca */
[----:B------:R-:W-:Y:S01]  /*8680*/  IABS R197, R10 ;  /* 0x0000000a00c57213 */ /* 0x000fe20000000000 */
[----:B------:R-:W-:Y:S01]  /*8690*/  IMAD.MOV R5, RZ, RZ, -R5 ;  /* 0x000000ffff057224 */ /* 0x000fe200078e0a05 */
[----:B------:R-:W-:Y:S01]  /*86a0*/  IABS R196, R9 ;  /* 0x0000000900c47213 */ /* 0x000fe20000000000 */
[----:B---3--:R-:W-:Y:S01]  /*86b0*/  VIADD R8, R242, 0x12d ;  /* 0x0000012df2087836 */ /* 0x008fe20000000000 */
[----:B------:R2:W-:Y:S01]  /*86c0*/  STL [R1+0x236c], R6 ;  /* 0x00236c0601007387 */ /* 0x0005e20000100800 */
[----:B------:R-:W-:-:S03]  /*86d0*/  IMAD.HI.U32 R0, R250, R197, RZ ;  /* 0x000000c5fa007227 */ /* 0x000fc600078e00ff */
[----:B------:R-:W-:Y:S01]  /*86e0*/  IABS R195, R8 ;  /* 0x0000000800c37213 */ /* 0x000fe20000000000 */
[----:B-1----:R-:W-:Y:S01]  /*86f0*/  VIADD R7, R242, 0x12e ;  /* 0x0000012ef2077836 */ /* 0x002fe20000000000 */
[----:B------:R-:W-:Y:S01]  /*8700*/  STL [R1+0x27e0], R202 ;  /* 0x0027e0ca01007387 */ /* 0x000fe20000100800 */
[C---:B------:R-:W-:Y:S01]  /*8710*/  IMAD R201, R251.reuse, R2, R201 ;  /* 0x00000002fbc97224 */ /* 0x040fe200078e02c9 */
[----:B------:R-:W-:Y:S01]  /*8720*/  IADD3 R0, -R0, RZ, RZ ;  /* 0x000000ff00007210 */ /* 0x000fe20007ffe1ff */
[C---:B------:R-:W-:Y:S01]  /*8730*/  IMAD R200, R251.reuse, R3, R200 ;  /* 0x00000003fbc87224 */ /* 0x040fe200078e02c8 */
[----:B------:R-:W-:Y:S01]  /*8740*/  IABS R193, R7 ;  /* 0x0000000700c17213 */ /* 0x000fe20000000000 */
[----:B------:R-:W-:Y:S01]  /*8750*/  IMAD R199, R251, R4, R199 ;  /* 0x00000004fbc77224 */ /* 0x000fe200078e02c7 */
[----:B------:R-:W-:Y:S01]  /*8760*/  STL [R1+0x27e4], R201 ;  /* 0x0027e4c901007387 */ /* 0x000fe20000100800 */
[----:B------:R-:W-:-:S03]  /*8770*/  IMAD.HI.U32 R2, R250, R196, RZ ;  /* 0x000000c4fa027227 */ /* 0x000fc600078e00ff */
[----:B------:R-:W-:Y:S01]  /*8780*/  STL [R1+0x27e8], R200 ;  /* 0x0027e8c801007387 */ /* 0x000fe20000100800 */
[----:B------:R-:W-:Y:S02]  /*8790*/  IMAD R198, R251, R5, R198 ;  /* 0x00000005fbc67224 */ /* 0x000fe400078e02c6 */
[----:B--2---:R-:W-:Y:S01]  /*87a0*/  VIADD R6, R242, 0x12f ;  /* 0x0000012ff2067836 */ /* 0x004fe20000000000 */
[----:B------:R-:W-:Y:S01]  /*87b0*/  STL [R1+0x27ec], R199 ;  /* 0x0027ecc701007387 */ /* 0x000fe20000100800 */
[----:B------:R-:W-:-:S03]  /*87c0*/  IMAD.HI.U32 R3, R250, R195, RZ ;  /* 0x000000c3fa037227 */ /* 0x000fc600078e00ff */
[----:B------:R-:W-:Y:S01]  /*87d0*/  STL [R1+0x27f4], R198 ;  /* 0x0027f4c601007387 */ /* 0x000fe20000100800 */
[----:B------:R-:W-:Y:S01]  /*87e0*/  IMAD.HI.U32 R4, R250, R193, RZ ;  /* 0x000000c1fa047227 */ /* 0x000fe200078e00ff */
[----:B------:R-:W-:Y:S02]  /*87f0*/  IABS R192, R6 ;  /* 0x0000000600c07213 */ /* 0x000fe40000000000 */
[----:B------:R1:W-:Y:S01]  /*8800*/  STL [R1+0x2368], R10 ;  /* 0x0023680a01007387 */ /* 0x0003e20000100800 */
[----:B------:R-:W-:Y:S02]  /*8810*/  IMAD.MOV R2, RZ, RZ, -R2 ;  /* 0x000000ffff027224 */ /* 0x000fe400078e0a02 */
[----:B------:R-:W-:Y:S01]  /*8820*/  IMAD.MOV R3, RZ, RZ, -R3 ;  /* 0x000000ffff037224 */ /* 0x000fe200078e0a03 */
[----:B------:R2:W-:Y:S01]  /*8830*/  STL [R1+0x2364], R9 ;  /* 0x0023640901007387 */ /* 0x0005e20000100800 */
[----:B------:R-:W-:Y:S02]  /*8840*/  IMAD.MOV R4, RZ, RZ, -R4 ;  /* 0x000000ffff047224 */ /* 0x000fe400078e0a04 */
[C---:B------:R-:W-:Y:S01]  /*8850*/  IMAD R197, R251.reuse, R0, R197 ;  /* 0x00000000fbc57224 */ /* 0x040fe200078e02c5 */
[----:B------:R-:W-:Y:S01]  /*8860*/  STL [R1+0x2360], R8 ;  /* 0x0023600801007387 */ /* 0x000fe20000100800 */
[----:B------:R-:W-:-:S02]  /*8870*/  IMAD R196, R251, R2, R196 ;  /* 0x00000002fbc47224 */ /* 0x000fc400078e02c4 */
[----:B-1----:R-:W-:Y:S01]  /*8880*/  VIADD R10, R242, 0x130 ;  /* 0x00000130f20a7836 */ /* 0x002fe20000000000 */
[----:B------:R1:W-:Y:S01]  /*8890*/  STL [R1+0x235c], R7 ;  /* 0x00235c0701007387 */ /* 0x0003e20000100800 */
[C---:B------:R-:W-:Y:S02]  /*88a0*/  IMAD R195, R251.reuse, R3, R195 ;  /* 0x00000003fbc37224 */ /* 0x040fe400078e02c3 */
[----:B------:R-:W-:Y:S01]  /*88b0*/  IMAD R193, R251, R4, R193 ;  /* 0x00000004fbc17224 */ /* 0x000fe200078e02c1 */
[----:B------:R3:W-:Y:S01]  /*88c0*/  STL [R1+0x2358], R6 ;  /* 0x0023580601007387 */ /* 0x0007e20000100800 */
[----:B------:R-:W-:Y:S01]  /*88d0*/  IMAD.HI.U32 R5, R250, R192, RZ ;  /* 0x000000c0fa057227 */ /* 0x000fe200078e00ff */
[----:B------:R-:W-:Y:S02]  /*88e0*/  IABS R191, R10 ;  /* 0x0000000a00bf7213 */ /* 0x000fe40000000000 */
[----:B------:R-:W-:Y:S01]  /*88f0*/  STL [R1+0x27f8], R197 ;  /* 0x0027f8c501007387 */ /* 0x000fe20000100800 */
[C---:B--2---:R-:W-:Y:S01]  /*8900*/  VIADD R9, R242.reuse, 0x131 ;  /* 0x00000131f2097836 */ /* 0x044fe20000000000 */
[C---:B-1----:R-:W-:Y:S01]  /*8910*/  IADD3 R7, R242.reuse, 0x133, RZ ;  /* 0x00000133f2077810 */ /* 0x042fe20007ffe0ff */
[C---:B------:R-:W-:Y:S01]  /*8920*/  VIADD R8, R242.reuse, 0x132 ;  /* 0x00000132f2087836 */ /* 0x040fe20000000000 */
[----:B------:R-:W-:Y:S01]  /*8930*/  STL [R1+0x27fc], R196 ;  /* 0x0027fcc401007387 */ /* 0x000fe20000100800 */
[----:B------:R-:W-:Y:S01]  /*8940*/  IADD3 R5, -R5, RZ, RZ ;  /* 0x000000ff05057210 */ /* 0x000fe20007ffe1ff */
[----:B---3--:R-:W-:Y:S01]  /*8950*/  VIADD R6, R242, 0x134 ;  /* 0x00000134f2067836 */ /* 0x008fe20000000000 */
[----:B------:R-:W-:Y:S01]  /*8960*/  IABS R190, R9 ;  /* 0x0000000900be7213 */ /* 0x000fe20000000000 */
[----:B------:R1:W-:Y:S01]  /*8970*/  STL [R1+0x2800], R195 ;  /* 0x002800c301007387 */ /* 0x0003e20000100800 */
[----:B------:R-:W-:Y:S01]  /*8980*/  IABS R189, R8 ;  /* 0x0000000800bd7213 */ /* 0x000fe20000000000 */
[----:B------:R-:W-:Y:S01]  /*8990*/  IMAD.HI.U32 R0, R250, R191, RZ ;  /* 0x000000bffa007227 */ /* 0x000fe200078e00ff */
[----:B------:R-:W-:Y:S01]  /*89a0*/  IABS R187, R6 ;  /* 0x0000000600bb7213 */ /* 0x000fe20000000000 */
[----:B------:R-:W-:Y:S01]  /*89b0*/  STL [R1+0x2804], R193 ;  /* 0x002804c101007387 */ /* 0x000fe20000100800 */
[----:B------:R-:W-:Y:S01]  /*89c0*/  IABS R188, R7 ;  /* 0x0000000700bc7213 */ /* 0x000fe20000000000 */
[----:B------:R-:W-:-:S02]  /*89d0*/  IMAD R192, R251, R5, R192 ;  /* 0x00000005fbc07224 */ /* 0x000fc400078e02c0 */
[----:B------:R2:W-:Y:S01]  /*89e0*/  STL [R1+0x2354], R10 ;  /* 0x0023540a01007387 */ /* 0x0005e20000100800 */
[----:B------:R-:W-:Y:S01]  /*89f0*/  IMAD.HI.U32 R5, R250, R187, RZ ;  /* 0x000000bbfa057227 */ /* 0x000fe200078e00ff */
[----:B-1----:R-:W-:Y:S02]  /*8a00*/  IADD3 R195, R242, 0x1e1, RZ ;  /* 0x000001e1f2c37810 */ /* 0x002fe40007ffe0ff */
[----:B------:R1:W-:Y:S01]  /*8a10*/  STL [R1+0x2350], R9 ;  /* 0x0023500901007387 */ /* 0x0003e20000100800 */
[----:B------:R-:W-:Y:S02]  /*8a20*/  IMAD.MOV R0, RZ, RZ, -R0 ;  /* 0x000000ffff007224 */ /* 0x000fe400078e0a00 */
[----:B------:R-:W-:Y:S01]  /*8a30*/  IMAD.HI.U32 R3, R250, R189, RZ ;  /* 0x000000bdfa037227 */ /* 0x000fe200078e00ff */
[----:B------:R3:W-:Y:S03]  /*8a40*/  STL [R1+0x234c], R8 ;  /* 0x00234c0801007387 */ /* 0x0007e60000100800 */
[C---:B--2---:R-:W-:Y:S01]  /*8a50*/  VIADD R10, R242.reuse, 0x135 ;  /* 0x00000135f20a7836 */ /* 0x044fe20000000000 */
[----:B------:R2:W-:Y:S01]  /*8a60*/  STL [R1+0x2348], R7 ;  /* 0x0023480701007387 */ /* 0x0005e20000100800 */
[----:B------:R-:W-:Y:S01]  /*8a70*/  IMAD.MOV R5, RZ, RZ, -R5 ;  /* 0x000000ffff057224 */ /* 0x000fe200078e0a05 */
[C---:B-1----:R-:W-:Y:S01]  /*8a80*/  IADD3 R9, R242.reuse, 0x136, RZ ;  /* 0x00000136f2097810 */ /* 0x042fe20007ffe0ff */
[----:B------:R-:W-:Y:S01]  /*8a90*/  IMAD R191, R251, R0, R191 ;  /* 0x00000000fbbf7224 */ /* 0x000fe200078e02bf */
[----:B------:R1:W-:Y:S01]  /*8aa0*/  STL [R1+0x2344], R6 ;  /* 0x0023440601007387 */ /* 0x0003e20000100800 */
[----:B------:R-:W-:Y:S01]  /*8ab0*/  IABS R186, R10 ;  /* 0x0000000a00ba7213 */ /* 0x000fe20000000000 */
[C---:B---3--:R-:W-:Y:S01]  /*8ac0*/  VIADD R8, R242.reuse, 0x137 ;  /* 0x00000137f2087836 */ /* 0x048fe20000000000 */
[----:B------:R-:W-:Y:S01]  /*8ad0*/  IADD3 R3, -R3, RZ, RZ ;  /* 0x000000ff03037210 */ /* 0x000fe20007ffe1ff */
[----:B------:R3:W-:Y:S01]  /*8ae0*/  STL [R1+0x2340], R10 ;  /* 0x0023400a01007387 */ /* 0x0007e20000100800 */
[----:B------:R-:W-:Y:S01]  /*8af0*/  IMAD R187, R251, R5, R187 ;  /* 0x00000005fbbb7224 */ /* 0x000fe200078e02bb */
[----:B------:R-:W-:Y:S01]  /*8b00*/  IABS R185, R9 ;  /* 0x0000000900b97213 */ /* 0x000fe20000000000 */
[----:B--2---:R-:W-:Y:S01]  /*8b10*/  VIADD R7, R242, 0x138 ;  /* 0x00000138f2077836 */ /* 0x004fe20000000000 */
[----:B------:R2:W-:Y:S01]  /*8b20*/  STL [R1+0x233c], R9 ;  /* 0x00233c0901007387 */ /* 0x0005e20000100800 */
[----:B------:R-:W-:Y:S01]  /*8b30*/  IMAD.HI.U32 R0, R250, R186, RZ ;  /* 0x000000bafa007227 */ /* 0x000fe200078e00ff */
[----:B------:R-:W-:-:S02]  /*8b40*/  IABS R184, R8 ;  /* 0x0000000800b87213 */ /* 0x000fc40000000000 */
[----:B------:R4:W-:Y:S01]  /*8b50*/  STL [R1+0x2338], R8 ;  /* 0x0023380801007387 */ /* 0x0009e20000100800 */
[----:B-1----:R-:W-:Y:S01]  /*8b60*/  VIADD R6, R242, 0x139 ;  /* 0x00000139f2067836 */ /* 0x002fe20000000000 */
[----:B------:R-:W-:Y:S01]  /*8b70*/  IADD3 R0, -R0, RZ, RZ ;  /* 0x000000ff00007210 */ /* 0x000fe20007ffe1ff */
[C---:B---3--:R-:W-:Y:S01]  /*8b80*/  VIADD R10, R242.reuse, 0x13a ;  /* 0x0000013af20a7836 */ /* 0x048fe20000000000 */
[----:B------:R1:W-:Y:S01]  /*8b90*/  STL [R1+0x2334], R7 ;  /* 0x0023340701007387 */ /* 0x0003e20000100800 */
[----:B------:R-:W-:Y:S01]  /*8ba0*/  IMAD R189, R251, R3, R189 ;  /* 0x00000003fbbd7224 */ /* 0x000fe200078e02bd */
[----:B------:R-:W-:Y:S01]  /*8bb0*/  IABS R182, R6 ;  /* 0x0000000600b67213 */ /* 0x000fe20000000000 */
[C---:B--2---:R-:W-:Y:S01]  /*8bc0*/  VIADD R9, R242.reuse, 0x13b ;  /* 0x0000013bf2097836 */ /* 0x044fe20000000000 */
[----:B------:R2:W-:Y:S01]  /*8bd0*/  STL [R1+0x2330], R6 ;  /* 0x0023300601007387 */ /* 0x0005e20000100800 */
[----:B------:R-:W-:Y:S01]  /*8be0*/  IABS R183, R7 ;  /* 0x0000000700b77213 */ /* 0x000fe20000000000 */
[----:B----4-:R-:W-:Y:S01]  /*8bf0*/  VIADD R8, R242, 0x13c ;  /* 0x0000013cf2087836 */ /* 0x010fe20000000000 */
[----:B------:R-:W-:Y:S01]  /*8c00*/  IABS R181, R10 ;  /* 0x0000000a00b57213 */ /* 0x000fe20000000000 */
[----:B------:R-:W-:Y:S01]  /*8c10*/  IMAD.HI.U32 R5, R250, R182, RZ ;  /* 0x000000b6fa057227 */ /* 0x000fe200078e00ff */
[----:B------:R3:W-:Y:S01]  /*8c20*/  STL [R1+0x232c], R10 ;  /* 0x00232c0a01007387 */ /* 0x0007e20000100800 */
[----:B-1----:R-:W-:-:S02]  /*8c30*/  IADD3 R7, R242, 0x13d, RZ ;  /* 0x0000013df2077810 */ /* 0x002fc40007ffe0ff */
[----:B------:R-:W-:Y:S01]  /*8c40*/  IMAD.HI.U32 R3, R250, R184, RZ ;  /* 0x000000b8fa037227 */ /* 0x000fe200078e00ff */
[----:B------:R-:W-:Y:S01]  /*8c50*/  IADD3 R5, -R5, RZ, RZ ;  /* 0x000000ff05057210 */ /* 0x000fe20007ffe1ff */
[----:B------:R1:W-:Y:S01]  /*8c60*/  STL [R1+0x2328], R9 ;  /* 0x0023280901007387 */ /* 0x0003e20000100800 */
[----:B------:R-:W-:Y:S01]  /*8c70*/  IABS R179, R8 ;  /* 0x0000000800b37213 */ /* 0x000fe20000000000 */
[C---:B--2---:R-:W-:Y:S01]  /*8c80*/  VIADD R6, R242.reuse, 0x13e ;  /* 0x0000013ef2067836 */ /* 0x044fe20000000000 */
[----:B------:R-:W-:Y:S01]  /*8c90*/  IABS R180, R9 ;  /* 0x0000000900b47213 */ /* 0x000fe20000000000 */
[----:B------:R-:W-:Y:S01]  /*8ca0*/  IMAD R186, R251, R0, R186 ;  /* 0x00000000fbba7224 */ /* 0x000fe200078e02ba */
[----:B------:R-:W-:Y:S01]  /*8cb0*/  STL [R1+0x2324], R8 ;  /* 0x0023240801007387 */ /* 0x000fe20000100800 */
[----:B---3--:R-:W-:Y:S01]  /*8cc0*/  VIADD R10, R242, 0x13f ;  /* 0x0000013ff20a7836 */ /* 0x008fe20000000000 */
[----:B------:R-:W-:Y:S01]  /*8cd0*/  IABS R177, R6 ;  /* 0x0000000600b17213 */ /* 0x000fe20000000000 */
[----:B------:R-:W-:Y:S01]  /*8ce0*/  IMAD.HI.U32 R2, R250, R190, RZ ;  /* 0x000000befa027227 */ /* 0x000fe200078e00ff */
[----:B------:R-:W-:Y:S01]  /*8cf0*/  STL [R1+0x2320], R7 ;  /* 0x0023200701007387 */ /* 0x000fe20000100800 */
[----:B-1----:R-:W-:-:S02]  /*8d00*/  IADD3 R9, R242, 0x140, RZ ;  /* 0x00000140f2097810 */ /* 0x002fc40007ffe0ff */
[----:B------:R-:W-:Y:S01]  /*8d10*/  IMAD.MOV R3, RZ, RZ, -R3 ;  /* 0x000000ffff037224 */ /* 0x000fe200078e0a03 */
[----:B------:R1:W-:Y:S01]  /*8d20*/  STL [R1+0x231c], R6 ;  /* 0x00231c0601007387 */ /* 0x0003e20000100800 */
[----:B------:R-:W-:Y:S01]  /*8d30*/  IMAD.HI.U32 R0, R250, R181, RZ ;  /* 0x000000b5fa007227 */ /* 0x000fe200078e00ff */
[----:B------:R-:W-:Y:S02]  /*8d40*/  IABS R176, R10 ;  /* 0x0000000a00b07213 */ /* 0x000fe40000000000 */
[----:B------:R-:W-:Y:S01]  /*8d50*/  IABS R178, R7 ;  /* 0x0000000700b27213 */ /* 0x000fe20000000000 */
[C---:B------:R-:W-:Y:S01]  /*8d60*/  IMAD R182, R251.reuse, R5, R182 ;  /* 0x00000005fbb67224 */ /* 0x040fe200078e02b6 */
[----:B------:R-:W-:Y:S01]  /*8d70*/  STL [R1+0x2318], R10 ;  /* 0x0023180a01007387 */ /* 0x000fe20000100800 */
[----:B------:R-:W-:Y:S01]  /*8d80*/  IMAD.MOV R2, RZ, RZ, -R2 ;  /* 0x000000ffff027224 */ /* 0x000fe200078e0a02 */
[----:B------:R-:W-:Y:S01]  /*8d90*/  IABS R175, R9 ;  /* 0x0000000900af7213 */ /* 0x000fe20000000000 */
[----:B------:R-:W-:Y:S01]  /*8da0*/  IMAD R184, R251, R3, R184 ;  /* 0x00000003fbb87224 */ /* 0x000fe200078e02b8 */
[----:B------:R-:W-:Y:S01]  /*8db0*/  STL [R1+0x2314], R9 ;  /* 0x0023140901007387 */ /* 0x000fe20000100800 */
[----:B-1----:R-:W-:-:S02]  /*8dc0*/  VIADD R6, R242, 0x143 ;  /* 0x00000143f2067836 */ /* 0x002fc40000000000 */
[----:B------:R-:W-:-:S03]  /*8dd0*/  IMAD.HI.U32 R5, R250, R177, RZ ;  /* 0x000000b1fa057227 */ /* 0x000fc600078e00ff */
[----:B------:R-:W-:Y:S01]  /*8de0*/  IABS R172, R6 ;  /* 0x0000000600ac7213 */ /* 0x000fe20000000000 */
[----:B------:R-:W-:Y:S02]  /*8df0*/  IMAD.MOV R0, RZ, RZ, -R0 ;  /* 0x000000ffff007224 */ /* 0x000fe400078e0a00 */
[----:B------:R-:W-:-:S04]  /*8e00*/  IMAD.HI.U32 R3, R250, R179, RZ ;  /* 0x000000b3fa037227 */ /* 0x000fc800078e00ff */
[C---:B------:R-:W-:Y:S01]  /*8e10*/  VIADD R8, R242.reuse, 0x141 ;  /* 0x00000141f2087836 */ /* 0x040fe20000000000 */
[----:B------:R-:W-:Y:S01]  /*8e20*/  IADD3 R3, -R3, RZ, RZ ;  /* 0x000000ff03037210 */ /* 0x000fe20007ffe1ff */
[----:B------:R-:W-:Y:S02]  /*8e30*/  VIADD R7, R242, 0x142 ;  /* 0x00000142f2077836 */ /* 0x000fe40000000000 */
[C---:B------:R-:W-:Y:S01]  /*8e40*/  IMAD R190, R251.reuse, R2, R190 ;  /* 0x00000002fbbe7224 */ /* 0x040fe200078e02be */
[----:B------:R-:W-:Y:S01]  /*8e50*/  STL [R1+0x2310], R8 ;  /* 0x0023100801007387 */ /* 0x000fe20000100800 */
[----:B------:R-:W-:Y:S01]  /*8e60*/  IMAD.MOV R5, RZ, RZ, -R5 ;  /* 0x000000ffff057224 */ /* 0x000fe200078e0a05 */
[----:B------:R-:W-:Y:S01]  /*8e70*/  IABS R174, R8 ;  /* 0x0000000800ae7213 */ /* 0x000fe20000000000 */
[----:B------:R-:W-:Y:S01]  /*8e80*/  IMAD R181, R251, R0, R181 ;  /* 0x00000000fbb57224 */ /* 0x000fe200078e02b5 */
[----:B------:R1:W-:Y:S01]  /*8e90*/  STL [R1+0x230c], R7 ;  /* 0x00230c0701007387 */ /* 0x0003e20000100800 */
[----:B------:R-:W-:Y:S01]  /*8ea0*/  IMAD.HI.U32 R4, R250, R188, RZ ;  /* 0x000000bcfa047227 */ /* 0x000fe200078e00ff */
[----:B------:R-:W-:-:S02]  /*8eb0*/  IABS R173, R7 ;  /* 0x0000000700ad7213 */ /* 0x000fc40000000000 */
[----:B------:R2:W-:Y:S01]  /*8ec0*/  STL [R1+0x2308], R6 ;  /* 0x0023080601007387 */ /* 0x0005e20000100800 */
[----:B------:R-:W-:-:S04]  /*8ed0*/  IMAD.HI.U32 R2, R250, R185, RZ ;  /* 0x000000b9fa027227 */ /* 0x000fc800078e00ff */
[----:B------:R-:W-:Y:S01]  /*8ee0*/  IMAD.HI.U32 R0, R250, R176, RZ ;  /* 0x000000b0fa007227 */ /* 0x000fe200078e00ff */
[----:B-1----:R-:W-:-:S03]  /*8ef0*/  IADD3 R7, R242, 0x147, RZ ;  /* 0x00000147f2077810 */ /* 0x002fc60007ffe0ff */
[----:B------:R-:W-:Y:S01]  /*8f00*/  VIADD R10, R242, 0x144 ;  /* 0x00000144f20a7836 */ /* 0x000fe20000000000 */
[----:B------:R-:W-:Y:S01]  /*8f10*/  IADD3 R0, -R0, RZ, RZ ;  /* 0x000000ff00007210 */ /* 0x000fe20007ffe1ff */
[----:B------:R-:W-:Y:S01]  /*8f20*/  IMAD R177, R251, R5, R177 ;  /* 0x00000005fbb17224 */ /* 0x000fe200078e02b1 */
[----:B------:R-:W-:Y:S01]  /*8f30*/  IABS R168, R7 ;  /* 0x0000000700a87213 */ /* 0x000fe20000000000 */
[----:B------:R-:W-:Y:S01]  /*8f40*/  IMAD.MOV R4, RZ, RZ, -R4 ;  /* 0x000000ffff047224 */ /* 0x000fe200078e0a04 */
[----:B------:R-:W-:Y:S01]  /*8f50*/  IABS R171, R10 ;  /* 0x0000000a00ab7213 */ /* 0x000fe20000000000 */
[----:B------:R-:W-:Y:S01]  /*8f60*/  IMAD.MOV R2, RZ, RZ, -R2 ;  /* 0x000000ffff027224 */ /* 0x000fe200078e0a02 */
[----:B------:R-:W-:Y:S01]  /*8f70*/  STL [R1+0x2304], R10 ;  /* 0x0023040a01007387 */ /* 0x000fe20000100800 */
[----:B------:R-:W-:-:S04]  /*8f80*/  IMAD.HI.U32 R5, R250, R172, RZ ;  /* 0x000000acfa057227 */ /* 0x000fc800078e00ff */
[C---:B------:R-:W-:Y:S01]  /*8f90*/  VIADD R9, R242.reuse, 0x145 ;  /* 0x00000145f2097836 */ /* 0x040fe20000000000 */
[----:B------:R-:W-:Y:S01]  /*8fa0*/  IADD3 R5, -R5, RZ, RZ ;  /* 0x000000ff05057210 */ /* 0x000fe20007ffe1ff */
[C---:B--2---:R-:W-:Y:S02]  /*8fb0*/  VIADD R6, R242.reuse, 0x148 ;  /* 0x00000148f2067836 */ /* 0x044fe40000000000 */
[C---:B------:R-:W-:Y:S01]  /*8fc0*/  IMAD R179, R251.reuse, R3, R179 ;  /* 0x00000003fbb37224 */ /* 0x040fe200078e02b3 */
[----:B------:R1:W-:Y:S01]  /*8fd0*/  STL [R1+0x2300], R9 ;  /* 0x0023000901007387 */ /* 0x0003e20000100800 */
[----:B------:R-:W-:Y:S01]  /*8fe0*/  VIADD R8, R242, 0x146 ;  /* 0x00000146f2087836 */ /* 0x000fe20000000000 */
[----:B------:R-:W-:Y:S01]  /*8ff0*/  IABS R167, R6 ;  /* 0x0000000600a77213 */ /* 0x000fe20000000000 */
[C---:B------:R-:W-:Y:S01]  /*9000*/  IMAD.HI.U32 R3, R250.reuse, R174, RZ ;  /* 0x000000aefa037227 */ /* 0x040fe200078e00ff */
[----:B------:R-:W-:Y:S02]  /*9010*/  IABS R170, R9 ;  /* 0x0000000900aa7213 */ /* 0x000fe40000000000 */
[----:B------:R-:W-:Y:S01]  /*9020*/  STL [R1+0x22fc], R8 ;  /* 0x0022fc0801007387 */ /* 0x000fe20000100800 */
[C---:B------:R-:W-:Y:S01]  /*9030*/  IMAD R188, R251.reuse, R4, R188 ;  /* 0x00000004fbbc7224 */ /* 0x040fe200078e02bc */
[----:B------:R-:W-:Y:S01]  /*9040*/  IABS R169, R8 ;  /* 0x0000000800a97213 */ /* 0x000fe20000000000 */
[----:B------:R-:W-:Y:S01]  /*9050*/  IMAD R185, R251, R2, R185 ;  /* 0x00000002fbb97224 */ /* 0x000fe200078e02b9 */
[----:B------:R-:W-:Y:S01]  /*9060*/  STL [R1+0x22f8], R7 ;  /* 0x0022f80701007387 */ /* 0x000fe20000100800 */
[----:B------:R-:W-:Y:S01]  /*9070*/  IMAD.HI.U32 R4, R250, R183, RZ ;  /* 0x000000b7fa047227 */ /* 0x000fe200078e00ff */
[----:B-1----:R-:W-:-:S02]  /*9080*/  IADD3 R9, R242, 0x14a, RZ ;  /* 0x0000014af2097810 */ /* 0x002fc40007ffe0ff */
[----:B------:R1:W-:Y:S01]  /*9090*/  STL [R1+0x22f4], R6 ;  /* 0x0022f40601007387 */ /* 0x0003e20000100800 */
[----:B------:R-:W-:Y:S01]  /*90a0*/  IMAD.HI.U32 R2, R250, R180, RZ ;  /* 0x000000b4fa027227 */ /* 0x000fe200078e00ff */
[----:B------:R-:W-:-:S03]  /*90b0*/  IABS R165, R9 ;  /* 0x0000000900a57213 */ /* 0x000fc60000000000 */
[----:B------:R-:W-:Y:S02]  /*90c0*/  IMAD R176, R251, R0, R176 ;  /* 0x00000000fbb07224 */ /* 0x000fe400078e02b0 */
[----:B------:R-:W-:Y:S02]  /*90d0*/  VIADD R10, R242, 0x149 ;  /* 0x00000149f20a7836 */ /* 0x000fe40000000000 */
[----:B------:R-:W-:Y:S02]  /*90e0*/  IMAD.MOV R3, RZ, RZ, -R3 ;  /* 0x000000ffff037224 */ /* 0x000fe400078e0a03 */
[----:B------:R-:W-:Y:S01]  /*90f0*/  IMAD.HI.U32 R0, R250, R171, RZ ;  /* 0x000000abfa007227 */ /* 0x000fe200078e00ff */
[----:B------:R-:W-:Y:S01]  /*9100*/  IABS R166, R10 ;  /* 0x0000000a00a67213 */ /* 0x000fe20000000000 */
[----:B------:R2:W-:Y:S02]  /*9110*/  STL [R1+0x22f0], R10 ;  /* 0x0022f00a01007387 */ /* 0x0005e40000100800 */
[----:B------:R-:W-:-:S02]  /*9120*/  IMAD.MOV R4, RZ, RZ, -R4 ;  /* 0x000000ffff047224 */ /* 0x000fc400078e0a04 */
[----:B------:R-:W-:Y:S01]  /*9130*/  IMAD.MOV R2, RZ, RZ, -R2 ;  /* 0x000000ffff027224 */ /* 0x000fe200078e0a02 */
[----:B------:R-:W-:Y:S01]  /*9140*/  STL [R1+0x22ec], R9 ;  /* 0x0022ec0901007387 */ /* 0x000fe20000100800 */
[C---:B------:R-:W-:Y:S02]  /*9150*/  IMAD R172, R251.reuse, R5, R172 ;  /* 0x00000005fbac7224 */ /* 0x040fe400078e02ac */
[----:B-1----:R-:W-:Y:S02]  /*9160*/  VIADD R6, R242, 0x14d ;  /* 0x0000014df2067836 */ /* 0x002fe40000000000 */
[----:B------:R-:W-:Y:S02]  /*9170*/  IMAD R174, R251, R3, R174 ;  /* 0x00000003fbae7224 */ /* 0x000fe400078e02ae */
[----:B------:R-:W-:Y:S01]  /*9180*/  IMAD.HI.U32 R5, R250, R167, RZ ;  /* 0x000000a7fa057227 */ /* 0x000fe200078e00ff */
[----:B------:R-:W-:-:S03]  /*9190*/  IABS R162, R6 ;  /* 0x0000000600a27213 */ /* 0x000fc60000000000 */
[----:B------:R-:W-:Y:S02]  /*91a0*/  IMAD.MOV R0, RZ, RZ, -R0 ;  /* 0x000000ffff007224 */ /* 0x000fe400078e0a00 */
[----:B------:R-:W-:-:S04]  /*91b0*/  IMAD.HI.U32 R3, R250, R169, RZ ;  /* 0x000000a9fa037227 */ /* 0x000fc800078e00ff */
[----:B------:R-:W-:Y:S01]  /*91c0*/  IMAD R183, R251, R4, R183 ;  /* 0x00000004fbb77224 */ /* 0x000fe200078e02b7 */
[----:B------:R-:W-:Y:S01]  /*91d0*/  IADD3 R3, -R3, RZ, RZ ;  /* 0x000000ff03037210 */ /* 0x000fe20007ffe1ff */
[----:B------:R-:W-:Y:S02]  /*91e0*/  IMAD R180, R251, R2, R180 ;  /* 0x00000002fbb47224 */ /* 0x000fe400078e02b4 */
[----:B------:R-:W-:Y:S02]  /*91f0*/  VIADD R8, R242, 0x14b ;  /* 0x0000014bf2087836 */ /* 0x000fe40000000000 */
[----:B------:R-:W-:-:S03]  /*9200*/  IMAD.HI.U32 R4, R250, R178, RZ ;  /* 0x000000b2fa047227 */ /* 0x000fc600078e00ff */
[----:B------:R-:W-:Y:S01]  /*9210*/  STL [R1+0x22e8], R8 ;  /* 0x0022e80801007387 */ /* 0x000fe20000100800 */
[----:B------:R-:W-:Y:S01]  /*9220*/  IMAD.HI.U32 R2, R250, R175, RZ ;  /* 0x000000affa027227 */ /* 0x000fe200078e00ff */
[----:B------:R-:W-:-:S03]  /*9230*/  IABS R164, R8 ;  /* 0x0000000800a47213 */ /* 0x000fc60000000000 */
[----:B------:R-:W-:Y:S02]  /*9240*/  VIADD R7, R242, 0x14c ;  /* 0x0000014cf2077836 */ /* 0x000fe40000000000 */
[----:B------:R-:W-:Y:S02]  /*9250*/  IMAD.MOV R5, RZ, RZ, -R5 ;  /* 0x000000ffff057224 */ /* 0x000fe400078e0a05 */
[----:B------:R-:W-:Y:S01]  /*9260*/  IMAD R171, R251, R0, R171 ;  /* 0x00000000fbab7224 */ /* 0x000fe200078e02ab */
[----:B------:R1:W-:Y:S01]  /*9270*/  STL [R1+0x22e4], R7 ;  /* 0x0022e40701007387 */ /* 0x0003e20000100800 */
[----:B------:R-:W-:Y:S01]  /*9280*/  IMAD.HI.U32 R0, R250, R166, RZ ;  /* 0x000000a6fa007227 */ /* 0x000fe200078e00ff */
[----:B------:R-:W-:Y:S02]  /*9290*/  IABS R163, R7 ;  /* 0x0000000700a37213 */ /* 0x000fe40000000000 */
[----:B------:R3:W-:Y:S01]  /*92a0*/  STL [R1+0x22e0], R6 ;  /* 0x0022e00601007387 */ /* 0x0007e20000100800 */
[----:B--2---:R-:W-:Y:S01]  /*92b0*/  VIADD R10, R242, 0x14e ;  /* 0x0000014ef20a7836 */ /* 0x004fe20000000000 */
[----:B------:R-:W-:Y:S01]  /*92c0*/  IADD3 R0, -R0, RZ, RZ ;  /* 0x000000ff00007210 */ /* 0x000fe20007ffe1ff */
[----:B------:R-:W-:-:S02]  /*92d0*/  IMAD.MOV R4, RZ, RZ, -R4 ;  /* 0x000000ffff047224 */ /* 0x000fc400078e0a04 */
[----:B------:R-:W-:Y:S01]  /*92e0*/  IMAD.MOV R2, RZ, RZ, -R2 ;  /* 0x000000ffff027224 */ /* 0x000fe200078e0a02 */
[----:B------:R-:W-:Y:S01]  /*92f0*/  IABS R161, R10 ;  /* 0x0000000a00a17213 */ /* 0x000fe20000000000 */
[----:B------:R-:W-:Y:S01]  /*9300*/  IMAD R167, R251, R5, R167 ;  /* 0x00000005fba77224 */ /* 0x000fe200078e02a7 */
[----:B-1----:R-:W-:Y:S01]  /*9310*/  IADD3 R7, R242, 0x151, RZ ;  /* 0x00000151f2077810 */ /* 0x002fe20007ffe0ff */
[----:B------:R-:W-:Y:S01]  /*9320*/  IMAD.HI.U32 R5, R250, R162, RZ ;  /* 0x000000a2fa057227 */ /* 0x000fe200078e00ff */
[----:B------:R-:W-:Y:S02]  /*9330*/  STL [R1+0x22dc], R10 ;  /* 0x0022dc0a01007387 */ /* 0x000fe40000100800 */
[----:B------:R-:W-:Y:S01]  /*9340*/  IABS R158, R7 ;  /* 0x00000007009e7213 */ /* 0x000fe20000000000 */
[C---:B------:R-:W-:Y:S01]  /*9350*/  VIADD R9, R242.reuse, 0x14f ;  /* 0x0000014ff2097836 */ /* 0x040fe20000000000 */
[----:B------:R-:W-:Y:S01]  /*9360*/  IADD3 R5, -R5, RZ, RZ ;  /* 0x000000ff05057210 */ /* 0x000fe20007ffe1ff */
[----:B---3--:R-:W-:-:S02]  /*9370*/  VIADD R6, R242, 0x152 ;  /* 0x00000152f2067836 */ /* 0x008fc40000000000 */
[C---:B------:R-:W-:Y:S01]  /*9380*/  IMAD R178, R251.reuse, R4, R178 ;  /* 0x00000004fbb27224 */ /* 0x040fe200078e02b2 */
[----:B------:R1:W-:Y:S01]  /*9390*/  STL [R1+0x22d8], R9 ;  /* 0x0022d80901007387 */ /* 0x0003e20000100800 */
[C---:B------:R-:W-:Y:S01]  /*93a0*/  IMAD R175, R251.reuse, R2, R175 ;  /* 0x00000002fbaf7224 */ /* 0x040fe200078e02af */
[----:B------:R-:W-:Y:S01]  /*93b0*/  IABS R157, R6 ;  /* 0x00000006009d7213 */ /* 0x000fe20000000000 */
[----:B------:R-:W-:Y:S01]  /*93c0*/  IMAD R169, R251, R3, R169 ;  /* 0x00000003fba97224 */ /* 0x000fe200078e02a9 */
[----:B------:R-:W-:Y:S01]  /*93d0*/  IABS R160, R9 ;  /* 0x0000000900a07213 */ /* 0x000fe20000000000 */
[----:B------:R-:W-:Y:S02]  /*93e0*/  VIADD R8, R242, 0x150 ;  /* 0x00000150f2087836 */ /* 0x000fe40000000000 */
[----:B------:R-:W-:-:S03]  /*93f0*/  IMAD.HI.U32 R4, R250, R173, RZ ;  /* 0x000000adfa047227 */ /* 0x000fc600078e00ff */
[----:B------:R-:W-:Y:S01]  /*9400*/  STL [R1+0x22d4], R8 ;  /* 0x0022d40801007387 */ /* 0x000fe20000100800 */
[C---:B------:R-:W-:Y:S01]  /*9410*/  IMAD.HI.U32 R2, R250.reuse, R170, RZ ;  /* 0x000000aafa027227 */ /* 0x040fe200078e00ff */
[----:B------:R-:W-:Y:S02]  /*9420*/  IABS R159, R8 ;  /* 0x00000008009f7213 */ /* 0x000fe40000000000 */
[----:B------:R-:W-:Y:S01]  /*9430*/  STL [R1+0x22d0], R7 ;  /* 0x0022d00701007387 */ /* 0x000fe20000100800 */
[----:B------:R-:W-:Y:S01]  /*9440*/  IMAD.HI.U32 R3, R250, R164, RZ ;  /* 0x000000a4fa037227 */ /* 0x000fe200078e00ff */
[C---:B-1----:R-:W-:Y:S02]  /*9450*/  IADD3 R9, R242.reuse, 0x154, RZ ;  /* 0x00000154f2097810 */ /* 0x042fe40007ffe0ff */
[----:B------:R1:W-:Y:S01]  /*9460*/  STL [R1+0x22cc], R6 ;  /* 0x0022cc0601007387 */ /* 0x0003e20000100800 */
[----:B------:R-:W-:Y:S01]  /*9470*/  IMAD R166, R251, R0, R166 ;  /* 0x00000000fba67224 */ /* 0x000fe200078e02a6 */
[----:B------:R-:W-:Y:S01]  /*9480*/  IABS R155, R9 ;  /* 0x00000009009b7213 */ /* 0x000fe20000000000 */
[----:B------:R-:W-:-:S02]  /*9490*/  VIADD R10, R242, 0x153 ;  /* 0x00000153f20a7836 */ /* 0x000fc40000000000 */
[----:B------:R-:W-:Y:S02]  /*94a0*/  IMAD.MOV R4, RZ, RZ, -R4 ;  /* 0x000000ffff047224 */ /* 0x000fe400078e0a04 */
[----:B------:R-:W-:Y:S01]  /*94b0*/  IMAD.MOV R2, RZ, RZ, -R2 ;  /* 0x000000ffff027224 */ /* 0x000fe200078e0a02 */
[----:B------:R-:W-:Y:S01]  /*94c0*/  IABS R156, R10 ;  /* 0x0000000a009c7213 */ /* 0x000fe20000000000 */
[----:B------:R-:W-:Y:S01]  /*94d0*/  IMAD.MOV R3, RZ, RZ, -R3 ;  /* 0x000000ffff037224 */ /* 0x000fe200078e0a03 */
[----:B------:R2:W-:Y:S01]  /*94e0*/  STL [R1+0x22c8], R10 ;  /* 0x0022c80a01007387 */ /* 0x0005e20000100800 */
[----:B------:R-:W-:-:S03]  /*94f0*/  IMAD.HI.U32 R0, R250, R161, RZ ;  /* 0x000000a1fa007227 */ /* 0x000fc600078e00ff */
[----:B------:R-:W-:Y:S01]  /*9500*/  STL [R1+0x22c4], R9 ;  /* 0x0022c40901007387 */ /* 0x000fe20000100800 */
[C---:B------:R-:W-:Y:S02]  /*9510*/  IMAD R162, R251.reuse, R5, R162 ;  /* 0x00000005fba27224 */ /* 0x040fe400078e02a2 */
[----:B-1----:R-:W-:Y:S02]  /*9520*/  VIADD R6, R242, 0x157 ;  /* 0x00000157f2067836 */ /* 0x002fe40000000000 */
[C---:B------:R-:W-:Y:S02]  /*9530*/  IMAD R173, R251.reuse, R4, R173 ;  /* 0x00000004fbad7224 */ /* 0x040fe400078e02ad */
[C---:B------:R-:W-:Y:S01]  /*9540*/  IMAD R170, R251.reuse, R2, R170 ;  /* 0x00000002fbaa7224 */ /* 0x040fe200078e02aa */
[----:B------:R-:W-:Y:S01]  /*9550*/  IABS R151, R6 ;  /* 0x0000000600977213 */ /* 0x000fe20000000000 */
[----:B------:R-:W-:Y:S02]  /*9560*/  IMAD R164, R251, R3, R164 ;  /* 0x00000003fba47224 */ /* 0x000fe400078e02a4 */
[----:B------:R-:W-:-:S04]  /*9570*/  IMAD.HI.U32 R5, R250, R157, RZ ;  /* 0x0000009dfa057227 */ /* 0x000fc800078e00ff */
[----:B------:R-:W-:Y:S02]  /*9580*/  IMAD.MOV R0, RZ, RZ, -R0 ;  /* 0x000000ffff007224 */ /* 0x000fe400078e0a00 */
[----:B------:R-:W-:-:S04]  /*9590*/  IMAD.HI.U32 R4, R250, R168, RZ ;  /* 0x000000a8fa047227 */ /* 0x000fc800078e00ff */
[----:B------:R-:W-:-:S04]  /*95a0*/  IMAD.HI.U32 R2, R250, R165, RZ ;  /* 0x000000a5fa027227 */ /* 0x000fc800078e00ff */
[----:B------:R-:W-:-:S04]  /*95b0*/  IMAD.HI.U32 R3, R250, R159, RZ ;  /* 0x0000009ffa037227 */ /* 0x000fc800078e00ff */
[C---:B------:R-:W-:Y:S01]  /*95c0*/  VIADD R8, R242.reuse, 0x155 ;  /* 0x00000155f2087836 */ /* 0x040fe20000000000 */
[----:B------:R-:W-:Y:S01]  /*95d0*/  IADD3 R3, -R3, RZ, RZ ;  /* 0x000000ff03037210 */ /* 0x000fe20007ffe1ff */
[----:B------:R-:W-:Y:S02]  /*95e0*/  VIADD R7, R242, 0x156 ;  /* 0x00000156f2077836 */ /* 0x000fe40000000000 */
[----:B------:R-:W-:Y:S01]  /*95f0*/  IMAD.MOV R5, RZ, RZ, -R5 ;  /* 0x000000ffff057224 */ /* 0x000fe200078e0a05 */
[----:B------:R-:W-:Y:S01]  /*9600*/  STL [R1+0x22c0], R8 ;  /* 0x0022c00801007387 */ /* 0x000fe20000100800 */
[C---:B------:R-:W-:Y:S01]  /*9610*/  IMAD R161, R251.reuse, R0, R161 ;  /* 0x00000000fba17224 */ /* 0x040fe200078e02a1 */
[----:B------:R-:W-:Y:S01]  /*9620*/  IABS R153, R8 ;  /* 0x0000000800997213 */ /* 0x000fe20000000000 */
[----:B------:R-:W-:Y:S01]  /*9630*/  IMAD.MOV R4, RZ, RZ, -R4 ;  /* 0x000000ffff047224 */ /* 0x000fe200078e0a04 */
[----:B------:R1:W-:Y:S01]  /*9640*/  STL [R1+0x22bc], R7 ;  /* 0x0022bc0701007387 */ /* 0x0003e20000100800 */
[----:B------:R-:W-:Y:S01]  /*9650*/  IMAD.MOV R2, RZ, RZ, -R2 ;  /* 0x000000ffff027224 */ /* 0x000fe200078e0a02 */
[----:B------:R-:W-:Y:S01]  /*9660*/  IABS R152, R7 ;  /* 0x0000000700987213 */ /* 0x000fe20000000000 */
[----:B------:R-:W-:Y:S01]  /*9670*/  IMAD.HI.U32 R0, R250, R156, RZ ;  /* 0x0000009cfa007227 */ /* 0x000fe200078e00ff */
[----:B------:R3:W-:Y:S03]  /*9680*/  STL [R1+0x22b8], R6 ;  /* 0x0022b80601007387 */ /* 0x0007e60000100800 */
[----:B--2---:R-:W-:Y:S01]  /*9690*/  VIADD R10, R242, 0x158 ;  /* 0x00000158f20a7836 */ /* 0x004fe20000000000 */
[----:B------:R-:W-:Y:S01]  /*96a0*/  IADD3 R0, -R0, RZ, RZ ;  /* 0x000000ff00007210 */ /* 0x000fe20007ffe1ff */
[C---:B------:R-:W-:Y:S01]  /*96b0*/  IMAD R157, R251.reuse, R5, R157 ;  /* 0x00000005fb9d7224 */ /* 0x040fe200078e029d */
[----:B-1----:R-:W-:Y:S01]  /*96c0*/  IADD3 R7, R242, 0x15b, RZ ;  /* 0x0000015bf2077810 */ /* 0x002fe20007ffe0ff */
[C---:B------:R-:W-:Y:S01]  /*96d0*/  IMAD R168, R251.reuse, R4, R168 ;  /* 0x00000004fba87224 */ /* 0x040fe200078e02a8 */
[----:B------:R-:W-:Y:S01]  /*96e0*/  IABS R150, R10 ;  /* 0x0000000a00967213 */ /* 0x000fe20000000000 */
[----:B------:R-:W-:Y:S01]  /*96f0*/  IMAD R165, R251, R2, R165 ;  /* 0x00000002fba57224 */ /* 0x000fe200078e02a5 */
[----:B------:R-:W-:Y:S01]  /*9700*/  STL [R1+0x22b4], R10 ;  /* 0x0022b40a01007387 */ /* 0x000fe20000100800 */
[----:B------:R-:W-:Y:S01]  /*9710*/  IMAD.HI.U32 R5, R250, R151, RZ ;  /* 0x00000097fa057227 */ /* 0x000fe200078e00ff */
[----:B------:R-:W-:-:S03]  /*9720*/  IABS R147, R7 ;  /* 0x0000000700937213 */ /* 0x000fc60000000000 */
[----:B------:R-:W-:Y:S01]  /*9730*/  IMAD.HI.U32 R4, R250, R163, RZ ;  /* 0x000000a3fa047227 */ /* 0x000fe200078e00ff */
[----:B------:R-:W-:-:S03]  /*9740*/  IADD3 R5, -R5, RZ, RZ ;  /* 0x000000ff05057210 */ /* 0x000fc60007ffe1ff */
[----:B------:R-:W-:-:S04]  /*9750*/  IMAD.HI.U32 R2, R250, R160, RZ ;  /* 0x000000a0fa027227 */ /* 0x000fc800078e00ff */
[C---:B------:R-:W-:Y:S02]  /*9760*/  VIADD R9, R242.reuse, 0x159 ;  /* 0x00000159f2097836 */ /* 0x040fe40000000000 */
[C---:B---3--:R-:W-:Y:S02]  /*9770*/  VIADD R6, R242.reuse, 0x15c ;  /* 0x0000015cf2067836 */ /* 0x048fe40000000000 */
[C---:B------:R-:W-:Y:S01]  /*9780*/  IMAD R159, R251.reuse, R3, R159 ;  /* 0x00000003fb9f7224 */ /* 0x040fe200078e029f */
[----:B------:R1:W-:Y:S01]  /*9790*/  STL [R1+0x22b0], R9 ;  /* 0x0022b00901007387 */ /* 0x0003e20000100800 */
[----:B------:R-:W-:Y:S01]  /*97a0*/  VIADD R8, R242, 0x15a ;  /* 0x0000015af2087836 */ /* 0x000fe20000000000 */
[----:B------:R-:W-:Y:S01]  /*97b0*/  IABS R146, R6 ;  /* 0x0000000600927213 */ /* 0x000fe20000000000 */
[----:B------:R-:W-:Y:S01]  /*97c0*/  IMAD.HI.U32 R3, R250, R153, RZ ;  /* 0x00000099fa037227 */ /* 0x000fe200078e00ff */
[----:B------:R-:W-:Y:S02]  /*97d0*/  IABS R149, R9 ;  /* 0x0000000900957213 */ /* 0x000fe40000000000 */
[----:B------:R-:W-:Y:S01]  /*97e0*/  STL [R1+0x22ac], R8 ;  /* 0x0022ac0801007387 */ /* 0x000fe20000100800 */
[----:B------:R-:W-:Y:S01]  /*97f0*/  IMAD.MOV R4, RZ, RZ, -R4 ;  /* 0x000000ffff047224 */ /* 0x000fe200078e0a04 */
[----:B------:R-:W-:Y:S01]  /*9800*/  IABS R148, R8 ;  /* 0x0000000800947213 */ /* 0x000fe20000000000 */
[----:B------:R-:W-:Y:S01]  /*9810*/  IMAD.MOV R2, RZ, RZ, -R2 ;  /* 0x000000ffff027224 */ /* 0x000fe200078e0a02 */
[----:B------:R-:W-:Y:S01]  /*9820*/  STL [R1+0x22a8], R7 ;  /* 0x0022a80701007387 */ /* 0x000fe20000100800 */
[C---:B------:R-:W-:Y:S01]  /*9830*/  IMAD R156, R251.reuse, R0, R156 ;  /* 0x00000000fb9c7224 */ /* 0x040fe200078e029c */
[C---:B-1----:R-:W-:Y:S01]  /*9840*/  IADD3 R9, R242.reuse, 0x15e, RZ ;  /* 0x0000015ef2097810 */ /* 0x042fe20007ffe0ff */
[----:B------:R-:W-:Y:S01]  /*9850*/  VIADD R10, R242, 0x15d ;  /* 0x0000015df20a7836 */ /* 0x000fe20000000000 */
[----:B------:R1:W-:Y:S01]  /*9860*/  STL [R1+0x22a4], R6 ;  /* 0x0022a40601007387 */ /* 0x0003e20000100800 */
[----:B------:R-:W-:Y:S01]  /*9870*/  IMAD.MOV R3, RZ, RZ, -R3 ;  /* 0x000000ffff037224 */ /* 0x000fe200078e0a03 */
[----:B------:R-:W-:Y:S01]  /*9880*/  IABS R144, R9 ;  /* 0x0000000900907213 */ /* 0x000fe20000000000 */
[----:B------:R-:W-:Y:S01]  /*9890*/  IMAD.HI.U32 R0, R250, R150, RZ ;  /* 0x00000096fa007227 */ /* 0x000fe200078e00ff */
[----:B------:R-:W-:Y:S01]  /*98a0*/  IABS R145, R10 ;  /* 0x0000000a00917213 */ /* 0x000fe20000000000 */
[----:B------:R2:W-:Y:S02]  /*98b0*/  STL [R1+0x22a0], R10 ;  /* 0x0022a00a01007387 */ /* 0x0005e40000100800 */
[----:B------:R-:W-:-:S02]  /*98c0*/  IMAD R163, R251, R4, R163 ;  /* 0x00000004fba37224 */ /* 0x000fc400078e02a3 */
[----:B------:R-:W-:Y:S01]  /*98d0*/  IMAD R160, R251, R2, R160 ;  /* 0x00000002fba07224 */ /* 0x000fe200078e02a0 */
[----:B------:R-:W-:Y:S01]  /*98e0*/  STL [R1+0x229c], R9 ;  /* 0x00229c0901007387 */ /* 0x000fe20000100800 */
[----:B------:R-:W-:-:S04]  /*98f0*/  IMAD.HI.U32 R4, R250, R158, RZ ;  /* 0x0000009efa047227 */ /* 0x000fc800078e00ff */
[----:B------:R-:W-:-:S04]  /*9900*/  IMAD.HI.U32 R2, R250, R155, RZ ;  /* 0x0000009bfa027227 */ /* 0x000fc800078e00ff */
[C---:B------:R-:W-:Y:S02]  /*9910*/  IMAD R151, R251.reuse, R5, R151 ;  /* 0x00000005fb977224 */ /* 0x040fe400078e0297 */
[----:B-1----:R-:W-:Y:S02]  /*9920*/  VIADD R6, R242, 0x161 ;  /* 0x00000161f2067836 */ /* 0x002fe40000000000 */
[----:B------:R-:W-:Y:S02]  /*9930*/  IMAD R153, R251, R3, R153 ;  /* 0x00000003fb997224 */ /* 0x000fe400078e0299 */
[----:B------:R-:W-:Y:S01]  /*9940*/  IMAD.HI.U32 R5, R250, R146, RZ ;  /* 0x00000092fa057227 */ /* 0x000fe200078e00ff */
[----:B------:R-:W-:-:S03]  /*9950*/  IABS R141, R6 ;  /* 0x00000006008d7213 */ /* 0x000fc60000000000 */
[----:B------:R-:W-:Y:S02]  /*9960*/  IMAD.MOV R0, RZ, RZ, -R0 ;  /* 0x000000ffff007224 */ /* 0x000fe400078e0a00 */
[----:B------:R-:W-:-:S04]  /*9970*/  IMAD.HI.U32 R3, R250, R148, RZ ;  /* 0x00000094fa037227 */ /* 0x000fc800078e00ff */
[C---:B------:R-:W-:Y:S01]  /*9980*/  VIADD R8, R242.reuse, 0x15f ;  /* 0x0000015ff2087836 */ /* 0x040fe20000000000 */
[----:B------:R-:W-:Y:S01]  /*9990*/  IADD3 R3, -R3, RZ, RZ ;  /* 0x000000ff03037210 */ /* 0x000fe20007ffe1ff */
[----:B------:R-:W-:Y:S02]  /*99a0*/  IMAD.MOV R4, RZ, RZ, -R4 ;  /* 0x000000ffff047224 */ /* 0x000fe400078e0a04 */
[----:B------:R-:W-:Y:S01]  /*99b0*/  IMAD.MOV R2, RZ, RZ, -R2 ;  /* 0x000000ffff027224 */ /* 0x000fe200078e0a02 */
[----:B------:R-:W-:Y:S01]  /*99c0*/  STL [R1+0x2298], R8 ;  /* 0x0022980801007387 */ /* 0x000fe20000100800 */
[----:B------:R-:W-:Y:S01]  /*99d0*/  VIADD R7, R242, 0x160 ;  /* 0x00000160f2077836 */ /* 0x000fe20000000000 */
[----:B------:R-:W-:Y:S01]  /*99e0*/  IABS R143, R8 ;  /* 0x00000008008f7213 */ /* 0x000fe20000000000 */
[----:B------:R-:W-:Y:S02]  /*99f0*/  IMAD.MOV R5, RZ, RZ, -R5 ;  /* 0x000000ffff057224 */ /* 0x000fe400078e0a05 */
[----:B------:R-:W-:Y:S01]  /*9a00*/  IMAD R150, R251, R0, R150 ;  /* 0x00000000fb967224 */ /* 0x000fe200078e0296 */
[----:B------:R1:W-:Y:S01]  /*9a10*/  STL [R1+0x2294], R7 ;  /* 0x0022940701007387 */ /* 0x0003e20000100800 */
[----:B------:R-:W-:Y:S01]  /*9a20*/  IMAD.HI.U32 R0, R250, R145, RZ ;  /* 0x00000091fa007227 */ /* 0x000fe200078e00ff */
[----:B------:R-:W-:-:S02]  /*9a30*/  IABS R142, R7 ;  /* 0x00000007008e7213 */ /* 0x000fc40000000000 */
[----:B------:R3:W-:Y:S01]  /*9a40*/  STL [R1+0x2290], R6 ;  /* 0x0022900601007387 */ /* 0x0007e20000100800 */
[----:B--2---:R-:W-:Y:S01]  /*9a50*/  VIADD R10, R242, 0x162 ;  /* 0x00000162f20a7836 */ /* 0x004fe20000000000 */
[----:B------:R-:W-:Y:S01]  /*9a60*/  IADD3 R0, -R0, RZ, RZ ;  /* 0x000000ff00007210 */ /* 0x000fe20007ffe1ff */
[C---:B------:R-:W-:Y:S02]  /*9a70*/  IMAD R158, R251.reuse, R4, R158 ;  /* 0x00000004fb9e7224 */ /* 0x040fe400078e029e */
[----:B------:R-:W-:Y:S01]  /*9a80*/  IMAD R155, R251, R2, R155 ;  /* 0x00000002fb9b7224 */ /* 0x000fe200078e029b */
[----:B------:R-:W-:Y:S01]  /*9a90*/  IABS R140, R10 ;  /* 0x0000000a008c7213 */ /* 0x000fe20000000000 */
[----:B------:R-:W-:Y:S01]  /*9aa0*/  IMAD.HI.U32 R4, R250, R152, RZ ;  /* 0x00000098fa047227 */ /* 0x000fe200078e00ff */
[----:B-1----:R-:W-:Y:S01]  /*9ab0*/  IADD3 R7, R242, 0x165, RZ ;  /* 0x00000165f2077810 */ /* 0x002fe20007ffe0ff */
[----:B------:R-:W-:Y:S02]  /*9ac0*/  STL [R1+0x228c], R10 ;  /* 0x00228c0a01007387 */ /* 0x000fe40000100800 */
[----:B------:R-:W-:Y:S01]  /*9ad0*/  IMAD.HI.U32 R2, R250, R149, RZ ;  /* 0x00000095fa027227 */ /* 0x000fe200078e00ff */
[----:B------:R-:W-:-:S03]  /*9ae0*/  IABS R137, R7 ;  /* 0x0000000700897213 */ /* 0x000fc60000000000 */
[----:B------:R-:W-:Y:S02]  /*9af0*/  IMAD R146, R251, R5, R146 ;  /* 0x00000005fb927224 */ /* 0x000fe400078e0292 */
[----:B------:R-:W-:-:S04]  /*9b00*/  IMAD.HI.U32 R5, R250, R141, RZ ;  /* 0x0000008dfa057227 */ /* 0x000fc800078e00ff */
[C---:B------:R-:W-:Y:S01]  /*9b10*/  VIADD R9, R242.reuse, 0x163 ;  /* 0x00000163f2097836 */ /* 0x040fe20000000000 */
[----:B------:R-:W-:Y:S01]  /*9b20*/  IADD3 R5, -R5, RZ, RZ ;  /* 0x000000ff05057210 */ /* 0x000fe20007ffe1ff */
[C---:B---3--:R-:W-:Y:S02]  /*9b30*/  VIADD R6, R242.reuse, 0x166 ;  /* 0x00000166f2067836 */ /* 0x048fe40000000000 */
[----:B------:R-:W-:Y:S01]  /*9b40*/  IMAD R148, R251, R3, R148 ;  /* 0x00000003fb947224 */ /* 0x000fe200078e0294 */
[----:B------:R1:W-:Y:S01]  /*9b50*/  STL [R1+0x2288], R9 ;  /* 0x0022880901007387 */ /* 0x0003e20000100800 */
[----:B------:R-:W-:Y:S01]  /*9b60*/  VIADD R8, R242, 0x164 ;  /* 0x00000164f2087836 */ /* 0x000fe20000000000 */
[----:B------:R-:W-:Y:S01]  /*9b70*/  IABS R136, R6 ;  /* 0x0000000600887213 */ /* 0x000fe20000000000 */
[----:B------:R-:W-:Y:S01]  /*9b80*/  IMAD.MOV R4, RZ, RZ, -R4 ;  /* 0x000000ffff047224 */ /* 0x000fe200078e0a04 */
[----:B------:R-:W-:Y:S01]  /*9b90*/  IABS R139, R9 ;  /* 0x00000009008b7213 */ /* 0x000fe20000000000 */
[----:B------:R-:W-:Y:S01]  /*9ba0*/  IMAD.MOV R2, RZ, RZ, -R2 ;  /* 0x000000ffff027224 */ /* 0x000fe200078e0a02 */
[----:B------:R-:W-:Y:S01]  /*9bb0*/  STL [R1+0x2284], R8 ;  /* 0x0022840801007387 */ /* 0x000fe20000100800 */
[----:B------:R-:W-:Y:S01]  /*9bc0*/  IMAD.HI.U32 R3, R250, R143, RZ ;  /* 0x0000008ffa037227 */ /* 0x000fe200078e00ff */
[----:B------:R-:W-:-:S02]  /*9bd0*/  IABS R138, R8 ;  /* 0x00000008008a7213 */ /* 0x000fc40000000000 */
[----:B------:R-:W-:Y:S01]  /*9be0*/  STL [R1+0x2280], R7 ;  /* 0x0022800701007387 */ /* 0x000fe20000100800 */
[C---:B------:R-:W-:Y:S01]  /*9bf0*/  IMAD R145, R251.reuse, R0, R145 ;  /* 0x00000000fb917224 */ /* 0x040fe200078e0291 */
[C---:B-1----:R-:W-:Y:S01]  /*9c00*/  IADD3 R9, R242.reuse, 0x168, RZ ;  /* 0x00000168f2097810 */ /* 0x042fe20007ffe0ff */
[----:B------:R-:W-:Y:S01]  /*9c10*/  VIADD R10, R242, 0x167 ;  /* 0x00000167f20a7836 */ /* 0x000fe20000000000 */
[----:B------:R1:W-:Y:S01]  /*9c20*/  STL [R1+0x227c], R6 ;  /* 0x00227c0601007387 */ /* 0x0003e20000100800 */
[C---:B------:R-:W-:Y:S01]  /*9c30*/  IMAD R152, R251.reuse, R4, R152 ;  /* 0x00000004fb987224 */ /* 0x040fe200078e0298 */
[----:B------:R-:W-:Y:S01]  /*9c40*/  IABS R134, R9 ;  /* 0x0000000900867213 */ /* 0x000fe20000000000 */
[----:B------:R-:W-:Y:S01]  /*9c50*/  IMAD R149, R251, R2, R149 ;  /* 0x00000002fb957224 */ /* 0x000fe200078e0295 */
[----:B------:R-:W-:Y:S01]  /*9c60*/  IABS R135, R10 ;  /* 0x0000000a00877213 */ /* 0x000fe20000000000 */
[----:B------:R-:W-:Y:S01]  /*9c70*/  IMAD.MOV R3, RZ, RZ, -R3 ;  /* 0x000000ffff037224 */ /* 0x000fe200078e0a03 */
[----:B------:R-:W-:Y:S01]  /*9c80*/  STL [R1+0x2278], R10 ;  /* 0x0022780a01007387 */ /* 0x000fe20000100800 */
[----:B------:R-:W-:-:S03]  /*9c90*/  IMAD.HI.U32 R0, R250, R140, RZ ;  /* 0x0000008cfa007227 */ /* 0x000fc600078e00ff */
        /* <DEDUP_REMOVED lines=9> */
[----:B------:R-:W-:Y:S02]  /*9d30*/  IMAD.MOV R4, RZ, RZ, -R4 ;  /* 0x000000ffff047224 */ /* 0x000fe400078e0a04 */
[----:B------:R-:W-:Y:S02]  /*9d40*/  IMAD.MOV R2, RZ, RZ, -R2 ;  /* 0x000000ffff027224 */ /* 0x000fe400078e0a02 */
        /* <DEDUP_REMOVED lines=8> */
[C---:B------:R-:W-:Y:S01]  /*9dd0*/  IMAD R147, R251.reuse, R4, R147 ;  /* 0x00000004fb937224 */ /* 0x040fe200078e0293 */
[----:B------:R1:W-:Y:S01]  /*9de0*/  STL [R1+0x226c], R7 ;  /* 0x00226c0701007387 */ /* 0x0003e20000100800 */
[----:B------:R-:W-:Y:S01]  /*9df0*/  IMAD R144, R251, R2, R144 ;  /* 0x00000002fb907224 */ /* 0x000fe200078e0290 */
[----:B------:R-:W-:Y:S01]  /*9e00*/  IABS R132, R7 ;  /* 0x0000000700847213 */ /* 0x000fe20000000000 */
[C---:B------:R-:W-:Y:S01]  /*9e10*/  IMAD.HI.U32 R0, R250.reuse, R135, RZ ;  /* 0x00000087fa007227 */ /* 0x040fe200078e00ff */
[----:B------:R2:W-:Y:S03]  /*9e20*/  STL [R1+0x2268], R6 ;  /* 0x0022680601007387 */ /* 0x0005e60000100800 */
[----:B------:R-:W-:Y:S01]  /*9e30*/  IMAD.HI.U32 R4, R250, R142, RZ ;  /* 0x0000008efa047227 */ /* 0x000fe200078e00ff */
[----:B------:R-:W-:-:S02]  /*9e40*/  IADD3 R0, -R0, RZ, RZ ;  /* 0x000000ff00007210 */ /* 0x000fc40007ffe1ff */
[----:B-1----:R-:W-:Y:S01]  /*9e50*/  IADD3 R7, R242, 0x16f, RZ ;  /* 0x0000016ff2077810 */ /* 0x002fe20007ffe0ff */
[----:B------:R-:W-:-:S03]  /*9e60*/  IMAD.HI.U32 R2, R250, R139, RZ ;  /* 0x0000008bfa027227 */ /* 0x000fc600078e00ff */
[----:B------:R-:W-:Y:S01]  /*9e70*/  IABS R127, R7 ;  /* 0x00000007007f7213 */ /* 0x000fe20000000000 */
[----:B------:R-:W-:Y:S02]  /*9e80*/  VIADD R10, R242, 0x16c ;  /* 0x0000016cf20a7836 */ /* 0x000fe40000000000 */
[----:B------:R-:W-:Y:S02]  /*9e90*/  IMAD R136, R251, R5, R136 ;  /* 0x00000005fb887224 */ /* 0x000fe400078e0288 */
[----:B------:R-:W-:Y:S01]  /*9ea0*/  IMAD.HI.U32 R5, R250, R131, RZ ;  /* 0x00000083fa057227 */ /* 0x000fe200078e00ff */
[----:B------:R-:W-:Y:S01]  /*9eb0*/  IABS R130, R10 ;  /* 0x0000000a00827213 */ /* 0x000fe20000000000 */
[----:B------:R-:W-:Y:S02]  /*9ec0*/  STL [R1+0x2264], R10 ;  /* 0x0022640a01007387 */ /* 0x000fe40000100800 */
[----:B------:R-:W-:Y:S01]  /*9ed0*/  IMAD.MOV R4, RZ, RZ, -R4 ;  /* 0x000000ffff047224 */ /* 0x000fe200078e0a04 */
[----:B------:R-:W-:Y:S01]  /*9ee0*/  IADD3 R5, -R5, RZ, RZ ;  /* 0x000000ff05057210 */ /* 0x000fe20007ffe1ff */
[----:B------:R-:W-:-:S02]  /*9ef0*/  IMAD.MOV R2, RZ, RZ, -R2 ;  /* 0x000000ffff027224 */ /* 0x000fc400078e0a02 */
[C---:B------:R-:W-:Y:S02]  /*9f00*/  VIADD R9, R242.reuse, 0x16d ;  /* 0x0000016df2097836 */ /* 0x040fe40000000000 */
        /* <DEDUP_REMOVED lines=22> */
[----:B------:R-:W-:Y:S02]  /*a070*/  STL [R1+0x2250], R10 ;  /* 0x0022500a01007387 */ /* 0x000fe40000100800 */
        /* <DEDUP_REMOVED lines=12> */
[C---:B------:R-:W-:Y:S02]  /*a140*/  IMAD R137, R251.reuse, R4, R137 ;  /* 0x00000004fb897224 */ /* 0x040fe400078e0289 */
[----:B------:R-:W-:Y:S01]  /*a150*/  IMAD R134, R251, R2, R134 ;  /* 0x00000002fb867224 */ /* 0x000fe200078e0286 */
[----:B------:R-:W-:Y:S01]  /*a160*/  STL [R1+0x2248], R8 ;  /* 0x0022480801007387 */ /* 0x000fe20000100800 */
[----:B------:R-:W-:Y:S01]  /*a170*/  VIADD R7, R242, 0x174 ;  /* 0x00000174f2077836 */ /* 0x000fe20000000000 */
[----:B------:R-:W-:Y:S01]  /*a180*/  IABS R123, R8 ;  /* 0x00000008007b7213 */ /* 0x000fe20000000000 */
[----:B------:R-:W-:-:S03]  /*a190*/  IMAD.HI.U32 R4, R250, R132, RZ ;  /* 0x00000084fa047227 */ /* 0x000fc600078e00ff */
[----:B------:R1:W-:Y:S01]  /*a1a0*/  STL [R1+0x2244], R7 ;  /* 0x0022440701007387 */ /* 0x0003e20000100800 */
[C---:B------:R-:W-:Y:S01]  /*a1b0*/  IMAD.HI.U32 R2, R250.reuse, R129, RZ ;  /* 0x00000081fa027227 */ /* 0x040fe200078e00ff */
[----:B------:R-:W-:Y:S02]  /*a1c0*/  IABS R122, R7 ;  /* 0x00000007007a7213 */ /* 0x000fe40000000000 */
[----:B------:R2:W-:Y:S01]  /*a1d0*/  STL [R1+0x2240], R6 ;  /* 0x0022400601007387 */ /* 0x0005e20000100800 */
[----:B------:R-:W-:Y:S02]  /*a1e0*/  IMAD.MOV R5, RZ, RZ, -R5 ;  /* 0x000000ffff057224 */ /* 0x000fe400078e0a05 */
[----:B------:R-:W-:Y:S02]  /*a1f0*/  IMAD R130, R251, R0, R130 ;  /* 0x00000000fb827224 */ /* 0x000fe400078e0282 */
[----:B------:R-:W-:Y:S01]  /*a200*/  IMAD.HI.U32 R0, R250, R125, RZ ;  /* 0x0000007dfa007227 */ /* 0x000fe200078e00ff */
[----:B-1----:R-:W-:-:S03]  /*a210*/  IADD3 R7, R242, 0x179, RZ ;  /* 0x00000179f2077810 */ /* 0x002fc60007ffe0ff */
[----:B------:R-:W-:Y:S01]  /*a220*/  VIADD R10, R242, 0x176 ;  /* 0x00000176f20a7836 */ /* 0x000fe20000000000 */
[----:B------:R-:W-:Y:S01]  /*a230*/  IADD3 R0, -R0, RZ, RZ ;  /* 0x000000ff00007210 */ /* 0x000fe20007ffe1ff */
[----:B------:R-:W-:Y:S01]  /*a240*/  IMAD.MOV R4, RZ, RZ, -R4 ;  /* 0x000000ffff047224 */ /* 0x000fe200078e0a04 */
[----:B------:R-:W-:Y:S01]  /*a250*/  IABS R117, R7 ;  /* 0x0000000700757213 */ /* 0x000fe20000000000 */
[----:B------:R-:W-:Y:S01]  /*a260*/  IMAD.MOV R2, RZ, RZ, -R2 ;  /* 0x000000ffff027224 */ /* 0x000fe200078e0a02 */
[----:B------:R-:W-:Y:S01]  /*a270*/  IABS R120, R10 ;  /* 0x0000000a00787213 */ /* 0x000fe20000000000 */
[----:B------:R-:W-:Y:S01]  /*a280*/  IMAD R126, R251, R5, R126 ;  /* 0x00000005fb7e7224 */ /* 0x000fe200078e027e */
        /* <DEDUP_REMOVED lines=9> */
[C---:B------:R-:W-:Y:S01]  /*a320*/  IMAD R132, R251.reuse, R4, R132 ;  /* 0x00000004fb847224 */ /* 0x040fe200078e0284 */
[----:B------:R-:W-:Y:S01]  /*a330*/  IABS R119, R9 ;  /* 0x0000000900777213 */ /* 0x000fe20000000000 */
[----:B------:R-:W-:Y:S01]  /*a340*/  IMAD R129, R251, R2, R129 ;  /* 0x00000002fb817224 */ /* 0x000fe200078e0281 */
[----:B------:R-:W-:Y:S01]  /*a350*/  STL [R1+0x2234], R8 ;  /* 0x0022340801007387 */ /* 0x000fe20000100800 */
[----:B------:R-:W-:Y:S01]  /*a360*/  IMAD.HI.U32 R3, R250, R123, RZ ;  /* 0x0000007bfa037227 */ /* 0x000fe200078e00ff */
[----:B------:R-:W-:-:S02]  /*a370*/  IABS R118, R8 ;  /* 0x0000000800767213 */ /* 0x000fc40000000000 */
[----:B------:R-:W-:Y:S01]  /*a380*/  STL [R1+0x2230], R7 ;  /* 0x0022300701007387 */ /* 0x000fe20000100800 */
[----:B------:R-:W-:Y:S01]  /*a390*/  IMAD.HI.U32 R4, R250, R127, RZ ;  /* 0x0000007ffa047227 */ /* 0x000fe200078e00ff */
[----:B-1----:R-:W-:Y:S02]  /*a3a0*/  IADD3 R9, R242, 0x17c, RZ ;  /* 0x0000017cf2097810 */ /* 0x002fe40007ffe0ff */
        /* <DEDUP_REMOVED lines=18> */
[C---:B------:R-:W-:Y:S02]  /*a4d0*/  IMAD R127, R251.reuse, R4, R127 ;  /* 0x00000004fb7f7224 */ /* 0x040fe400078e027f */
[----:B------:R-:W-:Y:S02]  /*a4e0*/  IMAD R124, R251, R2, R124 ;  /* 0x00000002fb7c7224 */ /* 0x000fe400078e027c */
[----:B------:R-:W-:-:S04]  /*a4f0*/  IMAD.HI.U32 R3, R250, R118, RZ ;  /* 0x00000076fa037227 */ /* 0x000fc800078e00ff */
[----:B------:R-:W-:Y:S01]  /*a500*/  IMAD.HI.U32 R4, R250, R122, RZ ;  /* 0x0000007afa047227 */ /* 0x000fe200078e00ff */
[----:B------:R-:W-:-:S03]  /*a510*/  IADD3 R3, -R3, RZ, RZ ;  /* 0x000000ff03037210 */ /* 0x000fc60007ffe1ff */
[----:B------:R-:W-:-:S04]  /*a520*/  IMAD.HI.U32 R2, R250, R119, RZ ;  /* 0x00000077fa027227 */ /* 0x000fc800078e00ff */
[C---:B------:R-:W-:Y:S02]  /*a530*/  VIADD R8, R242.reuse, 0x17d ;  /* 0x0000017df2087836 */ /* 0x040fe40000000000 */
[----:B------:R-:W-:Y:S02]  /*a540*/  VIADD R7, R242, 0x17e ;  /* 0x0000017ef2077836 */ /* 0x000fe40000000000 */
[----:B------:R-:W-:Y:S01]  /*a550*/  IMAD.MOV R5, RZ, RZ, -R5 ;  /* 0x000000ffff057224 */ /* 0x000fe200078e0a05 */
[----:B------:R-:W-:Y:S01]  /*a560*/  STL [R1+0x2220], R8 ;  /* 0x0022200801007387 */ /* 0x000fe20000100800 */
[----:B------:R-:W-:Y:S01]  /*a570*/  IMAD R120, R251, R0, R120 ;  /* 0x00000000fb787224 */ /* 0x000fe200078e0278 */
[----:B------:R-:W-:Y:S01]  /*a580*/  IABS R112, R8 ;  /* 0x0000000800707213 */ /* 0x000fe20000000000 */
[----:B------:R-:W-:Y:S01]  /*a590*/  IMAD.HI.U32 R0, R250, R115, RZ ;  /* 0x00000073fa007227 */ /* 0x000fe200078e00ff */
[----:B------:R1:W-:Y:S01]  /*a5a0*/  STL [R1+0x221c], R7 ;  /* 0x00221c0701007387 */ /* 0x0003e20000100800 */
[----:B------:R-:W-:-:S02]  /*a5b0*/  IABS R111, R7 ;  /* 0x00000007006f7213 */ /* 0x000fc40000000000 */
[----:B------:R-:W-:Y:S01]  /*a5c0*/  IMAD.MOV R4, RZ, RZ, -R4 ;  /* 0x000000ffff047224 */ /* 0x000fe200078e0a04 */
[----:B------:R3:W-:Y:S01]  /*a5d0*/  STL [R1+0x2218], R6 ;  /* 0x0022180601007387 */ /* 0x0007e20000100800 */
[----:B------:R-:W-:Y:S01]  /*a5e0*/  IMAD.MOV R2, RZ, RZ, -R2 ;  /* 0x000000ffff027224 */ /* 0x000fe200078e0a02 */
[----:B------:R-:W-:Y:S01]  /*a5f0*/  IADD3 R0, -R0, RZ, RZ ;  /* 0x000000ff00007210 */ /* 0x000fe20007ffe1ff */
[C---:B--2---:R-:W-:Y:S02]  /*a600*/  VIADD R10, R242.reuse, 0x180 ;  /* 0x00000180f20a7836 */ /* 0x044fe40000000000 */
[C---:B------:R-:W-:Y:S01]  /*a610*/  IMAD R116, R251.reuse, R5, R116 ;  /* 0x00000005fb747224 */ /* 0x040fe200078e0274 */
[----:B-1----:R-:W-:Y:S01]  /*a620*/  IADD3 R7, R242, 0x183, RZ ;  /* 0x00000183f2077810 */ /* 0x002fe20007ffe0ff */
[----:B------:R-:W-:Y:S01]  /*a630*/  IMAD.HI.U32 R5, R250, R110, RZ ;  /* 0x0000006efa057227 */ /* 0x000fe200078e00ff */
[----:B------:R-:W-:Y:S01]  /*a640*/  IABS R109, R10 ;  /* 0x0000000a006d7213 */ /* 0x000fe20000000000 */
[----:B------:R-:W-:Y:S01]  /*a650*/  STL [R1+0x2214], R10 ;  /* 0x0022140a01007387 */ /* 0x000fe20000100800 */
[----:B------:R-:W-:Y:S01]  /*a660*/  IABS R106, R7 ;  /* 0x00000007006a7213 */ /* 0x000fe20000000000 */
[----:B------:R-:W-:Y:S01]  /*a670*/  IMAD R122, R251, R4, R122 ;  /* 0x00000004fb7a7224 */ /* 0x000fe200078e027a */
[----:B------:R-:W-:Y:S01]  /*a680*/  IADD3 R5, -R5, RZ, RZ ;  /* 0x000000ff05057210 */ /* 0x000fe20007ffe1ff */
[----:B------:R-:W-:-:S02]  /*a690*/  IMAD R119, R251, R2, R119 ;  /* 0x00000002fb777224 */ /* 0x000fc400078e0277 */
[C---:B------:R-:W-:Y:S02]  /*a6a0*/  VIADD R9, R242.reuse, 0x181 ;  /* 0x00000181f2097836 */ /* 0x040fe40000000000 */
[----:B---3--:R-:W-:Y:S02]  /*a6b0*/  VIADD R6, R242, 0x184 ;  /* 0x00000184f2067836 */ /* 0x008fe40000000000 */
[C---:B------:R-:W-:Y:S01]  /*a6c0*/  IMAD.HI.U32 R4, R250.reuse, R117, RZ ;  /* 0x00000075fa047227 */ /* 0x040fe200078e00ff */
[----:B------:R1:W-:Y:S01]  /*a6d0*/  STL [R1+0x2210], R9 ;  /* 0x0022100901007387 */ /* 0x0003e20000100800 */
[----:B------:R-:W-:Y:S02]  /*a6e0*/  IABS R108, R9 ;  /* 0x00000009006c7213 */ /* 0x000fe40000000000 */
[----:B------:R-:W-:Y:S01]  /*a6f0*/  IMAD R118, R251, R3, R118 ;  /* 0x00000003fb767224 */ /* 0x000fe200078e0276 */
[----:B------:R-:W-:Y:S01]  /*a700*/  IABS R105, R6 ;  /* 0x0000000600697213 */ /* 0x000fe20000000000 */
[----:B------:R-:W-:-:S04]  /*a710*/  IMAD.HI.U32 R2, R250, R113, RZ ;  /* 0x00000071fa027227 */ /* 0x000fc800078e00ff */
[C---:B------:R-:W-:Y:S01]  /*a720*/  VIADD R8, R242.reuse, 0x182 ;  /* 0x00000182f2087836 */ /* 0x040fe20000000000 */
[----:B-1----:R-:W-:Y:S01]  /*a730*/  IADD3 R9, R242, 0x186, RZ ;  /* 0x00000186f2097810 */ /* 0x002fe20007ffe0ff */
[----:B------:R-:W-:-:S03]  /*a740*/  IMAD.HI.U32 R3, R250, R112, RZ ;  /* 0x00000070fa037227 */ /* 0x000fc600078e00ff */
[----:B------:R-:W-:Y:S01]  /*a750*/  STL [R1+0x220c], R8 ;  /* 0x00220c0801007387 */ /* 0x000fe20000100800 */
[----:B------:R-:W-:Y:S01]  /*a760*/  IMAD.MOV R4, RZ, RZ, -R4 ;  /* 0x000000ffff047224 */ /* 0x000fe200078e0a04 */
[----:B------:R-:W-:Y:S01]  /*a770*/  IABS R107, R8 ;  /* 0x00000008006b7213 */ /* 0x000fe20000000000 */
[----:B------:R-:W-:Y:S01]  /*a780*/  IMAD.MOV R2, RZ, RZ, -R2 ;  /* 0x000000ffff027224 */ /* 0x000fe200078e0a02 */
[----:B------:R-:W-:Y:S01]  /*a790*/  STL [R1+0x2208], R7 ;  /* 0x0022080701007387 */ /* 0x000fe20000100800 */
[C---:B------:R-:W-:Y:S01]  /*a7a0*/  IMAD R115, R251.reuse, R0, R115 ;  /* 0x00000000fb737224 */ /* 0x040fe200078e0273 */
[----:B------:R-:W-:Y:S01]  /*a7b0*/  IABS R103, R9 ;  /* 0x0000000900677213 */ /* 0x000fe20000000000 */
[----:B------:R-:W-:Y:S01]  /*a7c0*/  VIADD R10, R242, 0x185 ;  /* 0x00000185f20a7836 */ /* 0x000fe20000000000 */
[----:B------:R1:W-:Y:S01]  /*a7d0*/  STL [R1+0x2204], R6 ;  /* 0x0022040601007387 */ /* 0x0003e20000100800 */
[----:B------:R-:W-:Y:S02]  /*a7e0*/  IMAD.MOV R3, RZ, RZ, -R3 ;  /* 0x000000ffff037224 */ /* 0x000fe400078e0a03 */
[----:B------:R-:W-:Y:S01]  /*a7f0*/  IMAD.HI.U32 R0, R250, R109, RZ ;  /* 0x0000006dfa007227 */ /* 0x000fe200078e00ff */
[----:B------:R-:W-:Y:S01]  /*a800*/  IABS R104, R10 ;  /* 0x0000000a00687213 */ /* 0x000fe20000000000 */
[----:B------:R2:W-:Y:S02]  /*a810*/  STL [R1+0x2200], R10 ;  /* 0x0022000a01007387 */ /* 0x0005e40000100800 */
[----:B------:R-:W-:-:S02]  /*a820*/  IMAD R117, R251, R4, R117 ;  /* 0x00000004fb757224 */ /* 0x000fc400078e0275 */
[C---:B------:R-:W-:Y:S01]  /*a830*/  IMAD R113, R251.reuse, R2, R113 ;  /* 0x00000002fb717224 */ /* 0x040fe200078e0271 */
[----:B------:R-:W-:Y:S01]  /*a840*/  STL [R1+0x21fc], R9 ;  /* 0x0021fc0901007387 */ /* 0x000fe20000100800 */
[----:B------:R-:W-:Y:S02]  /*a850*/  IMAD R110, R251, R5, R110 ;  /* 0x00000005fb6e7224 */ /* 0x000fe400078e026e */
[----:B-1----:R-:W-:Y:S02]  /*a860*/  VIADD R6, R242, 0x189 ;  /* 0x00000189f2067836 */ /* 0x002fe40000000000 */
[----:B------:R-:W-:-:S03]  /*a870*/  IMAD.HI.U32 R4, R250, R111, RZ ;  /* 0x0000006ffa047227 */ /* 0x000fc600078e00ff */
[----:B------:R-:W-:Y:S01]  /*a880*/  IABS R100, R6 ;  /* 0x0000000600647213 */ /* 0x000fe20000000000 */
[----:B------:R-:W-:Y:S02]  /*a890*/  IMAD R112, R251, R3, R112 ;  /* 0x00000003fb707224 */ /* 0x000fe400078e0270 */
[----:B------:R-:W-:-:S04]  /*a8a0*/  IMAD.HI.U32 R2, R250, R108, RZ ;  /* 0x0000006cfa027227 */ /* 0x000fc800078e00ff */
[----:B------:R-:W-:-:S04]  /*a8b0*/  IMAD.HI.U32 R5, R250, R105, RZ ;  /* 0x00000069fa057227 */ /* 0x000fc800078e00ff */
[----:B------:R-:W-:Y:S02]  /*a8c0*/  IMAD.MOV R0, RZ, RZ, -R0 ;  /* 0x000000ffff007224 */ /* 0x000fe400078e0a00 */
[----:B------:R-:W-:-:S04]  /*a8d0*/  IMAD.HI.U32 R3, R250, R107, RZ ;  /* 0x0000006bfa037227 */ /* 0x000fc800078e00ff */
[C---:B------:R-:W-:Y:S01]  /*a8e0*/  VIADD R8, R242.reuse, 0x187 ;  /* 0x00000187f2087836 */ /* 0x040fe20000000000 */
[----:B------:R-:W-:Y:S01]  /*a8f0*/  IADD3 R3, -R3, RZ, RZ ;  /* 0x000000ff03037210 */ /* 0x000fe20007ffe1ff */
[----:B------:R-:W-:Y:S02]  /*a900*/  VIADD R7, R242, 0x188 ;  /* 0x00000188f2077836 */ /* 0x000fe40000000000 */
[----:B------:R-:W-:Y:S01]  /*a910*/  IMAD.MOV R4, RZ, RZ, -R4 ;  /* 0x000000ffff047224 */ /* 0x000fe200078e0a04 */
[----:B------:R-:W-:Y:S01]  /*a920*/  STL [R1+0x21f8], R8 ;  /* 0x0021f80801007387 */ /* 0x000fe20000100800 */
[----:B------:R-:W-:Y:S01]  /*a930*/  IMAD.MOV R2, RZ, RZ, -R2 ;  /* 0x000000ffff027224 */ /* 0x000fe200078e0a02 */
[----:B------:R-:W-:Y:S01]  /*a940*/  IABS R102, R8 ;  /* 0x0000000800667213 */ /* 0x000fe20000000000 */
[----:B------:R-:W-:Y:S01]  /*a950*/  IMAD.MOV R5, RZ, RZ, -R5 ;  /* 0x000000ffff057224 */ /* 0x000fe200078e0a05 */
[----:B------:R1:W-:Y:S01]  /*a960*/  STL [R1+0x21f4], R7 ;  /* 0x0021f40701007387 */ /* 0x0003e20000100800 */
[C---:B------:R-:W-:Y:S01]  /*a970*/  IMAD R109, R251.reuse, R0, R109 ;  /* 0x00000000fb6d7224 */ /* 0x040fe200078e026d */
[----:B------:R-:W-:Y:S01]  /*a980*/  IABS R101, R7 ;  /* 0x0000000700657213 */ /* 0x000fe20000000000 */
[----:B------:R-:W-:Y:S01]  /*a990*/  IMAD.HI.U32 R0, R250, R104, RZ ;  /* 0x00000068fa007227 */ /* 0x000fe200078e00ff */
[----:B------:R3:W-:Y:S03]  /*a9a0*/  STL [R1+0x21f0], R6 ;  /* 0x0021f00601007387 */ /* 0x0007e60000100800 */
[----:B--2---:R-:W-:Y:S01]  /*a9b0*/  VIADD R10, R242, 0x18a ;  /* 0x0000018af20a7836 */ /* 0x004fe20000000000 */
[----:B------:R-:W-:Y:S01]  /*a9c0*/  IADD3 R0, -R0, RZ, RZ ;  /* 0x000000ff00007210 */ /* 0x000fe20007ffe1ff */
[C---:B------:R-:W-:Y:S01]  /*a9d0*/  IMAD R111, R251.reuse, R4, R111 ;  /* 0x00000004fb6f7224 */ /* 0x040fe200078e026f */
[C---:B-1----:R-:W-:Y:S01]  /*a9e0*/  IADD3 R7, R242.reuse, 0x18d, RZ ;  /* 0x0000018df2077810 */ /* 0x042fe20007ffe0ff */
[C---:B------:R-:W-:Y:S01]  /*a9f0*/  IMAD R108, R251.reuse, R2, R108 ;  /* 0x00000002fb6c7224 */ /* 0x040fe200078e026c */
[----:B------:R-:W-:Y:S01]  /*aa00*/  IABS R99, R10 ;  /* 0x0000000a00637213 */ /* 0x000fe20000000000 */
[----:B------:R-:W-:Y:S01]  /*aa10*/  IMAD R105, R251, R5, R105 ;  /* 0x00000005fb697224 */ /* 0x000fe200078e0269 */
[----:B------:R-:W-:Y:S01]  /*aa20*/  STL [R1+0x21ec], R10 ;  /* 0x0021ec0a01007387 */ /* 0x000fe20000100800 */
[----:B------:R-:W-:Y:S01]  /*aa30*/  VIADD R9, R242, 0x18b ;  /* 0x0000018bf2097836 */ /* 0x000fe20000000000 */
[----:B------:R-:W-:Y:S01]  /*aa40*/  IABS R96, R7 ;  /* 0x0000000700607213 */ /* 0x000fe20000000000 */
[----:B------:R-:W-:-:S03]  /*aa50*/  IMAD.HI.U32 R4, R250, R106, RZ ;  /* 0x0000006afa047227 */ /* 0x000fc600078e00ff */
[----:B------:R-:W-:Y:S01]  /*aa60*/  IABS R98, R9 ;  /* 0x0000000900627213 */ /* 0x000fe20000000000 */
[C---:B------:R-:W-:Y:S01]  /*aa70*/  IMAD.HI.U32 R2, R250.reuse, R103, RZ ;  /* 0x00000067fa027227 */ /* 0x040fe200078e00ff */
[----:B------:R1:W-:Y:S03]  /*aa80*/  STL [R1+0x21e8], R9 ;  /* 0x0021e80901007387 */ /* 0x0003e60000100800 */
[----:B------:R-:W-:-:S04]  /*aa90*/  IMAD.HI.U32 R5, R250, R100, RZ ;  /* 0x00000064fa057227 */ /* 0x000fc800078e00ff */
[C---:B---3--:R-:W-:Y:S01]  /*aaa0*/  VIADD R6, R242.reuse, 0x18e ;  /* 0x0000018ef2067836 */ /* 0x048fe20000000000 */
[----:B------:R-:W-:Y:S01]  /*aab0*/  IADD3 R5, -R5, RZ, RZ ;  /* 0x000000ff05057210 */ /* 0x000fe20007ffe1ff */
[C---:B------:R-:W-:Y:S01]  /*aac0*/  IMAD R107, R251.reuse, R3, R107 ;  /* 0x00000003fb6b7224 */ /* 0x040fe200078e026b */
[C---:B-1----:R-:W-:Y:S01]  /*aad0*/  IADD3 R9, R242.reuse, 0x190, RZ ;  /* 0x00000190f2097810 */ /* 0x042fe20007ffe0ff */
        /* <DEDUP_REMOVED lines=9> */
[----:B------:R-:W-:-:S02]  /*ab70*/  IMAD R104, R251, R0, R104 ;  /* 0x00000000fb687224 */ /* 0x000fc400078e0268 */
[----:B------:R-:W-:Y:S01]  /*ab80*/  VIADD R10, R242, 0x18f ;  /* 0x0000018ff20a7836 */ /* 0x000fe20000000000 */
[----:B------:R1:W-:Y:S01]  /*ab90*/  STL [R1+0x21dc], R6 ;  /* 0x0021dc0601007387 */ /* 0x0003e20000100800 */
[----:B------:R-:W-:Y:S02]  /*aba0*/  IMAD.MOV R3, RZ, RZ, -R3 ;  /* 0x000000ffff037224 */ /* 0x000fe400078e0a03 */
[C---:B------:R-:W-:Y:S01]  /*abb0*/  IMAD.HI.U32 R0, R250.reuse, R99, RZ ;  /* 0x00000063fa007227 */ /* 0x040fe200078e00ff */
[----:B------:R-:W-:Y:S01]  /*abc0*/  IABS R94, R10 ;  /* 0x0000000a005e7213 */ /* 0x000fe20000000000 */
[----:B------:R2:W-:Y:S02]  /*abd0*/  STL [R1+0x21d8], R10 ;  /* 0x0021d80a01007387 */ /* 0x0005e40000100800 */
[C---:B------:R-:W-:Y:S02]  /*abe0*/  IMAD R106, R251.reuse, R4, R106 ;  /* 0x00000004fb6a7224 */ /* 0x040fe400078e026a */
[----:B------:R-:W-:Y:S01]  /*abf0*/  IMAD R103, R251, R2, R103 ;  /* 0x00000002fb677224 */ /* 0x000fe200078e0267 */
[----:B------:R3:W-:Y:S01]  /*ac00*/  STL [R1+0x21d4], R9 ;  /* 0x0021d40901007387 */ /* 0x0007e20000100800 */
        /* <DEDUP_REMOVED lines=9> */
[----:B------:R-:W-:Y:S01]  /*aca0*/  IMAD.MOV R4, RZ, RZ, -R4 ;  /* 0x000000ffff047224 */ /* 0x000fe200078e0a04 */
[----:B------:R-:W-:Y:S01]  /*acb0*/  IADD3 R3, -R3, RZ, RZ ;  /* 0x000000ff03037210 */ /* 0x000fe20007ffe1ff */
[----:B------:R-:W-:Y:S02]  /*acc0*/  IMAD.MOV R2, RZ, RZ, -R2 ;  /* 0x000000ffff027224 */ /* 0x000fe400078e0a02 */
        /* <DEDUP_REMOVED lines=9> */
[C---:B------:R-:W-:Y:S01]  /*ad60*/  IMAD R101, R251.reuse, R4, R101 ;  /* 0x00000004fb657224 */ /* 0x040fe200078e0265 */
[----:B------:R4:W-:Y:S01]  /*ad70*/  STL [R1+0x21c8], R6 ;  /* 0x0021c80601007387 */ /* 0x0009e20000100800 */
[C---:B------:R-:W-:Y:S01]  /*ad80*/  IMAD R98, R251.reuse, R2, R98 ;  /* 0x00000002fb627224 */ /* 0x040fe200078e0262 */
[----:B------:R-:W-:Y:S01]  /*ad90*/  IADD3 R0, -R0, RZ, RZ ;  /* 0x000000ff00007210 */ /* 0x000fe20007ffe1ff */
[C---:B--2---:R-:W-:Y:S02]  /*ada0*/  VIADD R10, R242.reuse, 0x194 ;  /* 0x00000194f20a7836 */ /* 0x044fe40000000000 */
[C---:B---3--:R-:W-:Y:S01]  /*adb0*/  VIADD R9, R242.reuse, 0x195 ;  /* 0x00000195f2097836 */ /* 0x048fe20000000000 */
[----:B-1----:R-:W-:Y:S01]  /*adc0*/  IADD3 R7, R242, 0x197, RZ ;  /* 0x00000197f2077810 */ /* 0x002fe20007ffe0ff */
[C---:B------:R-:W-:Y:S01]  /*add0*/  IMAD.HI.U32 R4, R250.reuse, R96, RZ ;  /* 0x00000060fa047227 */ /* 0x040fe200078e00ff */
[----:B------:R-:W-:Y:S01]  /*ade0*/  IABS R89, R10 ;  /* 0x0000000a00597213 */ /* 0x000fe20000000000 */
[----:B------:R-:W-:Y:S01]  /*adf0*/  STL [R1+0x21c4], R10 ;  /* 0x0021c40a01007387 */ /* 0x000fe20000100800 */
[----:B------:R-:W-:Y:S01]  /*ae00*/  IABS R88, R9 ;  /* 0x0000000900587213 */ /* 0x000fe20000000000 */
[----:B------:R-:W-:Y:S01]  /*ae10*/  IMAD.HI.U32 R2, R250, R93, RZ ;  /* 0x0000005dfa027227 */ /* 0x000fe200078e00ff */
[----:B------:R-:W-:Y:S01]  /*ae20*/  IABS R86, R7 ;  /* 0x0000000700567213 */ /* 0x000fe20000000000 */
[----:B------:R1:W-:Y:S02]  /*ae30*/  STL [R1+0x21c0], R9 ;  /* 0x0021c00901007387 */ /* 0x0003e40000100800 */
[----:B------:R-:W-:-:S02]  /*ae40*/  IMAD R95, R251, R5, R95 ;  /* 0x00000005fb5f7224 */ /* 0x000fc400078e025f */
[----:B------:R-:W-:-:S04]  /*ae50*/  IMAD.HI.U32 R5, R250, R90, RZ ;  /* 0x0000005afa057227 */ /* 0x000fc800078e00ff */
[C---:B----4-:R-:W-:Y:S01]  /*ae60*/  VIADD R6, R242.reuse, 0x198 ;  /* 0x00000198f2067836 */ /* 0x050fe20000000000 */
[----:B------:R-:W-:Y:S01]  /*ae70*/  IADD3 R5, -R5, RZ, RZ ;  /* 0x000000ff05057210 */ /* 0x000fe20007ffe1ff */
[----:B------:R-:W-:Y:S01]  /*ae80*/  IMAD.MOV R4, RZ, RZ, -R4 ;  /* 0x000000ffff047224 */ /* 0x000fe200078e0a04 */
[C---:B-1----:R-:W-:Y:S01]  /*ae90*/  IADD3 R9, R242.reuse, 0x19a, RZ ;  /* 0x0000019af2097810 */ /* 0x042fe20007ffe0ff */
[----:B------:R-:W-:Y:S01]  /*aea0*/  IMAD R97, R251, R3, R97 ;  /* 0x00000003fb617224 */ /* 0x000fe200078e0261 */
[----:B------:R-:W-:Y:S01]  /*aeb0*/  IABS R85, R6 ;  /* 0x0000000600557213 */ /* 0x000fe20000000000 */
[----:B------:R-:W-:Y:S01]  /*aec0*/  IMAD.MOV R2, RZ, RZ, -R2 ;  /* 0x000000ffff027224 */ /* 0x000fe200078e0a02 */
[----:B------:R-:W-:Y:S01]  /*aed0*/  IABS R83, R9 ;  /* 0x0000000900537213 */ /* 0x000fe20000000000 */
[----:B------:R-:W-:Y:S02]  /*aee0*/  VIADD R8, R242, 0x196 ;  /* 0x00000196f2087836 */ /* 0x000fe40000000000 */
[----:B------:R-:W-:-:S03]  /*aef0*/  IMAD.HI.U32 R3, R250, R92, RZ ;  /* 0x0000005cfa037227 */ /* 0x000fc600078e00ff */
[----:B------:R-:W-:Y:S01]  /*af00*/  STL [R1+0x21bc], R8 ;  /* 0x0021bc0801007387 */ /* 0x000fe20000100800 */
[C---:B------:R-:W-:Y:S01]  /*af10*/  IMAD R96, R251.reuse, R4, R96 ;  /* 0x00000004fb607224 */ /* 0x040fe200078e0260 */
[----:B------:R-:W-:Y:S01]  /*af20*/  IABS R87, R8 ;  /* 0x0000000800577213 */ /* 0x000fe20000000000 */
[C---:B------:R-:W-:Y:S01]  /*af30*/  IMAD R94, R251.reuse, R0, R94 ;  /* 0x00000000fb5e7224 */ /* 0x040fe200078e025e */
[----:B------:R-:W-:Y:S01]  /*af40*/  STL [R1+0x21b8], R7 ;  /* 0x0021b80701007387 */ /* 0x000fe20000100800 */
[----:B------:R-:W-:Y:S02]  /*af50*/  IMAD R93, R251, R2, R93 ;  /* 0x00000002fb5d7224 */ /* 0x000fe400078e025d */
[----:B------:R-:W-:Y:S01]  /*af60*/  VIADD R10, R242, 0x199 ;  /* 0x00000199f20a7836 */ /* 0x000fe20000000000 */
[----:B------:R1:W-:Y:S01]  /*af70*/  STL [R1+0x21b4], R6 ;  /* 0x0021b40601007387 */ /* 0x0003e20000100800 */
[----:B------:R-:W-:-:S03]  /*af80*/  IMAD.HI.U32 R4, R250, R91, RZ ;  /* 0x0000005bfa047227 */ /* 0x000fc600078e00ff */
[----:B------:R-:W-:Y:S01]  /*af90*/  IABS R84, R10 ;  /* 0x0000000a00547213 */ /* 0x000fe20000000000 */
[----:B------:R-:W-:Y:S01]  /*afa0*/  IMAD.MOV R3, RZ, RZ, -R3 ;  /* 0x000000ffff037224 */ /* 0x000fe200078e0a03 */
[----:B------:R-:W-:Y:S01]  /*afb0*/  STL [R1+0x21b0], R10 ;  /* 0x0021b00a01007387 */ /* 0x000fe20000100800 */
[----:B------:R-:W-:-:S03]  /*afc0*/  IMAD.HI.U32 R0, R250, R89, RZ ;  /* 0x00000059fa007227 */ /* 0x000fc600078e00ff */
[----:B------:R2:W-:Y:S01]  /*afd0*/  STL [R1+0x21ac], R9 ;  /* 0x0021ac0901007387 */ /* 0x0005e20000100800 */
[----:B------:R-:W-:-:S04]  /*afe0*/  IMAD.HI.U32 R2, R250, R88, RZ ;  /* 0x00000058fa027227 */ /* 0x000fc800078e00ff */
[C---:B------:R-:W-:Y:S02]  /*aff0*/  IMAD R90, R251.reuse, R5, R90 ;  /* 0x00000005fb5a7224 */ /* 0x040fe400078e025a */
[----:B-1----:R-:W-:Y:S02]  /*b000*/  VIADD R6, R242, 0x19d ;  /* 0x0000019df2067836 */ /* 0x002fe40000000000 */
[----:B------:R-:W-:Y:S02]  /*b010*/  IMAD.MOV R4, RZ, RZ, -R4 ;  /* 0x000000ffff047224 */ /* 0x000fe400078e0a04 */
[----:B------:R-:W-:Y:S01]  /*b020*/  IMAD R92, R251, R3, R92 ;  /* 0x00000003fb5c7224 */ /* 0x000fe200078e025c */
[----:B------:R-:W-:Y:S01]  /*b030*/  IABS R80, R6 ;  /* 0x0000000600507213 */ /* 0x000fe20000000000 */
[----:B------:R-:W-:-:S04]  /*b040*/  IMAD.HI.U32 R5, R250, R85, RZ ;  /* 0x00000055fa057227 */ /* 0x000fc800078e00ff */
[----:B------:R-:W-:Y:S02]  /*b050*/  IMAD.MOV R0, RZ, RZ, -R0 ;  /* 0x000000ffff007224 */ /* 0x000fe400078e0a00 */
[----:B------:R-:W-:Y:S02]  /*b060*/  IMAD.MOV R2, RZ, RZ, -R2 ;  /* 0x000000ffff027224 */ /* 0x000fe400078e0a02 */
[----:B------:R-:W-:-:S04]  /*b070*/  IMAD.HI.U32 R3, R250, R87, RZ ;  /* 0x00000057fa037227 */ /* 0x000fc800078e00ff */
[C---:B------:R-:W-:Y:S01]  /*b080*/  VIADD R8, R242.reuse, 0x19b ;  /* 0x0000019bf2087836 */ /* 0x040fe20000000000 */
[----:B------:R-:W-:Y:S01]  /*b090*/  IADD3 R3, -R3, RZ, RZ ;  /* 0x000000ff03037210 */ /* 0x000fe20007ffe1ff */
[C---:B------:R-:W-:Y:S02]  /*b0a0*/  VIADD R7, R242.reuse, 0x19c ;  /* 0x0000019cf2077836 */ /* 0x040fe40000000000 */
[C---:B------:R-:W-:Y:S01]  /*b0b0*/  IMAD R91, R251.reuse, R4, R91 ;  /* 0x00000004fb5b7224 */ /* 0x040fe200078e025b */
[----:B------:R-:W-:Y:S01]  /*b0c0*/  STL [R1+0x21a8], R8 ;  /* 0x0021a80801007387 */ /* 0x000fe20000100800 */
[----:B------:R-:W-:Y:S01]  /*b0d0*/  IMAD.MOV R5, RZ, RZ, -R5 ;  /* 0x000000ffff057224 */ /* 0x000fe200078e0a05 */
[----:B------:R-:W-:Y:S01]  /*b0e0*/  IABS R82, R8 ;  /* 0x0000000800527213 */ /* 0x000fe20000000000 */
[C---:B------:R-:W-:Y:S01]  /*b0f0*/  IMAD R89, R251.reuse, R0, R89 ;  /* 0x00000000fb597224 */ /* 0x040fe200078e0259 */
[----:B------:R1:W-:Y:S01]  /*b100*/  STL [R1+0x21a4], R7 ;  /* 0x0021a40701007387 */ /* 0x0003e20000100800 */
[----:B------:R-:W-:Y:S01]  /*b110*/  IMAD R88, R251, R2, R88 ;  /* 0x00000002fb587224 */ /* 0x000fe200078e0258 */
[----:B------:R-:W-:Y:S01]  /*b120*/  IABS R81, R7 ;  /* 0x0000000700517213 */ /* 0x000fe20000000000 */
[----:B--2---:R-:W-:Y:S01]  /*b130*/  VIADD R9, R242, 0x19f ;  /* 0x0000019ff2097836 */ /* 0x004fe20000000000 */
[----:B------:R2:W-:Y:S01]  /*b140*/  STL [R1+0x21a0], R6 ;  /* 0x0021a00601007387 */ /* 0x0005e20000100800 */
[----:B------:R-:W-:-:S03]  /*b150*/  IMAD.HI.U32 R4, R250, R86, RZ ;  /* 0x00000056fa047227 */ /* 0x000fc600078e00ff */
[----:B------:R-:W-:Y:S01]  /*b160*/  IABS R78, R9 ;  /* 0x00000009004e7213 */ /* 0x000fe20000000000 */
[----:B------:R-:W-:Y:S01]  /*b170*/  IMAD.HI.U32 R0, R250, R84, RZ ;  /* 0x00000054fa007227 */ /* 0x000fe200078e00ff */
[----:B-1----:R-:W-:-:S03]  /*b180*/  IADD3 R7, R242, 0x1a1, RZ ;  /* 0x000001a1f2077810 */ /* 0x002fc60007ffe0ff */
[----:B------:R-:W-:Y:S01]  /*b190*/  IMAD.HI.U32 R2, R250, R83, RZ ;  /* 0x00000053fa027227 */ /* 0x000fe200078e00ff */
[----:B------:R-:W-:Y:S02]  /*b1a0*/  IADD3 R0, -R0, RZ, RZ ;  /* 0x000000ff00007210 */ /* 0x000fe40007ffe1ff */
[----:B------:R-:W-:Y:S01]  /*b1b0*/  IABS R76, R7 ;  /* 0x00000007004c7213 */ /* 0x000fe20000000000 */
[----:B------:R-:W-:Y:S02]  /*b1c0*/  VIADD R10, R242, 0x19e ;  /* 0x0000019ef20a7836 */ /* 0x000fe40000000000 */
[----:B------:R-:W-:Y:S02]  /*b1d0*/  IMAD R85, R251, R5, R85 ;  /* 0x00000005fb557224 */ /* 0x000fe400078e0255 */
[----:B------:R-:W-:Y:S01]  /*b1e0*/  IMAD.MOV R4, RZ, RZ, -R4 ;  /* 0x000000ffff047224 */ /* 0x000fe200078e0a04 */
[----:B------:R-:W-:Y:S01]  /*b1f0*/  IABS R79, R10 ;  /* 0x0000000a004f7213 */ /* 0x000fe20000000000 */
[----:B------:R-:W-:Y:S01]  /*b200*/  IMAD.HI.U32 R5, R250, R80, RZ ;  /* 0x00000050fa057227 */ /* 0x000fe200078e00ff */
[----:B------:R-:W-:Y:S03]  /*b210*/  STL [R1+0x219c], R10 ;  /* 0x00219c0a01007387 */ /* 0x000fe60000100800 */
[----:B------:R-:W-:Y:S01]  /*b220*/  IMAD.MOV R2, RZ, RZ, -R2 ;  /* 0x000000ffff027224 */ /* 0x000fe200078e0a02 */
[----:B------:R1:W-:Y:S01]  /*b230*/  STL [R1+0x2198], R9 ;  /* 0x0021980901007387 */ /* 0x0003e20000100800 */
[----:B--2---:R-:W-:Y:S01]  /*b240*/  VIADD R6, R242, 0x1a2 ;  /* 0x000001a2f2067836 */ /* 0x004fe20000000000 */
[----:B------:R-:W-:Y:S01]  /*b250*/  IADD3 R5, -R5, RZ, RZ ;  /* 0x000000ff05057210 */ /* 0x000fe20007ffe1ff */
[----:B------:R-:W-:-:S02]  /*b260*/  IMAD R87, R251, R3, R87 ;  /* 0x00000003fb577224 */ /* 0x000fc400078e0257 */
[----:B------:R-:W-:Y:S01]  /*b270*/  VIADD R8, R242, 0x1a0 ;  /* 0x000001a0f2087836 */ /* 0x000fe20000000000 */
[----:B------:R-:W-:Y:S01]  /*b280*/  IABS R75, R6 ;  /* 0x00000006004b7213 */ /* 0x000fe20000000000 */
[----:B------:R-:W-:Y:S01]  /*b290*/  IMAD.HI.U32 R3, R250, R82, RZ ;  /* 0x00000052fa037227 */ /* 0x000fe200078e00ff */
[----:B-1----:R-:W-:-:S03]  /*b2a0*/  IADD3 R9, R242, 0x1a4, RZ ;  /* 0x000001a4f2097810 */ /* 0x002fc60007ffe0ff */
[C---:B------:R-:W-:Y:S01]  /*b2b0*/  IMAD R86, R251.reuse, R4, R86 ;  /* 0x00000004fb567224 */ /* 0x040fe200078e0256 */
[----:B------:R-:W-:Y:S01]  /*b2c0*/  STL [R1+0x2194], R8 ;  /* 0x0021940801007387 */ /* 0x000fe20000100800 */
[C---:B------:R-:W-:Y:S01]  /*b2d0*/  IMAD R83, R251.reuse, R2, R83 ;  /* 0x00000002fb537224 */ /* 0x040fe200078e0253 */
[----:B------:R-:W-:Y:S01]  /*b2e0*/  IABS R77, R8 ;  /* 0x00000008004d7213 */ /* 0x000fe20000000000 */
[C---:B------:R-:W-:Y:S01]  /*b2f0*/  IMAD.HI.U32 R4, R250.reuse, R81, RZ ;  /* 0x00000051fa047227 */ /* 0x040fe200078e00ff */
[----:B------:R-:W-:Y:S01]  /*b300*/  STL [R1+0x2190], R7 ;  /* 0x0021900701007387 */ /* 0x000fe20000100800 */
[----:B------:R-:W-:Y:S02]  /*b310*/  IABS R72, R9 ;  /* 0x0000000900487213 */ /* 0x000fe40000000000 */
[----:B------:R-:W-:Y:S01]  /*b320*/  IMAD.HI.U32 R2, R250, R78, RZ ;  /* 0x0000004efa027227 */ /* 0x000fe200078e00ff */
[----:B------:R1:W-:Y:S03]  /*b330*/  STL [R1+0x218c], R6 ;  /* 0x00218c0601007387 */ /* 0x0003e60000100800 */
[----:B------:R-:W-:-:S02]  /*b340*/  IMAD R84, R251, R0, R84 ;  /* 0x00000000fb547224 */ /* 0x000fc400078e0254 */
[----:B------:R-:W-:Y:S02]  /*b350*/  VIADD R10, R242, 0x1a3 ;  /* 0x000001a3f20a7836 */ /* 0x000fe40000000000 */
[----:B------:R-:W-:Y:S02]  /*b360*/  IMAD.MOV R3, RZ, RZ, -R3 ;  /* 0x000000ffff037224 */ /* 0x000fe400078e0a03 */
[----:B------:R-:W-:Y:S01]  /*b370*/  IMAD.HI.U32 R0, R250, R79, RZ ;  /* 0x0000004ffa007227 */ /* 0x000fe200078e00ff */
[----:B------:R-:W-:Y:S01]  /*b380*/  STL [R1+0x2188], R10 ;  /* 0x0021880a01007387 */ /* 0x000fe20000100800 */
[----:B------:R-:W-:Y:S02]  /*b390*/  IABS R73, R10 ;  /* 0x0000000a00497213 */ /* 0x000fe40000000000 */
[----:B------:R-:W-:Y:S01]  /*b3a0*/  IMAD.MOV R4, RZ, RZ, -R4 ;  /* 0x000000ffff047224 */ /* 0x000fe200078e0a04 */
[----:B------:R2:W-:Y:S01]  /*b3b0*/  STL [R1+0x2184], R9 ;  /* 0x0021840901007387 */ /* 0x0005e20000100800 */
[----:B------:R-:W-:-:S02]  /*b3c0*/  IMAD.MOV R2, RZ, RZ, -R2 ;  /* 0x000000ffff027224 */ /* 0x000fc400078e0a02 */
        /* <DEDUP_REMOVED lines=10> */
[C---:B------:R-:W-:Y:S02]  /*b470*/  VIADD R8, R242.reuse, 0x1a5 ;  /* 0x000001a5f2087836 */ /* 0x040fe40000000000 */
[C---:B------:R-:W-:Y:S02]  /*b480*/  VIADD R7, R242.reuse, 0x1a6 ;  /* 0x000001a6f2077836 */ /* 0x040fe40000000000 */
[----:B--2---:R-:W-:Y:S01]  /*b490*/  VIADD R9, R242, 0x1a9 ;  /* 0x000001a9f2097836 */ /* 0x004fe20000000000 */
[----:B------:R-:W-:Y:S01]  /*b4a0*/  STL [R1+0x2180], R8 ;  /* 0x0021800801007387 */ /* 0x000fe20000100800 */
[----:B------:R-:W-:Y:S01]  /*b4b0*/  IMAD.HI.U32 R4, R250, R76, RZ ;  /* 0x0000004cfa047227 */ /* 0x000fe200078e00ff */
[----:B------:R-:W-:-:S02]  /*b4c0*/  IABS R71, R8 ;  /* 0x0000000800477213 */ /* 0x000fc40000000000 */
[----:B------:R-:W-:Y:S01]  /*b4d0*/  IABS R70, R7 ;  /* 0x0000000700467213 */ /* 0x000fe20000000000 */
[C---:B------:R-:W-:Y:S01]  /*b4e0*/  IMAD.HI.U32 R2, R250.reuse, R72, RZ ;  /* 0x00000048fa027227 */ /* 0x040fe200078e00ff */
[----:B------:R-:W-:Y:S01]  /*b4f0*/  IABS R67, R9 ;  /* 0x0000000900437213 */ /* 0x000fe20000000000 */
[----:B------:R1:W-:Y:S02]  /*b500*/  STL [R1+0x217c], R7 ;  /* 0x00217c0701007387 */ /* 0x0003e40000100800 */
[----:B------:R-:W-:Y:S02]  /*b510*/  IMAD.MOV R5, RZ, RZ, -R5 ;  /* 0x000000ffff057224 */ /* 0x000fe400078e0a05 */
[----:B------:R-:W-:Y:S01]  /*b520*/  IMAD R79, R251, R0, R79 ;  /* 0x00000000fb4f7224 */ /* 0x000fe200078e024f */
[----:B------:R2:W-:Y:S01]  /*b530*/  STL [R1+0x2178], R6 ;  /* 0x0021780601007387 */ /* 0x0005e20000100800 */
[----:B------:R-:W-:-:S04]  /*b540*/  IMAD.HI.U32 R0, R250, R73, RZ ;  /* 0x00000049fa007227 */ /* 0x000fc800078e00ff */
[----:B------:R-:W-:Y:S01]  /*b550*/  VIADD R10, R242, 0x1a8 ;  /* 0x000001a8f20a7836 */ /* 0x000fe20000000000 */
[----:B------:R-:W-:Y:S01]  /*b560*/  IADD3 R0, -R0, RZ, RZ ;  /* 0x000000ff00007210 */ /* 0x000fe20007ffe1ff */
[----:B------:R-:W-:Y:S01]  /*b570*/  IMAD.MOV R4, RZ, RZ, -R4 ;  /* 0x000000ffff047224 */ /* 0x000fe200078e0a04 */
[----:B-1----:R-:W-:Y:S01]  /*b580*/  IADD3 R7, R242, 0x1ab, RZ ;  /* 0x000001abf2077810 */ /* 0x002fe20007ffe0ff */
[----:B------:R-:W-:Y:S01]  /*b590*/  IMAD.MOV R2, RZ, RZ, -R2 ;  /* 0x000000ffff027224 */ /* 0x000fe200078e0a02 */
[----:B------:R-:W-:Y:S01]  /*b5a0*/  STL [R1+0x2174], R10 ;  /* 0x0021740a01007387 */ /* 0x000fe20000100800 */
[----:B------:R-:W-:Y:S01]  /*b5b0*/  IMAD R75, R251, R5, R75 ;  /* 0x00000005fb4b7224 */ /* 0x000fe200078e024b */
[----:B------:R-:W-:Y:S01]  /*b5c0*/  IABS R68, R10 ;  /* 0x0000000a00447213 */ /* 0x000fe20000000000 */
[----:B------:R-:W-:Y:S01]  /*b5d0*/  IMAD.HI.U32 R5, R250, R69, RZ ;  /* 0x00000045fa057227 */ /* 0x000fe200078e00ff */
[----:B------:R1:W-:Y:S01]  /*b5e0*/  STL [R1+0x2170], R9 ;  /* 0x0021700901007387 */ /* 0x0003e20000100800 */
[----:B------:R-:W-:-:S02]  /*b5f0*/  IABS R65, R7 ;  /* 0x0000000700417213 */ /* 0x000fc40000000000 */
[C---:B------:R-:W-:Y:S01]  /*b600*/  VIADD R8, R242.reuse, 0x1aa ;  /* 0x000001aaf2087836 */ /* 0x040fe20000000000 */
[----:B------:R-:W-:Y:S01]  /*b610*/  IADD3 R5, -R5, RZ, RZ ;  /* 0x000000ff05057210 */ /* 0x000fe20007ffe1ff */
[C---:B--2---:R-:W-:Y:S02]  /*b620*/  VIADD R6, R242.reuse, 0x1ac ;  /* 0x000001acf2067836 */ /* 0x044fe40000000000 */
[C---:B------:R-:W-:Y:S01]  /*b630*/  IMAD R77, R251.reuse, R3, R77 ;  /* 0x00000003fb4d7224 */ /* 0x040fe200078e024d */
[----:B------:R-:W-:Y:S01]  /*b640*/  STL [R1+0x216c], R8 ;  /* 0x00216c0801007387 */ /* 0x000fe20000100800 */
[C---:B------:R-:W-:Y:S01]  /*b650*/  IMAD R76, R251.reuse, R4, R76 ;  /* 0x00000004fb4c7224 */ /* 0x040fe200078e024c */
[----:B-1----:R-:W-:Y:S01]  /*b660*/  IADD3 R9, R242, 0x1ae, RZ ;  /* 0x000001aef2097810 */ /* 0x002fe20007ffe0ff */
[----:B------:R-:W-:Y:S01]  /*b670*/  IMAD R72, R251, R2, R72 ;  /* 0x00000002fb487224 */ /* 0x000fe200078e0248 */
[----:B------:R-:W-:Y:S01]  /*b680*/  IABS R64, R6 ;  /* 0x0000000600407213 */ /* 0x000fe20000000000 */
[----:B------:R-:W-:Y:S01]  /*b690*/  IMAD.HI.U32 R3, R250, R71, RZ ;  /* 0x00000047fa037227 */ /* 0x000fe200078e00ff */
[----:B------:R-:W-:Y:S01]  /*b6a0*/  STL [R1+0x2168], R7 ;  /* 0x0021680701007387 */ /* 0x000fe20000100800 */
[----:B------:R-:W-:-:S02]  /*b6b0*/  IABS R66, R8 ;  /* 0x0000000800427213 */ /* 0x000fc40000000000 */
[C---:B------:R-:W-:Y:S01]  /*b6c0*/  IMAD.HI.U32 R4, R250.reuse, R70, RZ ;  /* 0x00000046fa047227 */ /* 0x040fe200078e00ff */
[----:B------:R-:W-:Y:S01]  /*b6d0*/  IABS R62, R9 ;  /* 0x00000009003e7213 */ /* 0x000fe20000000000 */
[----:B------:R1:W-:Y:S02]  /*b6e0*/  STL [R1+0x2164], R6 ;  /* 0x0021640601007387 */ /* 0x0003e40000100800 */
[----:B------:R-:W-:-:S04]  /*b6f0*/  IMAD.HI.U32 R2, R250, R67, RZ ;  /* 0x00000043fa027227 */ /* 0x000fc800078e00ff */
[----:B------:R-:W-:Y:S02]  /*b700*/  VIADD R10, R242, 0x1ad ;  /* 0x000001adf20a7836 */ /* 0x000fe40000000000 */
[----:B------:R-:W-:Y:S02]  /*b710*/  IMAD R73, R251, R0, R73 ;  /* 0x00000000fb497224 */ /* 0x000fe400078e0249 */
[----:B------:R-:W-:Y:S01]  /*b720*/  IMAD.MOV R3, RZ, RZ, -R3 ;  /* 0x000000ffff037224 */ /* 0x000fe200078e0a03 */
[----:B------:R-:W-:Y:S01]  /*b730*/  STL [R1+0x2160], R10 ;  /* 0x0021600a01007387 */ /* 0x000fe20000100800 */
[----:B------:R-:W-:Y:S01]  /*b740*/  IMAD.MOV R4, RZ, RZ, -R4 ;  /* 0x000000ffff047224 */ /* 0x000fe200078e0a04 */
[----:B------:R-:W-:Y:S01]  /*b750*/  IABS R63, R10 ;  /* 0x0000000a003f7213 */ /* 0x000fe20000000000 */
[----:B------:R-:W-:Y:S01]  /*b760*/  IMAD.HI.U32 R0, R250, R68, RZ ;  /* 0x00000044fa007227 */ /* 0x000fe200078e00ff */
[----:B------:R2:W-:Y:S03]  /*b770*/  STL [R1+0x215c], R9 ;  /* 0x00215c0901007387 */ /* 0x0005e60000100800 */
[----:B------:R-:W-:-:S02]  /*b780*/  IMAD.MOV R2, RZ, RZ, -R2 ;  /* 0x000000ffff027224 */ /* 0x000fc400078e0a02 */
[C---:B------:R-:W-:Y:S02]  /*b790*/  IMAD R69, R251.reuse, R5, R69 ;  /* 0x00000005fb457224 */ /* 0x040fe400078e0245 */
[----:B-1----:R-:W-:Y:S02]  /*b7a0*/  VIADD R6, R242, 0x1b1 ;  /* 0x000001b1f2067836 */ /* 0x002fe40000000000 */
[C---:B------:R-:W-:Y:S02]  /*b7b0*/  IMAD R71, R251.reuse, R3, R71 ;  /* 0x00000003fb477224 */ /* 0x040fe400078e0247 */
[----:B------:R-:W-:Y:S01]  /*b7c0*/  IMAD R70, R251, R4, R70 ;  /* 0x00000004fb467224 */ /* 0x000fe200078e0246 */
[----:B------:R-:W-:Y:S01]  /*b7d0*/  IABS R59, R6 ;  /* 0x00000006003b7213 */ /* 0x000fe20000000000 */
[----:B------:R-:W-:-:S04]  /*b7e0*/  IMAD.HI.U32 R5, R250, R64, RZ ;  /* 0x00000040fa057227 */ /* 0x000fc800078e00ff */
[----:B------:R-:W-:Y:S02]  /*b7f0*/  IMAD.MOV R0, RZ, RZ, -R0 ;  /* 0x000000ffff007224 */ /* 0x000fe400078e0a00 */
        /* <DEDUP_REMOVED lines=9> */
[----:B------:R-:W-:Y:S01]  /*b890*/  IADD3 R3, -R3, RZ, RZ ;  /* 0x000000ff03037210 */ /* 0x000fe20007ffe1ff */
[----:B------:R1:W-:Y:S01]  /*b8a0*/  STL [R1+0x2154], R7 ;  /* 0x0021540701007387 */ /* 0x0003e20000100800 */
[----:B------:R-:W-:Y:S01]  /*b8b0*/  IABS R61, R8 ;  /* 0x00000008003d7213 */ /* 0x000fe20000000000 */
[----:B------:R-:W-:Y:S02]  /*b8c0*/  IMAD.HI.U32 R2, R250, R62, RZ ;  /* 0x0000003efa027227 */ /* 0x000fe400078e00ff */
[----:B------:R-:W-:Y:S02]  /*b8d0*/  STL [R1+0x2150], R6 ;  /* 0x0021500601007387 */ /* 0x000fe40000100800 */
[----:B------:R-:W-:Y:S02]  /*b8e0*/  VIADD R10, R242, 0x1b2 ;  /* 0x000001b2f20a7836 */ /* 0x000fe40000000000 */
[----:B------:R-:W-:-:S02]  /*b8f0*/  IMAD.MOV R5, RZ, RZ, -R5 ;  /* 0x000000ffff057224 */ /* 0x000fc400078e0a05 */
[C---:B------:R-:W-:Y:S01]  /*b900*/  IMAD R68, R251.reuse, R0, R68 ;  /* 0x00000000fb447224 */ /* 0x040fe200078e0244 */
[----:B------:R-:W-:Y:S01]  /*b910*/  STL [R1+0x214c], R10 ;  /* 0x00214c0a01007387 */ /* 0x000fe20000100800 */
[----:B------:R-:W-:Y:S01]  /*b920*/  IMAD.MOV R4, RZ, RZ, -R4 ;  /* 0x000000ffff047224 */ /* 0x000fe200078e0a04 */
[----:B-1----:R-:W-:Y:S01]  /*b930*/  IADD3 R7, R242, 0x1b5, RZ ;  /* 0x000001b5f2077810 */ /* 0x002fe20007ffe0ff */
[----:B------:R-:W-:Y:S01]  /*b940*/  IMAD.HI.U32 R0, R250, R63, RZ ;  /* 0x0000003ffa007227 */ /* 0x000fe200078e00ff */
[----:B------:R1:W-:Y:S01]  /*b950*/  STL [R1+0x2148], R9 ;  /* 0x0021480901007387 */ /* 0x0003e20000100800 */
[----:B------:R-:W-:Y:S02]  /*b960*/  IABS R58, R10 ;  /* 0x0000000a003a7213 */ /* 0x000fe40000000000 */
[----:B------:R-:W-:Y:S01]  /*b970*/  IMAD.MOV R2, RZ, RZ, -R2 ;  /* 0x000000ffff027224 */ /* 0x000fe200078e0a02 */
[----:B------:R-:W-:Y:S01]  /*b980*/  IADD3 R0, -R0, RZ, RZ ;  /* 0x000000ff00007210 */ /* 0x000fe20007ffe1ff */
[----:B------:R-:W-:Y:S01]  /*b990*/  IMAD R64, R251, R5, R64 ;  /* 0x00000005fb407224 */ /* 0x000fe200078e0240 */
[----:B------:R-:W-:Y:S01]  /*b9a0*/  IABS R55, R7 ;  /* 0x0000000700377213 */ /* 0x000fe20000000000 */
[----:B------:R-:W-:-:S02]  /*b9b0*/  VIADD R8, R242, 0x1b4 ;  /* 0x000001b4f2087836 */ /* 0x000fc40000000000 */
[C---:B------:R-:W-:Y:S01]  /*b9c0*/  IMAD R65, R251.reuse, R4, R65 ;  /* 0x00000004fb417224 */ /* 0x040fe200078e0241 */
[----:B-1----:R-:W-:Y:S01]  /*b9d0*/  IADD3 R9, R242, 0x1b8, RZ ;  /* 0x000001b8f2097810 */ /* 0x002fe20007ffe0ff */
[C---:B------:R-:W-:Y:S01]  /*b9e0*/  IMAD.HI.U32 R5, R250.reuse, R59, RZ ;  /* 0x0000003bfa057227 */ /* 0x040fe200078e00ff */
[----:B------:R1:W-:Y:S01]  /*b9f0*/  STL [R1+0x2144], R8 ;  /* 0x0021440801007387 */ /* 0x0003e20000100800 */
[----:B------:R-:W-:Y:S02]  /*ba00*/  IABS R56, R8 ;  /* 0x0000000800387213 */ /* 0x000fe40000000000 */
[----:B------:R-:W-:Y:S01]  /*ba10*/  IMAD R62, R251, R2, R62 ;  /* 0x00000002fb3e7224 */ /* 0x000fe200078e023e */
[----:B------:R-:W-:Y:S01]  /*ba20*/  IADD3 R5, -R5, RZ, RZ ;  /* 0x000000ff05057210 */ /* 0x000fe20007ffe1ff */
[----:B------:R-:W-:Y:S01]  /*ba30*/  IMAD.HI.U32 R4, R250, R60, RZ ;  /* 0x0000003cfa047227 */ /* 0x000fe200078e00ff */
[----:B------:R2:W-:Y:S01]  /*ba40*/  STL [R1+0x2140], R7 ;  /* 0x0021400701007387 */ /* 0x0005e20000100800 */
[----:B------:R-:W-:-:S02]  /*ba50*/  IABS R52, R9 ;  /* 0x0000000900347213 */ /* 0x000fc40000000000 */
[----:B------:R-:W-:Y:S02]  /*ba60*/  VIADD R6, R242, 0x1b6 ;  /* 0x000001b6f2067836 */ /* 0x000fe40000000000 */
[----:B------:R-:W-:-:S03]  /*ba70*/  IMAD.HI.U32 R2, R250, R57, RZ ;  /* 0x00000039fa027227 */ /* 0x000fc600078e00ff */
[----:B------:R-:W-:Y:S01]  /*ba80*/  STL [R1+0x213c], R6 ;  /* 0x00213c0601007387 */ /* 0x000fe20000100800 */
[----:B------:R-:W-:Y:S01]  /*ba90*/  IMAD R66, R251, R3, R66 ;  /* 0x00000003fb427224 */ /* 0x000fe200078e0242 */
[----:B------:R-:W-:Y:S01]  /*baa0*/  IABS R54, R6 ;  /* 0x0000000600367213 */ /* 0x000fe20000000000 */
[----:B------:R-:W-:Y:S02]  /*bab0*/  VIADD R10, R242, 0x1b7 ;  /* 0x000001b7f20a7836 */ /* 0x000fe40000000000 */
[----:B------:R-:W-:-:S03]  /*bac0*/  IMAD.HI.U32 R3, R250, R61, RZ ;  /* 0x0000003dfa037227 */ /* 0x000fc600078e00ff */
[----:B------:R-:W-:Y:S01]  /*bad0*/  STL [R1+0x2138], R10 ;  /* 0x0021380a01007387 */ /* 0x000fe20000100800 */
[----:B------:R-:W-:Y:S01]  /*bae0*/  IMAD.MOV R4, RZ, RZ, -R4 ;  /* 0x000000ffff047224 */ /* 0x000fe200078e0a04 */
[----:B------:R-:W-:Y:S01]  /*baf0*/  IABS R53, R10 ;  /* 0x0000000a00357213 */ /* 0x000fe20000000000 */
[----:B------:R-:W-:Y:S01]  /*bb00*/  IMAD.MOV R2, RZ, RZ, -R2 ;  /* 0x000000ffff027224 */ /* 0x000fe200078e0a02 */
[----:B------:R3:W-:Y:S01]  /*bb10*/  STL [R1+0x2134], R9 ;  /* 0x0021340901007387 */ /* 0x0007e20000100800 */
[----:B------:R-:W-:Y:S02]  /*bb20*/  IMAD R63, R251, R0, R63 ;  /* 0x00000000fb3f7224 */ /* 0x000fe400078e023f */
[----:B------:R-:W-:Y:S02]  /*bb30*/  IMAD.MOV R3, RZ, RZ, -R3 ;  /* 0x000000ffff037224 */ /* 0x000fe400078e0a03 */
[----:B------:R-:W-:-:S04]  /*bb40*/  IMAD.HI.U32 R0, R250, R58, RZ ;  /* 0x0000003afa007227 */ /* 0x000fc800078e00ff */
[C---:B------:R-:W-:Y:S02]  /*bb50*/  IMAD R60, R251.reuse, R4, R60 ;  /* 0x00000004fb3c7224 */ /* 0x040fe400078e023c */
[C---:B------:R-:W-:Y:S02]  /*bb60*/  IMAD R57, R251.reuse, R2, R57 ;  /* 0x00000002fb397224 */ /* 0x040fe400078e0239 */
[C---:B-1----:R-:W-:Y:S02]  /*bb70*/  VIADD R8, R242.reuse, 0x1b9 ;  /* 0x000001b9f2087836 */ /* 0x042fe40000000000 */
[C---:B--2---:R-:W-:Y:S02]  /*bb80*/  VIADD R7, R242.reuse, 0x1ba ;  /* 0x000001baf2077836 */ /* 0x044fe40000000000 */
[----:B---3--:R-:W-:Y:S01]  /*bb90*/  VIADD R9, R242, 0x1bd ;  /* 0x000001bdf2097836 */ /* 0x008fe20000000000 */
[----:B------:R-:W-:Y:S01]  /*bba0*/  STL [R1+0x2130], R8 ;  /* 0x0021300801007387 */ /* 0x000fe20000100800 */
[----:B------:R-:W-:Y:S01]  /*bbb0*/  IMAD R59, R251, R5, R59 ;  /* 0x00000005fb3b7224 */ /* 0x000fe200078e023b */
[----:B------:R-:W-:Y:S01]  /*bbc0*/  IABS R50, R7 ;  /* 0x0000000700327213 */ /* 0x000fe20000000000 */
[----:B------:R-:W-:Y:S01]  /*bbd0*/  IMAD.HI.U32 R4, R250, R55, RZ ;  /* 0x00000037fa047227 */ /* 0x000fe200078e00ff */
[----:B------:R-:W-:Y:S01]  /*bbe0*/  IABS R47, R9 ;  /* 0x00000009002f7213 */ /* 0x000fe20000000000 */
[----:B------:R1:W-:Y:S01]  /*bbf0*/  STL [R1+0x212c], R7 ;  /* 0x00212c0701007387 */ /* 0x0003e20000100800 */
[----:B------:R-:W-:Y:S01]  /*bc00*/  IABS R51, R8 ;  /* 0x0000000800337213 */ /* 0x000fe20000000000 */
[----:B------:R-:W-:-:S02]  /*bc10*/  VIADD R6, R242, 0x1bb ;  /* 0x000001bbf2067836 */ /* 0x000fc40000000000 */
[----:B------:R-:W-:-:S03]  /*bc20*/  IMAD.HI.U32 R2, R250, R52, RZ ;  /* 0x00000034fa027227 */ /* 0x000fc600078e00ff */
[----:B------:R-:W-:Y:S01]  /*bc30*/  IABS R49, R6 ;  /* 0x0000000600317213 */ /* 0x000fe20000000000 */
[----:B------:R-:W-:Y:S01]  /*bc40*/  IMAD R61, R251, R3, R61 ;  /* 0x00000003fb3d7224 */ /* 0x000fe200078e023d */
[----:B------:R-:W-:Y:S01]  /*bc50*/  STL [R1+0x2128], R6 ;  /* 0x0021280601007387 */ /* 0x000fe20000100800 */
[----:B------:R-:W-:Y:S01]  /*bc60*/  IMAD.HI.U32 R5, R250, R54, RZ ;  /* 0x00000036fa057227 */ /* 0x000fe200078e00ff */
[----:B-1----:R-:W-:-:S03]  /*bc70*/  IADD3 R7, R242, 0x1bf, RZ ;  /* 0x000001bff2077810 */ /* 0x002fc60007ffe0ff */
[----:B------:R-:W-:Y:S01]  /*bc80*/  IMAD.MOV R0, RZ, RZ, -R0 ;  /* 0x000000ffff007224 */ /* 0x000fe200078e0a00 */
[----:B------:R-:W-:Y:S01]  /*bc90*/  IABS R45, R7 ;  /* 0x00000007002d7213 */ /* 0x000fe20000000000 */
[----:B------:R-:W-:-:S04]  /*bca0*/  IMAD.HI.U32 R3, R250, R56, RZ ;  /* 0x00000038fa037227 */ /* 0x000fc800078e00ff */
[----:B------:R-:W-:Y:S01]  /*bcb0*/  VIADD R10, R242, 0x1bc ;  /* 0x000001bcf20a7836 */ /* 0x000fe20000000000 */
[----:B------:R-:W-:Y:S01]  /*bcc0*/  IADD3 R3, -R3, RZ, RZ ;  /* 0x000000ff03037210 */ /* 0x000fe20007ffe1ff */
[----:B------:R-:W-:Y:S02]  /*bcd0*/  IMAD.MOV R4, RZ, RZ, -R4 ;  /* 0x000000ffff047224 */ /* 0x000fe400078e0a04 */
[----:B------:R-:W-:Y:S01]  /*bce0*/  IMAD.MOV R2, RZ, RZ, -R2 ;  /* 0x000000ffff027224 */ /* 0x000fe200078e0a02 */
[----:B------:R-:W-:Y:S01]  /*bcf0*/  STL [R1+0x2124], R10 ;  /* 0x0021240a01007387 */ /* 0x000fe20000100800 */
[----:B------:R-:W-:Y:S01]  /*bd00*/  IMAD.MOV R5, RZ, RZ, -R5 ;  /* 0x000000ffff057224 */ /* 0x000fe200078e0a05 */
[----:B------:R-:W-:Y:S01]  /*bd10*/  IABS R48, R10 ;  /* 0x0000000a00307213 */ /* 0x000fe20000000000 */
[----:B------:R-:W-:Y:S01]  /*bd20*/  IMAD R58, R251, R0, R58 ;  /* 0x00000000fb3a7224 */ /* 0x000fe200078e023a */
[----:B------:R1:W-:Y:S01]  /*bd30*/  STL [R1+0x2120], R9 ;  /* 0x0021200901007387 */ /* 0x0003e20000100800 */
[----:B------:R-:W-:-:S04]  /*bd40*/  IMAD.HI.U32 R0, R250, R53, RZ ;  /* 0x00000035fa007227 */ /* 0x000fc800078e00ff */
[----:B------:R-:W-:Y:S01]  /*bd50*/  VIADD R8, R242, 0x1be ;  /* 0x000001bef2087836 */ /* 0x000fe20000000000 */
[----:B------:R-:W-:Y:S01]  /*bd60*/  IADD3 R0, -R0, RZ, RZ ;  /* 0x000000ff00007210 */ /* 0x000fe20007ffe1ff */
[C---:B------:R-:W-:Y:S02]  /*bd70*/  IMAD R55, R251.reuse, R4, R55 ;  /* 0x00000004fb377224 */ /* 0x040fe400078e0237 */
[C---:B------:R-:W-:Y:S01]  /*bd80*/  IMAD R52, R251.reuse, R2, R52 ;  /* 0x00000002fb347224 */ /* 0x040fe200078e0234 */
[----:B-1----:R-:W-:Y:S01]  /*bd90*/  IADD3 R9, R242, 0x1c2, RZ ;  /* 0x000001c2f2097810 */ /* 0x002fe20007ffe0ff */
[----:B------:R-:W-:Y:S01]  /*bda0*/  IMAD R54, R251, R5, R54 ;  /* 0x00000005fb367224 */ /* 0x000fe200078e0236 */
[----:B------:R1:W-:Y:S01]  /*bdb0*/  STL [R1+0x211c], R8 ;  /* 0x00211c0801007387 */ /* 0x0003e20000100800 */
[----:B------:R-:W-:Y:S01]  /*bdc0*/  IMAD.HI.U32 R4, R250, R50, RZ ;  /* 0x00000032fa047227 */ /* 0x000fe200078e00ff */
[----:B------:R-:W-:Y:S02]  /*bdd0*/  IABS R46, R8 ;  /* 0x00000008002e7213 */ /* 0x000fe40000000000 */
[----:B------:R2:W-:Y:S01]  /*bde0*/  STL [R1+0x2118], R7 ;  /* 0x0021180701007387 */ /* 0x0005e20000100800 */
[----:B------:R-:W-:Y:S01]  /*bdf0*/  VIADD R6, R242, 0x1c0 ;  /* 0x000001c0f2067836 */ /* 0x000fe20000000000 */
[----:B------:R-:W-:Y:S01]  /*be00*/  IABS R42, R9 ;  /* 0x00000009002a7213 */ /* 0x000fe20000000000 */
[----:B------:R-:W-:-:S03]  /*be10*/  IMAD.HI.U32 R2, R250, R47, RZ ;  /* 0x0000002ffa027227 */ /* 0x000fc600078e00ff */
[----:B------:R3:W-:Y:S01]  /*be20*/  STL [R1+0x2114], R6 ;  /* 0x0021140601007387 */ /* 0x0007e20000100800 */
[----:B------:R-:W-:Y:S01]  /*be30*/  IMAD.HI.U32 R5, R250, R49, RZ ;  /* 0x00000031fa057227 */ /* 0x000fe200078e00ff */
[----:B------:R-:W-:-:S03]  /*be40*/  IABS R44, R6 ;  /* 0x00000006002c7213 */ /* 0x000fc60000000000 */
[C---:B------:R-:W-:Y:S01]  /*be50*/  VIADD R10, R242.reuse, 0x1c1 ;  /* 0x000001c1f20a7836 */ /* 0x040fe20000000000 */
[----:B------:R-:W-:Y:S01]  /*be60*/  IADD3 R5, -R5, RZ, RZ ;  /* 0x000000ff05057210 */ /* 0x000fe20007ffe1ff */
[----:B------:R-:W-:Y:S02]  /*be70*/  IMAD R56, R251, R3, R56 ;  /* 0x00000003fb387224 */ /* 0x000fe400078e0238 */
[----:B-1----:R-:W-:Y:S01]  /*be80*/  VIADD R8, R242, 0x1c3 ;  /* 0x000001c3f2087836 */ /* 0x002fe20000000000 */
[----:B------:R1:W-:Y:S01]  /*be90*/  STL [R1+0x2110], R10 ;  /* 0x0021100a01007387 */ /* 0x0003e20000100800 */
[----:B------:R-:W-:Y:S01]  /*bea0*/  IMAD.HI.U32 R3, R250, R51, RZ ;  /* 0x00000033fa037227 */ /* 0x000fe200078e00ff */
[----:B------:R-:W-:Y:S02]  /*beb0*/  IABS R43, R10 ;  /* 0x0000000a002b7213 */ /* 0x000fe40000000000 */
[----:B------:R-:W-:Y:S01]  /*bec0*/  STL [R1+0x210c], R9 ;  /* 0x00210c0901007387 */ /* 0x000fe20000100800 */
[----:B------:R-:W-:Y:S01]  /*bed0*/  IMAD.MOV R4, RZ, RZ, -R4 ;  /* 0x000000ffff047224 */ /* 0x000fe200078e0a04 */
[----:B------:R-:W-:Y:S01]  /*bee0*/  IABS R41, R8 ;  /* 0x0000000800297213 */ /* 0x000fe20000000000 */
[----:B------:R-:W-:Y:S01]  /*bef0*/  IMAD.MOV R2, RZ, RZ, -R2 ;  /* 0x000000ffff027224 */ /* 0x000fe200078e0a02 */
[----:B------:R-:W-:Y:S01]  /*bf00*/  STL [R1+0x2108], R8 ;  /* 0x0021080801007387 */ /* 0x000fe20000100800 */
[----:B--2---:R-:W-:-:S02]  /*bf10*/  VIADD R7, R242, 0x1c4 ;  /* 0x000001c4f2077836 */ /* 0x004fc40000000000 */
[C---:B---3--:R-:W-:Y:S02]  /*bf20*/  VIADD R6, R242.reuse, 0x1c5 ;  /* 0x000001c5f2067836 */ /* 0x048fe40000000000 */
[C---:B------:R-:W-:Y:S01]  /*bf30*/  IMAD R53, R251.reuse, R0, R53 ;  /* 0x00000000fb357224 */ /* 0x040fe200078e0235 */
[----:B------:R2:W-:Y:S01]  /*bf40*/  STL [R1+0x2104], R7 ;  /* 0x0021040701007387 */ /* 0x0005e20000100800 */
[----:B-1----:R-:W-:Y:S01]  /*bf50*/  VIADD R10, R242, 0x1c6 ;  /* 0x000001c6f20a7836 */ /* 0x002fe20000000000 */
[----:B------:R-:W-:Y:S01]  /*bf60*/  IABS R40, R7 ;  /* 0x0000000700287213 */ /* 0x000fe20000000000 */
        /* <DEDUP_REMOVED lines=8> */
[C---:B--2---:R-:W-:Y:S01]  /*bff0*/  IADD3 R7, R242.reuse, 0x1c9, RZ ;  /* 0x000001c9f2077810 */ /* 0x044fe20007ffe0ff */
[----:B------:R-:W-:Y:S02]  /*c000*/  VIADD R9, R242, 0x1c7 ;  /* 0x000001c7f2097836 */ /* 0x000fe40000000000 */
[C---:B------:R-:W-:Y:S01]  /*c010*/  IMAD.HI.U32 R4, R250.reuse, R45, RZ ;  /* 0x0000002dfa047227 */ /* 0x040fe200078e00ff */
[----:B------:R-:W-:Y:S02]  /*c020*/  IABS R35, R7 ;  /* 0x0000000700237213 */ /* 0x000fe40000000000 */
[----:B------:R-:W-:Y:S01]  /*c030*/  STL [R1+0x20f8], R9 ;  /* 0x0020f80901007387 */ /* 0x000fe20000100800 */
[----:B------:R-:W-:Y:S01]  /*c040*/  IMAD.HI.U32 R2, R250, R42, RZ ;  /* 0x0000002afa027227 */ /* 0x000fe200078e00ff */
[----:B------:R-:W-:Y:S02]  /*c050*/  IABS R37, R9 ;  /* 0x0000000900257213 */ /* 0x000fe40000000000 */
[----:B-1----:R-:W-:Y:S01]  /*c060*/  MOV R10, R28 ;  /* 0x0000001c000a7202 */ /* 0x002fe20000000f00 */
[C---:B------:R-:W-:Y:S01]  /*c070*/  VIADD R8, R242.reuse, 0x1c8 ;  /* 0x000001c8f2087836 */ /* 0x040fe20000000000 */
[----:B------:R-:W-:Y:S01]  /*c080*/  IADD3 R28, R242, 0x1cd, RZ ;  /* 0x000001cdf21c7810 */ /* 0x000fe20007ffe0ff */
[----:B------:R-:W-:-:S02]  /*c090*/  IMAD R49, R251, R5, R49 ;  /* 0x00000005fb317224 */ /* 0x000fc400078e0231 */
[----:B------:R-:W-:Y:S01]  /*c0a0*/  IMAD R51, R251, R3, R51 ;  /* 0x00000003fb337224 */ /* 0x000fe200078e0233 */
[----:B------:R1:W-:Y:S01]  /*c0b0*/  STL [R1+0x20f4], R8 ;  /* 0x0020f40801007387 */ /* 0x0003e20000100800 */
[C---:B------:R-:W-:Y:S01]  /*c0c0*/  IMAD.HI.U32 R5, R250.reuse, R44, RZ ;  /* 0x0000002cfa057227 */ /* 0x040fe200078e00ff */
[----:B------:R-:W-:Y:S02]  /*c0d0*/  IABS R36, R8 ;  /* 0x0000000800247213 */ /* 0x000fe40000000000 */
[----:B------:R2:W-:Y:S01]  /*c0e0*/  STL [R1+0x20f0], R7 ;  /* 0x0020f00701007387 */ /* 0x0005e20000100800 */
[----:B------:R-:W-:Y:S02]  /*c0f0*/  IMAD.MOV R0, RZ, RZ, -R0 ;  /* 0x000000ffff007224 */ /* 0x000fe400078e0a00 */
[----:B------:R-:W-:-:S04]  /*c100*/  IMAD.HI.U32 R3, R250, R46, RZ ;  /* 0x0000002efa037227 */ /* 0x000fc800078e00ff */
[----:B------:R-:W-:Y:S01]  /*c110*/  IMAD.MOV R4, RZ, RZ, -R4 ;  /* 0x000000ffff047224 */ /* 0x000fe200078e0a04 */
[----:B------:R-:W-:Y:S01]  /*c120*/  IADD3 R3, -R3, RZ, RZ ;  /* 0x000000ff03037210 */ /* 0x000fe20007ffe1ff */
[----:B------:R-:W-:Y:S02]  /*c130*/  IMAD.MOV R2, RZ, RZ, -R2 ;  /* 0x000000ffff027224 */ /* 0x000fe400078e0a02 */
[----:B------:R-:W-:Y:S02]  /*c140*/  VIADD R6, R242, 0x1ca ;  /* 0x000001caf2067836 */ /* 0x000fe40000000000 */
[----:B-1----:R-:W-:Y:S02]  /*c150*/  IMAD.MOV.U32 R8, RZ, RZ, R30 ;  /* 0x000000ffff087224 */ /* 0x002fe400078e001e */
[----:B------:R-:W-:Y:S01]  /*c160*/  IMAD.MOV R5, RZ, RZ, -R5 ;  /* 0x000000ffff057224 */ /* 0x000fe200078e0a05 */
[----:B------:R-:W-:Y:S01]  /*c170*/  STL [R1+0x20ec], R6 ;  /* 0x0020ec0601007387 */ /* 0x000fe20000100800 */
[----:B------:R-:W-:Y:S01]  /*c180*/  IMAD R48, R251, R0, R48 ;  /* 0x00000000fb307224 */ /* 0x000fe200078e0230 */
[----:B------:R-:W-:Y:S01]  /*c190*/  IABS R33, R6 ;  /* 0x0000000600217213 */ /* 0x000fe20000000000 */
[----:B------:R-:W-:-:S02]  /*c1a0*/  IMAD.MOV.U32 R9, RZ, RZ, R29 ;  /* 0x000000ffff097224 */ /* 0x000fc400078e001d */
[----:B------:R-:W-:Y:S02]  /*c1b0*/  VIADD R30, R242, 0x1cb ;  /* 0x000001cbf21e7836 */ /* 0x000fe40000000000 */
[C---:B------:R-:W-:Y:S01]  /*c1c0*/  IMAD R45, R251.reuse, R4, R45 ;  /* 0x00000004fb2d7224 */ /* 0x040fe200078e022d */
[----:B------:R-:W-:Y:S01]  /*c1d0*/  MOV R233, R9 ;  /* 0x0000000900e97202 */ /* 0x000fe20000000f00 */
[----:B------:R-:W-:Y:S01]  /*c1e0*/  IMAD.HI.U32 R0, R250, R43, RZ ;  /* 0x0000002bfa007227 */ /* 0x000fe200078e00ff */
[----:B------:R1:W-:Y:S01]  /*c1f0*/  STL [R1+0x20e8], R30 ;  /* 0x0020e81e01007387 */ /* 0x0003e20000100800 */
[----:B------:R-:W-:Y:S02]  /*c200*/  IABS R32, R30 ;  /* 0x0000001e00207213 */ /* 0x000fe40000000000 */
[----:B------:R-:W-:Y:S01]  /*c210*/  IMAD R42, R251, R2, R42 ;  /* 0x00000002fb2a7224 */ /* 0x000fe200078e022a */
[----:B------:R-:W-:Y:S01]  /*c220*/  IADD3 R0, -R0, RZ, RZ ;  /* 0x000000ff00007210 */ /* 0x000fe20007ffe1ff */
[----:B------:R-:W-:Y:S01]  /*c230*/  VIADD R29, R242, 0x1cc ;  /* 0x000001ccf21d7836 */ /* 0x000fe20000000000 */
[----:B------:R-:W-:Y:S01]  /*c240*/  MOV R225, R233 ;  /* 0x000000e900e17202 */ /* 0x000fe20000000f00 */
[----:B------:R-:W-:-:S03]  /*c250*/  IMAD.HI.U32 R4, R250, R40, RZ ;  /* 0x00000028fa047227 */ /* 0x000fc600078e00ff */
[----:B------:R3:W-:Y:S01]  /*c260*/  STL [R1+0x20e4], R29 ;  /* 0x0020e41d01007387 */ /* 0x0007e20000100800 */
[----:B------:R-:W-:Y:S01]  /*c270*/  IMAD.HI.U32 R2, R250, R37, RZ ;  /* 0x00000025fa027227 */ /* 0x000fe200078e00ff */
[----:B------:R-:W-:Y:S02]  /*c280*/  IABS R31, R29 ;  /* 0x0000001d001f7213 */ /* 0x000fe40000000000 */
[----:B------:R4:W-:Y:S01]  /*c290*/  STL [R1+0x20e0], R28 ;  /* 0x0020e01c01007387 */ /* 0x0009e20000100800 */
[C---:B--2---:R-:W-:Y:S01]  /*c2a0*/  VIADD R7, R242.reuse, 0x1ce ;  /* 0x000001cef2077836 */ /* 0x044fe20000000000 */
[----:B-1----:R-:W-:Y:S01]  /*c2b0*/  IABS R30, R28 ;  /* 0x0000001c001e7213 */ /* 0x002fe20000000000 */
[----:B------:R-:W-:Y:S02]  /*c2c0*/  IMAD R44, R251, R5, R44 ;  /* 0x00000005fb2c7224 */ /* 0x000fe400078e022c */
[----:B------:R-:W-:Y:S01]  /*c2d0*/  VIADD R6, R242, 0x1cf ;  /* 0x000001cff2067836 */ /* 0x000fe20000000000 */
[----:B------:R-:W-:Y:S01]  /*c2e0*/  STL [R1+0x20dc], R7 ;  /* 0x0020dc0701007387 */ /* 0x000fe20000100800 */
[----:B------:R-:W-:Y:S01]  /*c2f0*/  IMAD.HI.U32 R5, R250, R39, RZ ;  /* 0x00000027fa057227 */ /* 0x000fe200078e00ff */
[----:B---3--:R-:W-:-:S02]  /*c300*/  IABS R29, R7 ;  /* 0x00000007001d7213 */ /* 0x008fc40000000000 */
[----:B------:R1:W-:Y:S01]  /*c310*/  STL [R1+0x20d8], R6 ;  /* 0x0020d80601007387 */ /* 0x0003e20000100800 */
[----:B------:R-:W-:Y:S01]  /*c320*/  IMAD.MOV R4, RZ, RZ, -R4 ;  /* 0x000000ffff047224 */ /* 0x000fe200078e0a04 */
[----:B----4-:R-:W-:Y:S01]  /*c330*/  IABS R28, R6 ;  /* 0x00000006001c7213 */ /* 0x010fe20000000000 */
[----:B------:R-:W-:Y:S01]  /*c340*/  IMAD.MOV R2, RZ, RZ, -R2 ;  /* 0x000000ffff027224 */ /* 0x000fe200078e0a02 */
[----:B------:R-:W-:Y:S01]  /*c350*/  IADD3 R5, -R5, RZ, RZ ;  /* 0x000000ff05057210 */ /* 0x000fe20007ffe1ff */
[----:B------:R-:W-:Y:S01]  /*c360*/  IMAD R46, R251, R3, R46 ;  /* 0x00000003fb2e7224 */ /* 0x000fe200078e022e */
[----:B------:R2:W-:Y:S01]  /*c370*/  STL [R1+0x20cc], R27 ;  /* 0x0020cc1b01007387 */ /* 0x0005e20000100800 */
[----:B------:R-:W-:-:S04]  /*c380*/  IMAD.HI.U32 R3, R250, R41, RZ ;  /* 0x00000029fa037227 */ /* 0x000fc800078e00ff */
[C---:B------:R-:W-:Y:S02]  /*c390*/  IMAD R40, R251.reuse, R4, R40 ;  /* 0x00000004fb287224 */ /* 0x040fe400078e0228 */
[C---:B------:R-:W-:Y:S02]  /*c3a0*/  IMAD R37, R251.reuse, R2, R37 ;  /* 0x00000002fb257224 */ /* 0x040fe400078e0225 */
[----:B-1----:R-:W-:Y:S01]  /*c3b0*/  IMAD.MOV.U32 R6, RZ, RZ, R26 ;  /* 0x000000ffff067224 */ /* 0x002fe200078e001a */
[----:B--2---:R-:W-:Y:S01]  /*c3c0*/  IABS R27, R27 ;  /* 0x0000001b001b7213 */ /* 0x004fe20000000000 */
[----:B------:R-:W-:Y:S02]  /*c3d0*/  IMAD R43, R251, R0, R43 ;  /* 0x00000000fb2b7224 */ /* 0x000fe400078e022b */
[----:B------:R-:W-:-:S04]  /*c3e0*/  IMAD.HI.U32 R4, R250, R35, RZ ;  /* 0x00000023fa047227 */ /* 0x000fc800078e00ff */
[----:B------:R-:W-:Y:S01]  /*c3f0*/  IMAD.HI.U32 R2, R250, R31, RZ ;  /* 0x0000001ffa027227 */ /* 0x000fe200078e00ff */
[----:B------:R-:W-:-:S03]  /*c400*/  IADD3 R4, -R4, RZ, RZ ;  /* 0x000000ff04047210 */ /* 0x000fc60007ffe1ff */
[----:B------:R-:W-:Y:S01]  /*c410*/  VIADD R26, R242, 0x1d1 ;  /* 0x000001d1f21a7836 */ /* 0x000fe20000000000 */
[----:B------:R-:W-:Y:S01]  /*c420*/  IADD3 R2, -R2, RZ, RZ ;  /* 0x000000ff02027210 */ /* 0x000fe20007ffe1ff */
[----:B------:R-:W-:Y:S02]  /*c430*/  IMAD.MOV R3, RZ, RZ, -R3 ;  /* 0x000000ffff037224 */ /* 0x000fe400078e0a03 */
[----:B------:R-:W-:Y:S01]  /*c440*/  IMAD.HI.U32 R0, R250, R38, RZ ;  /* 0x00000026fa007227 */ /* 0x000fe200078e00ff */
[----:B------:R1:W-:Y:S03]  /*c450*/  STL [R1+0x20c8], R26 ;  /* 0x0020c81a01007387 */ /* 0x0003e60000100800 */
[C---:B------:R-:W-:Y:S02]  /*c460*/  IMAD R39, R251.reuse, R5, R39 ;  /* 0x00000005fb277224 */ /* 0x040fe400078e0227 */
[----:B------:R-:W-:Y:S01]  /*c470*/  IMAD.MOV.U32 R236, RZ, RZ, R10 ;  /* 0x000000ffffec7224 */ /* 0x000fe200078e000a */
[----:B------:R-:W-:Y:S01]  /*c480*/  MOV R10, R25 ;  /* 0x00000019000a7202 */ /* 0x000fe20000000f00 */
[----:B------:R-:W-:-:S02]  /*c490*/  IMAD R41, R251, R3, R41 ;  /* 0x00000003fb297224 */ /* 0x000fc400078e0229 */
[----:B------:R-:W-:Y:S01]  /*c4a0*/  IMAD.HI.U32 R5, R250, R33, RZ ;  /* 0x00000021fa057227 */ /* 0x000fe200078e00ff */
[----:B-1----:R-:W-:-:S03]  /*c4b0*/  IABS R26, R26 ;  /* 0x0000001a001a7213 */ /* 0x002fc60000000000 */
[----:B------:R-:W-:Y:S02]  /*c4c0*/  IMAD.MOV R0, RZ, RZ, -R0 ;  /* 0x000000ffff007224 */ /* 0x000fe400078e0a00 */
[----:B------:R-:W-:-:S04]  /*c4d0*/  IMAD.HI.U32 R3, R250, R36, RZ ;  /* 0x00000024fa037227 */ /* 0x000fc800078e00ff */
[----:B------:R-:W-:Y:S02]  /*c4e0*/  IMAD.MOV.U32 R7, RZ, RZ, R8 ;  /* 0x000000ffff077224 */ /* 0x000fe400078e0008 */
[----:B------:R-:W-:Y:S02]  /*c4f0*/  IMAD.MOV.U32 R9, RZ, RZ, R24 ;  /* 0x000000ffff097224 */ /* 0x000fe400078e0018 */
[C---:B------:R-:W-:Y:S02]  /*c500*/  VIADD R25, R242.reuse, 0x1d2 ;  /* 0x000001d2f2197836 */ /* 0x040fe40000000000 */
[----:B------:R-:W-:Y:S01]  /*c510*/  IMAD.MOV.U32 R8, RZ, RZ, R23 ;  /* 0x000000ffff087224 */ /* 0x000fe200078e0017 */
[C---:B------:R-:W-:Y:S01]  /*c520*/  IADD3 R23, R242.reuse, 0x1d4, RZ ;  /* 0x000001d4f2177810 */ /* 0x040fe20007ffe0ff */
[----:B------:R-:W-:Y:S01]  /*c530*/  VIADD R24, R242, 0x1d3 ;  /* 0x000001d3f2187836 */ /* 0x000fe20000000000 */
[----:B------:R1:W-:Y:S01]  /*c540*/  STL [R1+0x20c4], R25 ;  /* 0x0020c41901007387 */ /* 0x0003e20000100800 */
[----:B------:R-:W-:-:S02]  /*c550*/  IMAD.MOV.U32 R230, RZ, RZ, R236 ;  /* 0x000000ffffe67224 */ /* 0x000fc400078e00ec */
[----:B------:R-:W-:Y:S01]  /*c560*/  IMAD.MOV R5, RZ, RZ, -R5 ;  /* 0x000000ffff057224 */ /* 0x000fe200078e0a05 */
[----:B------:R2:W-:Y:S01]  /*c570*/  STL [R1+0x20c0], R24 ;  /* 0x0020c01801007387 */ /* 0x0005e20000100800 */
[C---:B------:R-:W-:Y:S02]  /*c580*/  IMAD R38, R251.reuse, R0, R38 ;  /* 0x00000000fb267224 */ /* 0x040fe400078e0226 */
[----:B------:R-:W-:Y:S01]  /*c590*/  IMAD.MOV.U32 R236, RZ, RZ, R22 ;  /* 0x000000ffffec7224 */ /* 0x000fe200078e0016 */
[----:B------:R-:W-:Y:S01]  /*c5a0*/  IADD3 R22, R242, 0x1d5, RZ ;  /* 0x000001d5f2167810 */ /* 0x000fe20007ffe0ff */
[----:B------:R-:W-:Y:S01]  /*c5b0*/  IMAD.MOV R3, RZ, RZ, -R3 ;  /* 0x000000ffff037224 */ /* 0x000fe200078e0a03 */
[----:B------:R3:W-:Y:S01]  /*c5c0*/  STL [R1+0x20bc], R23 ;  /* 0x0020bc1701007387 */ /* 0x0007e20000100800 */
[C---:B------:R-:W-:Y:S01]  /*c5d0*/  IMAD R35, R251.reuse, R4, R35 ;  /* 0x00000004fb237224 */ /* 0x040fe200078e0223 */
[----:B-1----:R-:W-:Y:S01]  /*c5e0*/  IABS R25, R25 ;  /* 0x0000001900197213 */ /* 0x002fe20000000000 */
[----:B------:R-:W-:Y:S01]  /*c5f0*/  IMAD.HI.U32 R0, R250, R32, RZ ;  /* 0x00000020fa007227 */ /* 0x000fe200078e00ff */
[----:B--2---:R-:W-:Y:S01]  /*c600*/  IABS R24, R24 ;  /* 0x0000001800187213 */ /* 0x004fe20000000000 */
[----:B------:R1:W-:Y:S02]  /*c610*/  STL [R1+0x20b0], R22 ;  /* 0x0020b01601007387 */ /* 0x0003e40000100800 */
[----:B------:R-:W-:-:S02]  /*c620*/  IMAD R31, R251, R2, R31 ;  /* 0x00000002fb1f7224 */ /* 0x000fc400078e021f */
[----:B------:R-:W-:Y:S01]  /*c630*/  IMAD.MOV.U32 R231, RZ, RZ, R21 ;  /* 0x000000ffffe77224 */ /* 0x000fe200078e0015 */
[----:B---3--:R-:W-:Y:S01]  /*c640*/  IABS R23, R23 ;  /* 0x0000001700177213 */ /* 0x008fe20000000000 */
[----:B------:R-:W-:-:S04]  /*c650*/  IMAD.HI.U32 R4, R250, R29, RZ ;  /* 0x0000001dfa047227 */ /* 0x000fc800078e00ff */
[----:B------:R-:W-:Y:S01]  /*c660*/  IMAD.HI.U32 R2, R250, R26, RZ ;  /* 0x0000001afa027227 */ /* 0x000fe200078e00ff */
[----:B-1----:R-:W-:-:S03]  /*c670*/  IABS R22, R22 ;  /* 0x0000001600167213 */ /* 0x002fc60000000000 */
[----:B------:R-:W-:Y:S01]  /*c680*/  VIADD R21, R242, 0x1d6 ;  /* 0x000001d6f2157836 */ /* 0x000fe20000000000 */
[----:B------:R-:W-:Y:S01]  /*c690*/  IADD3 R2, -R2, RZ, RZ ;  /* 0x000000ff02027210 */ /* 0x000fe20007ffe1ff */
[C---:B------:R-:W-:Y:S02]  /*c6a0*/  IMAD R33, R251.reuse, R5, R33 ;  /* 0x00000005fb217224 */ /* 0x040fe400078e0221 */
[----:B------:R-:W-:Y:S01]  /*c6b0*/  IMAD R36, R251, R3, R36 ;  /* 0x00000003fb247224 */ /* 0x000fe200078e0224 */
[----:B------:R1:W-:Y:S01]  /*c6c0*/  STL [R1+0x20ac], R21 ;  /* 0x0020ac1501007387 */ /* 0x0003e20000100800 */
[----:B------:R-:W-:-:S04]  /*c6d0*/  IMAD.HI.U32 R5, R250, R28, RZ ;  /* 0x0000001cfa057227 */ /* 0x000fc800078e00ff */
[----:B------:R-:W-:Y:S02]  /*c6e0*/  IMAD.MOV R0, RZ, RZ, -R0 ;  /* 0x000000ffff007224 */ /* 0x000fe400078e0a00 */
[----:B------:R-:W-:Y:S01]  /*c6f0*/  IMAD.HI.U32 R3, R250, R30, RZ ;  /* 0x0000001efa037227 */ /* 0x000fe200078e00ff */
[----:B-1----:R-:W-:-:S03]  /*c700*/  IABS R21, R21 ;  /* 0x0000001500157213 */ /* 0x002fc60000000000 */
[----:B------:R-:W-:Y:S02]  /*c710*/  IMAD.MOV R4, RZ, RZ, -R4 ;  /* 0x000000ffff047224 */ /* 0x000fe400078e0a04 */
[----:B------:R-:W-:Y:S02]  /*c720*/  IMAD.MOV.U32 R228, RZ, RZ, R19 ;  /* 0x000000ffffe47224 */ /* 0x000fe400078e0013 */
[C---:B------:R-:W-:Y:S02]  /*c730*/  VIADD R20, R242.reuse, 0x1d7 ;  /* 0x000001d7f2147836 */ /* 0x040fe40000000000 */
[----:B------:R-:W-:Y:S02]  /*c740*/  IMAD.MOV R5, RZ, RZ, -R5 ;  /* 0x000000ffff057224 */ /* 0x000fe400078e0a05 */
[----:B------:R-:W-:Y:S01]  /*c750*/  IMAD R32, R251, R0, R32 ;  /* 0x00000000fb207224 */ /* 0x000fe200078e0220 */
[----:B------:R1:W-:Y:S01]  /*c760*/  STL [R1+0x20a8], R20 ;  /* 0x0020a81401007387 */ /* 0x0003e20000100800 */
[----:B------:R-:W-:-:S02]  /*c770*/  VIADD R19, R242, 0x1d8 ;  /* 0x000001d8f2137836 */ /* 0x000fc40000000000 */
[----:B------:R-:W-:Y:S02]  /*c780*/  IMAD.MOV.U32 R224, RZ, RZ, R231 ;  /* 0x000000ffffe07224 */ /* 0x000fe400078e00e7 */
[----:B------:R-:W-:Y:S01]  /*c790*/  IMAD.MOV R3, RZ, RZ, -R3 ;  /* 0x000000ffff037224 */ /* 0x000fe200078e0a03 */
[----:B------:R2:W-:Y:S01]  /*c7a0*/  STL [R1+0x20a4], R19 ;  /* 0x0020a41301007387 */ /* 0x0005e20000100800 */
[----:B------:R-:W-:Y:S01]  /*c7b0*/  IMAD R29, R251, R4, R29 ;  /* 0x00000004fb1d7224 */ /* 0x000fe200078e021d */
[----:B------:R-:W-:Y:S01]  /*c7c0*/  MOV R216, R224 ;  /* 0x000000e000d87202 */ /* 0x000fe20000000f00 */
[----:B------:R-:W-:Y:S01]  /*c7d0*/  IMAD.MOV.U32 R232, RZ, RZ, R18 ;  /* 0x000000ffffe87224 */ /* 0x000fe200078e0012 */
[----:B------:R-:W-:Y:S01]  /*c7e0*/  IADD3 R18, R242, 0x1d9, RZ ;  /* 0x000001d9f2127810 */ /* 0x000fe20007ffe0ff */
[----:B------:R-:W-:Y:S01]  /*c7f0*/  IMAD.HI.U32 R0, R250, R27, RZ ;  /* 0x0000001bfa007227 */ /* 0x000fe200078e00ff */
[----:B-1----:R-:W-:-:S03]  /*c800*/  IABS R20, R20 ;  /* 0x0000001400147213 */ /* 0x002fc60000000000 */
[----:B------:R-:W-:Y:S01]  /*c810*/  IMAD.MOV.U32 R231, RZ, RZ, R230 ;  /* 0x000000ffffe77224 */ /* 0x000fe200078e00e6 */
[----:B------:R-:W-:Y:S01]  /*c820*/  MOV R230, R10 ;  /* 0x0000000a00e67202 */ /* 0x000fe20000000f00 */
[----:B------:R-:W-:Y:S01]  /*c830*/  IMAD.MOV.U32 R227, RZ, RZ, R235 ;  /* 0x000000ffffe37224 */ /* 0x000fe200078e00eb */
[----:B------:R-:W-:Y:S01]  /*c840*/  MOV R10, R16 ;  /* 0x00000010000a7202 */ /* 0x000fe20000000f00 */
[----:B------:R-:W-:Y:S01]  /*c850*/  IMAD.HI.U32 R4, R250, R24, RZ ;  /* 0x00000018fa047227 */ /* 0x000fe200078e00ff */
[----:B--2---:R-:W-:Y:S01]  /*c860*/  IABS R19, R19 ;  /* 0x0000001300137213 */ /* 0x004fe20000000000 */
[----:B------:R1:W-:Y:S02]  /*c870*/  STL [R1+0x20a0], R18 ;  /* 0x0020a01201007387 */ /* 0x0003e40000100800 */
[----:B------:R-:W-:Y:S01]  /*c880*/  IMAD.MOV.U32 R235, RZ, RZ, R17 ;  /* 0x000000ffffeb7224 */ /* 0x000fe200078e0011 */
[----:B------:R-:W-:Y:S01]  /*c890*/  IADD3 R17, R242, 0x1da, RZ ;  /* 0x000001daf2117810 */ /* 0x000fe20007ffe0ff */
[----:B------:R-:W-:-:S02]  /*c8a0*/  IMAD R26, R251, R2, R26 ;  /* 0x00000002fb1a7224 */ /* 0x000fc400078e021a */
[C---:B------:R-:W-:Y:S01]  /*c8b0*/  IMAD R28, R251.reuse, R5, R28 ;  /* 0x00000005fb1c7224 */ /* 0x040fe200078e021c */
[----:B------:R-:W-:Y:S01]  /*c8c0*/  MOV R221, R235 ;  /* 0x000000eb00dd7202 */ /* 0x000fe20000000f00 */
[----:B------:R-:W-:Y:S01]  /*c8d0*/  IMAD.HI.U32 R2, R250, R21, RZ ;  /* 0x00000015fa027227 */ /* 0x000fe200078e00ff */
[----:B------:R2:W-:Y:S01]  /*c8e0*/  STL [R1+0x2090], R17 ;  /* 0x0020901101007387 */ /* 0x0005e20000100800 */
[----:B-1----:R-:W-:Y:S02]  /*c8f0*/  IABS R18, R18 ;  /* 0x0000001200127213 */ /* 0x002fe40000000000 */
[----:B------:R-:W-:Y:S01]  /*c900*/  VIADD R16, R242, 0x1db ;  /* 0x000001dbf2107836 */ /* 0x000fe20000000000 */
[----:B------:R-:W-:Y:S01]  /*c910*/  IADD3 R2, -R2, RZ, RZ ;  /* 0x000000ff02027210 */ /* 0x000fe20007ffe1ff */
[----:B------:R-:W-:Y:S01]  /*c920*/  IMAD R30, R251, R3, R30 ;  /* 0x00000003fb1e7224 */ /* 0x000fe200078e021e */
[----:B------:R-:W-:Y:S01]  /*c930*/  MOV R235, R13 ;  /* 0x0000000d00eb7202 */ /* 0x000fe20000000f00 */
[----:B------:R-:W-:Y:S01]  /*c940*/  IMAD.HI.U32 R5, R250, R23, RZ ;  /* 0x00000017fa057227 */ /* 0x000fe200078e00ff */
[----:B------:R1:W-:Y:S01]  /*c950*/  STL [R1+0x208c], R16 ;  /* 0x00208c1001007387 */ /* 0x0003e20000100800 */
[----:B------:R-:W-:-:S02]  /*c960*/  IADD3 R13, R242, 0x1e4, RZ ;  /* 0x000001e4f20d7810 */ /* 0x000fc40007ffe0ff */
[----:B------:R-:W-:Y:S01]  /*c970*/  IMAD.MOV R0, RZ, RZ, -R0 ;  /* 0x000000ffff007224 */ /* 0x000fe200078e0a00 */
[----:B--2---:R-:W-:Y:S01]  /*c980*/  IABS R17, R17 ;  /* 0x0000001100117213 */ /* 0x004fe20000000000 */
[----:B------:R-:W-:-:S04]  /*c990*/  IMAD.HI.U32 R3, R250, R25, RZ ;  /* 0x00000019fa037227 */ /* 0x000fc800078e00ff */
[----:B------:R-:W-:Y:S01]  /*c9a0*/  IMAD.MOV R4, RZ, RZ, -R4 ;  /* 0x000000ffff047224 */ /* 0x000fe200078e0a04 */
[----:B-1----:R-:W-:Y:S01]  /*c9b0*/  IABS R16, R16 ;  /* 0x0000001000107213 */ /* 0x002fe20000000000 */
[----:B------:R-:W-:Y:S02]  /*c9c0*/  IMAD.MOV.U32 R226, RZ, RZ, R7 ;  /* 0x000000ffffe27224 */ /* 0x000fe400078e0007 */
[----:B------:R-:W-:Y:S02]  /*c9d0*/  IMAD.MOV.U32 R233, RZ, RZ, R9 ;  /* 0x000000ffffe97224 */ /* 0x000fe400078e0009 */
[----:B------:R-:W-:Y:S02]  /*c9e0*/  IMAD.MOV.U32 R7, RZ, RZ, R8 ;  /* 0x000000ffff077224 */ /* 0x000fe400078e0008 */
[----:B------:R-:W-:Y:S02]  /*c9f0*/  IMAD.MOV.U32 R9, RZ, RZ, R15 ;  /* 0x000000ffff097224 */ /* 0x000fe400078e000f */
[----:B------:R-:W-:-:S02]  /*ca00*/  IMAD.MOV.U32 R8, RZ, RZ, R14 ;  /* 0x000000ffff087224 */ /* 0x000fc400078e000e */
[C---:B------:R-:W-:Y:S02]  /*ca10*/  VIADD R15, R242.reuse, 0x1dc ;  /* 0x000001dcf20f7836 */ /* 0x040fe40000000000 */
[----:B------:R-:W-:Y:S02]  /*ca20*/  IMAD.MOV R5, RZ, RZ, -R5 ;  /* 0x000000ffff057224 */ /* 0x000fe400078e0a05 */
[C---:B------:R-:W-:Y:S01]  /*ca30*/  IMAD R27, R251.reuse, R0, R27 ;  /* 0x00000000fb1b7224 */ /* 0x040fe200078e021b */
[----:B------:R1:W-:Y:S01]  /*ca40*/  STL [R1+0x2088], R15 ;  /* 0x0020880f01007387 */ /* 0x0003e20000100800 */
[----:B------:R-:W-:Y:S02]  /*ca50*/  VIADD R14, R242, 0x1dd ;  /* 0x000001ddf20e7836 */ /* 0x000fe40000000000 */
[----:B------:R-:W-:Y:S02]  /*ca60*/  IMAD.MOV R3, RZ, RZ, -R3 ;  /* 0x000000ffff037224 */ /* 0x000fe400078e0a03 */
[----:B------:R-:W-:Y:S01]  /*ca70*/  IMAD R24, R251, R4, R24 ;  /* 0x00000004fb187224 */ /* 0x000fe200078e0218 */
[----:B------:R2:W-:Y:S01]  /*ca80*/  STL [R1+0x2084], R14 ;  /* 0x0020840e01007387 */ /* 0x0005e20000100800 */
[----:B------:R-:W-:-:S02]  /*ca90*/  IMAD.MOV.U32 R223, RZ, RZ, R229 ;  /* 0x000000ffffdf7224 */ /* 0x000fc400078e00e5 */
[----:B------:R-:W-:Y:S01]  /*caa0*/  IMAD.HI.U32 R0, R250, R22, RZ ;  /* 0x00000016fa007227 */ /* 0x000fe200078e00ff */
[----:B-1----:R-:W-:-:S03]  /*cab0*/  IABS R15, R15 ;  /* 0x0000000f000f7213 */ /* 0x002fc60000000000 */
[----:B------:R-:W-:Y:S01]  /*cac0*/  IMAD.MOV.U32 R229, RZ, RZ, R6 ;  /* 0x000000ffffe57224 */ /* 0x000fe200078e0006 */
[----:B------:R-:W-:Y:S01]  /*cad0*/  IADD3 R6, R242, 0x1de, RZ ;  /* 0x000001def2067810 */ /* 0x000fe20007ffe0ff */
[----:B------:R-:W-:Y:S01]  /*cae0*/  IMAD.HI.U32 R4, R250, R19, RZ ;  /* 0x00000013fa047227 */ /* 0x000fe200078e00ff */
[----:B--2---:R-:W-:-:S03]  /*caf0*/  IABS R14, R14 ;  /* 0x0000000e000e7213 */ /* 0x004fc60000000000 */
[C---:B------:R-:W-:Y:S01]  /*cb00*/  IMAD R23, R251.reuse, R5, R23 ;  /* 0x00000005fb177224 */ /* 0x040fe200078e0217 */
[----:B------:R1:W-:Y:S01]  /*cb10*/  STL [R1+0x2080], R6 ;  /* 0x0020800601007387 */ /* 0x0003e20000100800 */
[----:B------:R-:W-:Y:S02]  /*cb20*/  IMAD R25, R251, R3, R25 ;  /* 0x00000003fb197224 */ /* 0x000fe400078e0219 */
[----:B------:R-:W-:-:S04]  /*cb30*/  IMAD.HI.U32 R5, R250, R18, RZ ;  /* 0x00000012fa057227 */ /* 0x000fc800078e00ff */
[----:B------:R-:W-:Y:S02]  /*cb40*/  IMAD.MOV R0, RZ, RZ, -R0 ;  /* 0x000000ffff007224 */ /* 0x000fe400078e0a00 */
[----:B------:R-:W-:Y:S01]  /*cb50*/  IMAD R21, R251, R2, R21 ;  /* 0x00000002fb157224 */ /* 0x000fe200078e0215 */
[----:B-1----:R-:W-:Y:S01]  /*cb60*/  IABS R6, R6 ;  /* 0x0000000600067213 */ /* 0x002fe20000000000 */
[----:B------:R-:W-:-:S04]  /*cb70*/  IMAD.HI.U32 R3, R250, R20, RZ ;  /* 0x00000014fa037227 */ /* 0x000fc800078e00ff */
[----:B------:R-:W-:Y:S02]  /*cb80*/  IMAD.MOV R4, RZ, RZ, -R4 ;  /* 0x000000ffff047224 */ /* 0x000fe400078e0a04 */
[----:B------:R-:W-:-:S04]  /*cb90*/  IMAD.HI.U32 R2, R250, R16, RZ ;  /* 0x00000010fa027227 */ /* 0x000fc800078e00ff */
[C---:B------:R-:W-:Y:S02]  /*cba0*/  VIADD R197, R242.reuse, 0x1df ;  /* 0x000001dff2c57836 */ /* 0x040fe40000000000 */
[----:B------:R-:W-:Y:S02]  /*cbb0*/  VIADD R196, R242, 0x1e0 ;  /* 0x000001e0f2c47836 */ /* 0x000fe40000000000 */
[----:B------:R-:W-:Y:S01]  /*cbc0*/  IMAD.MOV R5, RZ, RZ, -R5 ;  /* 0x000000ffff057224 */ /* 0x000fe200078e0a05 */
[----:B------:R-:W-:Y:S01]  /*cbd0*/  STL [R1+0x2078], R197 ;  /* 0x002078c501007387 */ /* 0x000fe20000100800 */
[C---:B------:R-:W-:Y:S02]  /*cbe0*/  IMAD R22, R251.reuse, R0, R22 ;  /* 0x00000000fb167224 */ /* 0x040fe400078e0216 */
[----:B------:R-:W-:Y:S01]  /*cbf0*/  IMAD.MOV R3, RZ, RZ, -R3 ;  /* 0x000000ffff037224 */ /* 0x000fe200078e0a03 */
[----:B------:R-:W-:Y:S01]  /*cc00*/  STL [R1+0x2074], R196 ;  /* 0x002074c401007387 */ /* 0x000fe20000100800 */
[----:B------:R-:W-:-:S02]  /*cc10*/  IMAD R19, R251, R4, R19 ;  /* 0x00000004fb137224 */ /* 0x000fc400078e0213 */
[----:B------:R-:W-:Y:S01]  /*cc20*/  IMAD.HI.U32 R0, R250, R17, RZ ;  /* 0x00000011fa007227 */ /* 0x000fe200078e00ff */
[----:B------:R-:W-:Y:S03]  /*cc30*/  STL [R1+0x2070], R195 ;  /* 0x002070c301007387 */ /* 0x000fe60000100800 */
[----:B------:R-:W-:Y:S02]  /*cc40*/  IMAD.MOV R2, RZ, RZ, -R2 ;  /* 0x000000ffff027224 */ /* 0x000fe400078e0a02 */
[----:B------:R-:W-:Y:S02]  /*cc50*/  VIADD R193, R242, 0x1e2 ;  /* 0x000001e2f2c17836 */ /* 0x000fe40000000000 */
[----:B------:R-:W-:-:S03]  /*cc60*/  IMAD.HI.U32 R4, R250, R14, RZ ;  /* 0x0000000efa047227 */ /* 0x000fc600078e00ff */
[----:B------:R1:W-:Y:S01]  /*cc70*/  STL [R1+0x206c], R193 ;  /* 0x00206cc101007387 */ /* 0x0003e20000100800 */
[C---:B------:R-:W-:Y:S01]  /*cc80*/  IMAD R18, R251.reuse, R5, R18 ;  /* 0x00000005fb127224 */ /* 0x040fe200078e0212 */
[----:B------:R-:W-:Y:S01]  /*cc90*/  IADD3 R4, -R4, RZ, RZ ;  /* 0x000000ff04047210 */ /* 0x000fe20007ffe1ff */
[----:B------:R-:W-:Y:S02]  /*cca0*/  IMAD R20, R251, R3, R20 ;  /* 0x00000003fb147224 */ /* 0x000fe400078e0214 */
[----:B------:R-:W-:-:S04]  /*ccb0*/  IMAD.HI.U32 R5, R250, R6, RZ ;  /* 0x00000006fa057227 */ /* 0x000fc800078e00ff */
[----:B------:R-:W-:Y:S02]  /*ccc0*/  IMAD.MOV R0, RZ, RZ, -R0 ;  /* 0x000000ffff007224 */ /* 0x000fe400078e0a00 */
[C---:B------:R-:W-:Y:S01]  /*ccd0*/  IMAD R16, R251.reuse, R2, R16 ;  /* 0x00000002fb107224 */ /* 0x040fe200078e0210 */
[----:B------:R-:W-:Y:S01]  /*cce0*/  IABS R2, R193 ;  /* 0x000000c100027213 */ /* 0x000fe20000000000 */
[----:B------:R-:W-:Y:S01]  /*ccf0*/  IMAD.HI.U32 R3, R250, R15, RZ ;  /* 0x0000000ffa037227 */ /* 0x000fe200078e00ff */
[----:B-1----:R-:W1:Y:S03]  /*cd00*/  S2R R193, SR_TID.X ;  /* 0x0000000000c17919 */ /* 0x002e660000002100 */
[----:B------:R-:W-:Y:S02]  /*cd10*/  IMAD.MOV R5, RZ, RZ, -R5 ;  /* 0x000000ffff057224 */ /* 0x000fe400078e0a05 */
[----:B------:R-:W-:-:S02]  /*cd20*/  IMAD R17, R251, R0, R17 ;  /* 0x00000000fb117224 */ /* 0x000fc400078e0211 */
[----:B------:R-:W-:Y:S02]  /*cd30*/  IMAD.MOV R3, RZ, RZ, -R3 ;  /* 0x000000ffff037224 */ /* 0x000fe400078e0a03 */
[C---:B------:R-:W-:Y:S02]  /*cd40*/  VIADD R0, R242.reuse, 0x1e3 ;  /* 0x000001e3f2007836 */ /* 0x040fe40000000000 */
[C---:B------:R-:W-:Y:S01]  /*cd50*/  IMAD R14, R251.reuse, R4, R14 ;  /* 0x00000004fb0e7224 */ /* 0x040fe200078e020e */
[----:B------:R-:W-:Y:S01]  /*cd60*/  IABS R4, R196 ;  /* 0x000000c400047213 */ /* 0x000fe20000000000 */
[C---:B------:R-:W-:Y:S01]  /*cd70*/  IMAD R6, R251.reuse, R5, R6 ;  /* 0x00000005fb067224 */ /* 0x040fe200078e0206 */
[----:B------:R-:W-:Y:S01]  /*cd80*/  IABS R5, R197 ;  /* 0x000000c500057213 */ /* 0x000fe20000000000 */
[----:B------:R-:W-:Y:S01]  /*cd90*/  IMAD R15, R251, R3, R15 ;  /* 0x00000003fb0f7224 */ /* 0x000fe200078e020f */
[----:B------:R-:W-:Y:S01]  /*cda0*/  IABS R3, R195 ;  /* 0x000000c300037213 */ /* 0x000fe20000000000 */
[----:B------:R2:W-:Y:S01]  /*cdb0*/  STL [R1+0x2068], R0 ;  /* 0x0020680001007387 */ /* 0x0005e20000100800 */
[----:B------:R-:W-:Y:S01]  /*cdc0*/  IMAD.MOV.U32 R219, RZ, RZ, R226 ;  /* 0x000000ffffdb7224 */ /* 0x000fe200078e00e2 */
[----:B------:R-:W-:Y:S01]  /*cdd0*/  IADD3 R195, R242, 0x1e8, RZ ;  /* 0x000001e8f2c37810 */ /* 0x000fe20007ffe0ff */
[----:B------:R-:W-:Y:S01]  /*cde0*/  IMAD.MOV.U32 R222, RZ, RZ, R9 ;  /* 0x000000ffffde7224 */ /* 0x000fe200078e0009 */
[----:B------:R3:W-:Y:S01]  /*cdf0*/  STL [R1+0x2054], R13 ;  /* 0x0020540d01007387 */ /* 0x0007e20000100800 */
[----:B------:R-:W-:-:S02]  /*ce00*/  IMAD.MOV.U32 R226, RZ, RZ, R227 ;  /* 0x000000ffffe27224 */ /* 0x000fc400078e00e3 */
[----:B------:R-:W-:Y:S02]  /*ce10*/  IMAD.MOV.U32 R220, RZ, RZ, R7 ;  /* 0x000000ffffdc7224 */ /* 0x000fe400078e0007 */
[----:B------:R-:W-:Y:S01]  /*ce20*/  IMAD.HI.U32 R9, R250, R4, RZ ;  /* 0x00000004fa097227 */ /* 0x000fe200078e00ff */
[----:B--2---:R-:W-:-:S03]  /*ce30*/  IABS R0, R0 ;  /* 0x0000000000007213 */ /* 0x004fc60000000000 */
[----:B------:R-:W-:Y:S01]  /*ce40*/  IMAD.MOV.U32 R218, RZ, RZ, R223 ;  /* 0x000000ffffda7224 */ /* 0x000fe200078e00df */
[----:B---3--:R-:W-:Y:S01]  /*ce50*/  IABS R13, R13 ;  /* 0x0000000d000d7213 */ /* 0x008fe20000000000 */
[----:B------:R-:W-:Y:S01]  /*ce60*/  IMAD.MOV.U32 R217, RZ, RZ, R225 ;  /* 0x000000ffffd97224 */ /* 0x000fe200078e00e1 */
[----:B------:R-:W-:Y:S01]  /*ce70*/  MOV R225, R229 ;  /* 0x000000e500e17202 */ /* 0x000fe20000000f00 */
[----:B------:R-:W-:Y:S01]  /*ce80*/  IMAD.MOV.U32 R227, RZ, RZ, R8 ;  /* 0x000000ffffe37224 */ /* 0x000fe200078e0008 */
[----:B-1----:R-:W-:Y:S01]  /*ce90*/  LOP3.LUT R193, R193, 0x3f, RZ, 0xc0, !PT ;  /* 0x0000003fc1c17812 */ /* 0x002fe200078ec0ff */
[----:B------:R-:W-:-:S04]  /*cea0*/  IMAD.HI.U32 R7, R250, R5, RZ ;  /* 0x00000005fa077227 */ /* 0x000fc800078e00ff */
[----:B------:R-:W-:Y:S02]  /*ceb0*/  IMAD.MOV.U32 R223, RZ, RZ, R12 ;  /* 0x000000ffffdf7224 */ /* 0x000fe400078e000c */
[----:B------:R-:W-:-:S04]  /*cec0*/  IMAD.HI.U32 R8, R250, R3, RZ ;  /* 0x00000003fa087227 */ /* 0x000fc800078e00ff */
[----:B------:R-:W-:Y:S02]  /*ced0*/  IMAD.MOV.U32 R229, RZ, RZ, R230 ;  /* 0x000000ffffe57224 */ /* 0x000fe400078e00e6 */
[----:B------:R-:W-:-:S04]  /*cee0*/  IMAD.HI.U32 R12, R250, R0, RZ ;  /* 0x00000000fa0c7227 */ /* 0x000fc800078e00ff */
[----:B------:R-:W-:Y:S02]  /*cef0*/  VIADD R198, R242, 0x1e5 ;  /* 0x000001e5f2c67836 */ /* 0x000fe40000000000 */
[----:B------:R-:W-:Y:S02]  /*cf00*/  IMAD.MOV.U32 R230, RZ, RZ, R233 ;  /* 0x000000ffffe67224 */ /* 0x000fe400078e00e9 */
[----:B------:R-:W-:Y:S01]  /*cf10*/  IMAD.MOV.U32 R224, RZ, RZ, R11 ;  /* 0x000000ffffe07224 */ /* 0x000fe200078e000b */
[----:B------:R-:W-:Y:S01]  /*cf20*/  IADD3 R11, -R9, RZ, RZ ;  /* 0x000000ff090b7210 */ /* 0x000fe20007ffe1ff */
[----:B------:R-:W-:Y:S01]  /*cf30*/  IMAD.MOV.U32 R233, RZ, RZ, R10 ;  /* 0x000000ffffe97224 */ /* 0x000fe200078e000a */
[----:B------:R-:W-:Y:S01]  /*cf40*/  STL [R1+0x2050], R198 ;  /* 0x002050c601007387 */ /* 0x000fe20000100800 */
[----:B------:R-:W-:Y:S02]  /*cf50*/  IMAD.MOV R7, RZ, RZ, -R7 ;  /* 0x000000ffff077224 */ /* 0x000fe400078e0a07 */
[----:B------:R-:W-:-:S04]  /*cf60*/  IMAD.HI.U32 R10, R250, R2, RZ ;  /* 0x00000002fa0a7227 */ /* 0x000fc800078e00ff */
[----:B------:R-:W-:Y:S02]  /*cf70*/  IMAD.MOV R9, RZ, RZ, -R8 ;  /* 0x000000ffff097224 */ /* 0x000fe400078e0a08 */
[C---:B------:R-:W-:Y:S02]  /*cf80*/  VIADD R196, R242.reuse, 0x1e7 ;  /* 0x000001e7f2c47836 */ /* 0x040fe40000000000 */
[----:B------:R-:W-:Y:S01]  /*cf90*/  IMAD.MOV R8, RZ, RZ, -R12 ;  /* 0x000000ffff087224 */ /* 0x000fe200078e0a0c */
[----:B------:R-:W-:Y:S01]  /*cfa0*/  IABS R12, R198 ;  /* 0x000000c6000c7213 */ /* 0x000fe20000000000 */
[C---:B------:R-:W-:Y:S02]  /*cfb0*/  IMAD R5, R251.reuse, R7, R5 ;  /* 0x00000007fb057224 */ /* 0x040fe400078e0205 */
[----:B------:R-:W-:Y:S02]  /*cfc0*/  VIADD R197, R242, 0x1e6 ;  /* 0x000001e6f2c57836 */ /* 0x000fe40000000000 */
[----:B------:R-:W-:Y:S01]  /*cfd0*/  IMAD.MOV R7, RZ, RZ, -R10 ;  /* 0x000000ffff077224 */ /* 0x000fe200078e0a0a */
[----:B------:R-:W-:Y:S01]  /*cfe0*/  IABS R10, R196 ;  /* 0x000000c4000a7213 */ /* 0x000fe20000000000 */
[C---:B------:R-:W-:Y:S01]  /*cff0*/  IMAD R0, R251.reuse, R8, R0 ;  /* 0x00000008fb007224 */ /* 0x040fe200078e0200 */
[----:B------:R-:W-:Y:S01]  /*d000*/  STL [R1+0x204c], R197 ;  /* 0x00204cc501007387 */ /* 0x000fe20000100800 */
[C---:B------:R-:W-:Y:S01]  /*d010*/  IMAD R4, R251.reuse, R11, R4 ;  /* 0x0000000bfb047224 */ /* 0x040fe200078e0204 */
[----:B------:R-:W-:Y:S01]  /*d020*/  IABS R11, R197 ;  /* 0x000000c5000b7213 */ /* 0x000fe20000000000 */
[----:B------:R-:W-:Y:S01]  /*d030*/  IMAD.HI.U32 R8, R250, R12, RZ ;  /* 0x0000000cfa087227 */ /* 0x000fe200078e00ff */
[----:B------:R-:W-:Y:S03]  /*d040*/  STL [R1+0x2048], R196 ;  /* 0x002048c401007387 */ /* 0x000fe60000100800 */
[----:B------:R-:W-:Y:S01]  /*d050*/  IMAD.MOV.U32 R213, RZ, RZ, R218 ;  /* 0x000000ffffd57224 */ /* 0x000fe200078e00da */
[----:B------:R-:W-:Y:S01]  /*d060*/  MOV R218, R194 ;  /* 0x000000c200da7202 */ /* 0x000fe20000000f00 */
[----:B------:R-:W-:Y:S01]  /*d070*/  IMAD.MOV.U32 R214, RZ, RZ, R228 ;  /* 0x000000ffffd67224 */ /* 0x000fe200078e00e4 */
[----:B------:R-:W-:Y:S01]  /*d080*/  IADD3 R8, -R8, RZ, RZ ;  /* 0x000000ff08087210 */ /* 0x000fe20007ffe1ff */
[----:B------:R-:W-:Y:S01]  /*d090*/  IMAD.MOV.U32 R215, RZ, RZ, R232 ;  /* 0x000000ffffd77224 */ /* 0x000fe200078e00e8 */
[----:B------:R1:W-:Y:S01]  /*d0a0*/  STL [R1+0x2044], R195 ;  /* 0x002044c301007387 */ /* 0x0003e20000100800 */
[C---:B------:R-:W-:Y:S01]  /*d0b0*/  IMAD R3, R251.reuse, R9, R3 ;  /* 0x00000009fb037224 */ /* 0x040fe200078e0203 */
[----:B------:R-:W-:Y:S01]  /*d0c0*/  IABS R9, R195 ;  /* 0x000000c300097213 */ /* 0x000fe20000000000 */
[----:B------:R-:W-:Y:S01]  /*d0d0*/  IMAD R2, R251, R7, R2 ;  /* 0x00000007fb027224 */ /* 0x000fe200078e0202 */
[----:B------:R-:W-:Y:S01]  /*d0e0*/  MOV R212, R214 ;  /* 0x000000d600d47202 */ /* 0x000fe20000000f00 */
[----:B------:R-:W-:-:S02]  /*d0f0*/  IMAD.MOV.U32 R232, RZ, RZ, R34 ;  /* 0x000000ffffe87224 */ /* 0x000fc400078e0022 */
[----:B------:R-:W-:Y:S01]  /*d100*/  IMAD.HI.U32 R7, R250, R13, RZ ;  /* 0x0000000dfa077227 */ /* 0x000fe200078e00ff */
[----:B-1----:R-:W-:-:S03]  /*d110*/  IADD3 R195, R242, 0x1ed, RZ ;  /* 0x000001edf2c37810 */ /* 0x002fc60007ffe0ff */
[----:B------:R-:W-:-:S04]  /*d120*/  IMAD.HI.U32 R34, R250, R10, RZ ;  /* 0x0000000afa227227 */ /* 0x000fc800078e00ff */
[----:B------:R-:W-:Y:S02]  /*d130*/  IMAD.MOV.U32 R228, RZ, RZ, R154 ;  /* 0x000000ffffe47224 */ /* 0x000fe400078e009a */
[----:B------:R-:W-:-:S04]  /*d140*/  IMAD.HI.U32 R154, R250, R11, RZ ;  /* 0x0000000bfa9a7227 */ /* 0x000fc800078e00ff */
[----:B------:R-:W-:Y:S02]  /*d150*/  IMAD.MOV.U32 R211, RZ, RZ, R215 ;  /* 0x000000ffffd37224 */ /* 0x000fe400078e00d7 */
[----:B------:R-:W-:Y:S02]  /*d160*/  IMAD.MOV R7, RZ, RZ, -R7 ;  /* 0x000000ffff077224 */ /* 0x000fe400078e0a07 */
[----:B------:R-:W-:Y:S02]  /*d170*/  IMAD.MOV R34, RZ, RZ, -R34 ;  /* 0x000000ffff227224 */ /* 0x000fe400078e0a22 */
[----:B------:R-:W-:Y:S01]  /*d180*/  IMAD.MOV.U32 R214, RZ, RZ, R218 ;  /* 0x000000ffffd67224 */ /* 0x000fe200078e00da */
[----:B------:R-:W-:Y:S01]  /*d190*/  MOV R218, R221 ;  /* 0x000000dd00da7202 */ /* 0x000fe20000000f00 */
[----:B------:R-:W-:Y:S02]  /*d1a0*/  IMAD.MOV.U32 R215, RZ, RZ, R220 ;  /* 0x000000ffffd77224 */ /* 0x000fe400078e00dc */
[----:B------:R-:W-:-:S04]  /*d1b0*/  IMAD.HI.U32 R194, R250, R9, RZ ;  /* 0x00000009fac27227 */ /* 0x000fc800078e00ff */
[----:B------:R-:W-:Y:S02]  /*d1c0*/  IMAD.MOV R154, RZ, RZ, -R154 ;  /* 0x000000ffff9a7224 */ /* 0x000fe400078e0a9a */
[C---:B------:R-:W-:Y:S01]  /*d1d0*/  IMAD R12, R251.reuse, R8, R12 ;  /* 0x00000008fb0c7224 */ /* 0x040fe200078e020c */
[----:B------:R-:W-:Y:S01]  /*d1e0*/  IADD3 R8, R242, 0x1e9, RZ ;  /* 0x000001e9f2087810 */ /* 0x000fe20007ffe0ff */
[C---:B------:R-:W-:Y:S02]  /*d1f0*/  IMAD R13, R251.reuse, R7, R13 ;  /* 0x00000007fb0d7224 */ /* 0x040fe400078e020d */
[----:B------:R-:W-:Y:S02]  /*d200*/  IMAD R10, R251, R34, R10 ;  /* 0x00000022fb0a7224 */ /* 0x000fe400078e020a */
[----:B------:R-:W-:Y:S01]  /*d210*/  IMAD.MOV.U32 R210, RZ, RZ, R214 ;  /* 0x000000ffffd27224 */ /* 0x000fe200078e00d6 */
[----:B------:R1:W-:Y:S01]  /*d220*/  STL [R1+0x2040], R8 ;  /* 0x0020400801007387 */ /* 0x0003e20000100800 */
[----:B------:R-:W-:-:S02]  /*d230*/  IMAD.MOV.U32 R209, RZ, RZ, R215 ;  /* 0x000000ffffd17224 */ /* 0x000fc400078e00d7 */
[----:B------:R-:W-:Y:S02]  /*d240*/  IMAD.MOV R7, RZ, RZ, -R194 ;  /* 0x000000ffff077224 */ /* 0x000fe400078e0ac2 */
[----:B------:R-:W-:Y:S02]  /*d250*/  VIADD R34, R242, 0x1ea ;  /* 0x000001eaf2227836 */ /* 0x000fe40000000000 */
[----:B------:R-:W-:Y:S02]  /*d260*/  IMAD R193, R234, 0x40, R193 ;  /* 0x00000040eac17824 */ /* 0x000fe400078e02c1 */
[C---:B------:R-:W-:Y:S01]  /*d270*/  IMAD R11, R251.reuse, R154, R11 ;  /* 0x0000009afb0b7224 */ /* 0x040fe200078e020b */
[----:B------:R2:W-:Y:S01]  /*d280*/  STL [R1+0x203c], R34 ;  /* 0x00203c2201007387 */ /* 0x0005e20000100800 */
[C---:B------:R-:W-:Y:S01]  /*d290*/  VIADD R154, R242.reuse, 0x1eb ;  /* 0x000001ebf29a7836 */ /* 0x040fe20000000000 */
[----:B-1----:R-:W-:Y:S01]  /*d2a0*/  IABS R8, R8 ;  /* 0x0000000800087213 */ /* 0x002fe20000000000 */
[----:B------:R-:W-:Y:S01]  /*d2b0*/  IMAD.MOV.U32 R208, RZ, RZ, R209 ;  /* 0x000000ffffd07224 */ /* 0x000fe200078e00d1 */
[----:B------:R-:W-:Y:S01]  /*d2c0*/  MOV R209, R210 ;  /* 0x000000d200d17202 */ /* 0x000fe20000000f00 */
[----:B------:R-:W-:Y:S01]  /*d2d0*/  IMAD R9, R251, R7, R9 ;  /* 0x00000007fb097224 */ /* 0x000fe200078e0209 */
[----:B------:R-:W-:Y:S01]  /*d2e0*/  IABS R7, R34 ;  /* 0x0000002200077213 */ /* 0x000fe20000000000 */
[----:B------:R-:W-:Y:S01]  /*d2f0*/  IMAD.MOV.U32 R210, RZ, RZ, R211 ;  /* 0x000000ffffd27224 */ /* 0x000fe200078e00d3 */
[----:B------:R-:W-:Y:S01]  /*d300*/  STL [R1+0x2038], R154 ;  /* 0x0020389a01007387 */ /* 0x000fe20000100800 */
[----:B------:R-:W-:Y:S01]  /*d310*/  VIADD R194, R242, 0x1ec ;  /* 0x000001ecf2c27836 */ /* 0x000fe20000000000 */
[----:B--2---:R-:W-:Y:S01]  /*d320*/  IABS R34, R193 ;  /* 0x000000c100227213 */ /* 0x004fe20000000000 */
[----:B------:R-:W-:Y:S01]  /*d330*/  IMAD.MOV.U32 R211, RZ, RZ, R212 ;  /* 0x000000ffffd37224 */ /* 0x000fe200078e00d4 */
[----:B------:R-:W-:Y:S01]  /*d340*/  STL [R1+0x1f60], R193 ;  /* 0x001f60c101007387 */ /* 0x000fe20000100800 */
[----:B------:R-:W-:Y:S01]  /*d350*/  IMAD.MOV.U32 R221, RZ, RZ, R249 ;  /* 0x000000ffffdd7224 */ /* 0x000fe200078e00f9 */
[----:B------:R-:W-:Y:S01]  /*d360*/  IABS R249, R154 ;  /* 0x0000009a00f97213 */ /* 0x000fe20000000000 */
[----:B------:R-:W-:Y:S01]  /*d370*/  IMAD.MOV.U32 R212, RZ, RZ, R213 ;  /* 0x000000ffffd47224 */ /* 0x000fe200078e00d5 */
[----:B------:R-:W-:Y:S01]  /*d380*/  MOV R213, R216 ;  /* 0x000000d800d57202 */ /* 0x000fe20000000f00 */
[----:B------:R-:W-:Y:S01]  /*d390*/  IMAD.MOV.U32 R220, RZ, RZ, R222 ;  /* 0x000000ffffdc7224 */ /* 0x000fe200078e00de */
[----:B------:R1:W-:Y:S01]  /*d3a0*/  STL [R1+0x2034], R194 ;  /* 0x002034c201007387 */ /* 0x0003e20000100800 */
[----:B------:R-:W-:-:S02]  /*d3b0*/  IMAD.MOV.U32 R207, RZ, RZ, R208 ;  /* 0x000000ffffcf7224 */ /* 0x000fc400078e00d0 */
[----:B------:R-:W-:Y:S01]  /*d3c0*/  IMAD.MOV.U32 R222, RZ, RZ, R227 ;  /* 0x000000ffffde7224 */ /* 0x000fe200078e00e3 */
[----:B------:R-:W-:Y:S01]  /*d3d0*/  MOV R227, R248 ;  /* 0x000000f800e37202 */ /* 0x000fe20000000f00 */
[----:B------:R-:W-:Y:S01]  /*d3e0*/  IMAD.MOV.U32 R216, RZ, RZ, R217 ;  /* 0x000000ffffd87224 */ /* 0x000fe200078e00d9 */
[----:B------:R-:W-:Y:S01]  /*d3f0*/  IABS R248, R194 ;  /* 0x000000c200f87213 */ /* 0x000fe20000000000 */
[----:B------:R-:W-:Y:S01]  /*d400*/  IMAD.MOV.U32 R208, RZ, RZ, R209 ;  /* 0x000000ffffd07224 */ /* 0x000fe200078e00d1 */
[----:B------:R-:W-:Y:S01]  /*d410*/  MOV R215, R220 ;  /* 0x000000dc00d77202 */ /* 0x000fe20000000f00 */
[----:B------:R-:W-:Y:S01]  /*d420*/  IMAD.MOV.U32 R217, RZ, RZ, R219 ;  /* 0x000000ffffd97224 */ /* 0x000fe200078e00db */
[----:B------:R2:W-:Y:S01]  /*d430*/  STL [R1+0x2024], R195 ;  /* 0x002024c301007387 */ /* 0x0005e20000100800 */
[----:B------:R-:W-:Y:S01]  /*d440*/  IMAD.MOV.U32 R209, RZ, RZ, R210 ;  /* 0x000000ffffd17224 */ /* 0x000fe200078e00d2 */
[----:B------:R-:W-:Y:S01]  /*d450*/  MOV R210, R211 ;  /* 0x000000d300d27202 */ /* 0x000fe20000000f00 */
[----:B------:R-:W-:-:S04]  /*d460*/  IMAD.HI.U32 R234, R237, R34, RZ ;  /* 0x00000022edea7227 */ /* 0x000fc800078e00ff */
[----:B------:R-:W-:Y:S02]  /*d470*/  IMAD.MOV.U32 R214, RZ, RZ, R238 ;  /* 0x000000ffffd67224 */ /* 0x000fe400078e00ee */
[----:B-1----:R-:W-:-:S04]  /*d480*/  IMAD.HI.U32 R194, R250, R7, RZ ;  /* 0x00000007fac27227 */ /* 0x002fc800078e00ff */
[----:B------:R-:W-:Y:S02]  /*d490*/  IMAD.MOV.U32 R211, RZ, RZ, R212 ;  /* 0x000000ffffd37224 */ /* 0x000fe400078e00d4 */
[----:B------:R-:W-:Y:S02]  /*d4a0*/  IMAD.MOV.U32 R206, RZ, RZ, R207 ;  /* 0x000000ffffce7224 */ /* 0x000fe400078e00cf */
[----:B------:R-:W-:-:S04]  /*d4b0*/  IMAD.HI.U32 R238, R250, R249, RZ ;  /* 0x000000f9faee7227 */ /* 0x000fc800078e00ff */
[----:B------:R-:W-:Y:S02]  /*d4c0*/  IMAD.MOV.U32 R212, RZ, RZ, R213 ;  /* 0x000000ffffd47224 */ /* 0x000fe400078e00d5 */
[----:B------:R-:W-:Y:S02]  /*d4d0*/  IMAD.MOV.U32 R207, RZ, RZ, R208 ;  /* 0x000000ffffcf7224 */ /* 0x000fe400078e00d0 */
[----:B------:R-:W-:Y:S01]  /*d4e0*/  IMAD.MOV.U32 R213, RZ, RZ, R216 ;  /* 0x000000ffffd57224 */ /* 0x000fe200078e00d8 */
[----:B------:R-:W-:Y:S01]  /*d4f0*/  MOV R216, R217 ;  /* 0x000000d900d87202 */ /* 0x000fe20000000f00 */
[----:B------:R-:W-:Y:S01]  /*d500*/  IMAD.MOV.U32 R208, RZ, RZ, R209 ;  /* 0x000000ffffd07224 */ /* 0x000fe200078e00d1 */
[----:B------:R-:W-:Y:S01]  /*d510*/  MOV R209, R210 ;  /* 0x000000d200d17202 */ /* 0x000fe20000000f00 */
[----:B------:R-:W-:Y:S02]  /*d520*/  IMAD.MOV R237, RZ, RZ, -R234 ;  /* 0x000000ffffed7224 */ /* 0x000fe400078e0aea */
[----:B------:R-:W-:-:S02]  /*d530*/  IMAD.MOV R234, RZ, RZ, -R194 ;  /* 0x000000ffffea7224 */ /* 0x000fc400078e0ac2 */
[----:B------:R-:W-:Y:S02]  /*d540*/  IMAD.MOV.U32 R210, RZ, RZ, R211 ;  /* 0x000000ffffd27224 */ /* 0x000fe400078e00d3 */
[----:B------:R-:W-:Y:S02]  /*d550*/  IMAD.MOV.U32 R220, RZ, RZ, R221 ;  /* 0x000000ffffdc7224 */ /* 0x000fe400078e00dd */
[----:B------:R-:W-:Y:S02]  /*d560*/  IMAD.MOV R194, RZ, RZ, -R238 ;  /* 0x000000ffffc27224 */ /* 0x000fe400078e0aee */
[----:B------:R-:W-:Y:S02]  /*d570*/  IMAD.MOV.U32 R211, RZ, RZ, R212 ;  /* 0x000000ffffd37224 */ /* 0x000fe400078e00d4 */
[----:B------:R-:W-:Y:S02]  /*d580*/  IMAD.MOV.U32 R205, RZ, RZ, R207 ;  /* 0x000000ffffcd7224 */ /* 0x000fe400078e00cf */
[----:B------:R-:W-:Y:S01]  /*d590*/  IMAD.MOV.U32 R221, RZ, RZ, R247 ;  /* 0x000000ffffdd7224 */ /* 0x000fe200078e00f7 */
[----:B------:R-:W-:Y:S01]  /*d5a0*/  IABS R247, R195 ;  /* 0x000000c300f77213 */ /* 0x000fe20000000000 */
[----:B------:R-:W-:Y:S01]  /*d5b0*/  IMAD.MOV.U32 R219, RZ, RZ, R246 ;  /* 0x000000ffffdb7224 */ /* 0x000fe200078e00f6 */
[C---:B--2---:R-:W-:Y:S01]  /*d5c0*/  IADD3 R195, R242.reuse, 0x1ef, RZ ;  /* 0x000001eff2c37810 */ /* 0x044fe20007ffe0ff */
[----:B------:R-:W-:Y:S01]  /*d5d0*/  IMAD.MOV.U32 R212, RZ, RZ, R213 ;  /* 0x000000ffffd47224 */ /* 0x000fe200078e00d5 */
[----:B------:R-:W-:Y:S01]  /*d5e0*/  MOV R213, R216 ;  /* 0x000000d800d57202 */ /* 0x000fe20000000f00 */
[----:B------:R-:W-:Y:S01]  /*d5f0*/  IMAD.MOV.U32 R207, RZ, RZ, R208 ;  /* 0x000000ffffcf7224 */ /* 0x000fe200078e00d0 */
[----:B------:R-:W-:Y:S01]  /*d600*/  MOV R208, R209 ;  /* 0x000000d100d07202 */ /* 0x000fe20000000f00 */
[----:B------:R-:W-:-:S02]  /*d610*/  VIADD R196, R242, 0x1ee ;  /* 0x000001eef2c47836 */ /* 0x000fc40000000000 */
[----:B------:R-:W-:Y:S02]  /*d620*/  IMAD.MOV.U32 R209, RZ, RZ, R210 ;  /* 0x000000ffffd17224 */ /* 0x000fe400078e00d2 */
[----:B------:R-:W-:Y:S01]  /*d630*/  IMAD R249, R251, R194, R249 ;  /* 0x000000c2fbf97224 */ /* 0x000fe200078e02f9 */
[C---:B------:R-:W-:Y:S01]  /*d640*/  IADD3 R194, R242.reuse, 0x1f0, RZ ;  /* 0x000001f0f2c27810 */ /* 0x040fe20007ffe0ff */
[----:B------:R-:W-:Y:S01]  /*d650*/  IMAD.MOV.U32 R210, RZ, RZ, R211 ;  /* 0x000000ffffd27224 */ /* 0x000fe200078e00d3 */
[----:B------:R-:W-:Y:S01]  /*d660*/  STL [R1+0x201c], R196 ;  /* 0x00201cc401007387 */ /* 0x000fe20000100800 */
[----:B------:R-:W-:Y:S01]  /*d670*/  IMAD.MOV.U32 R217, RZ, RZ, R219 ;  /* 0x000000ffffd97224 */ /* 0x000fe200078e00db */
[----:B------:R-:W-:Y:S01]  /*d680*/  ISETP.GE.AND P2, PT, R193, RZ, PT ;  /* 0x000000ffc100720c */ /* 0x000fe20003f46270 */
[----:B------:R-:W-:Y:S01]  /*d690*/  IMAD.MOV.U32 R211, RZ, RZ, R212 ;  /* 0x000000ffffd37224 */ /* 0x000fe200078e00d4 */
[----:B------:R-:W-:Y:S01]  /*d6a0*/  MOV R212, R213 ;  /* 0x000000d500d47202 */ /* 0x000fe20000000f00 */
[----:B------:R-:W-:Y:S01]  /*d6b0*/  IMAD.MOV.U32 R219, RZ, RZ, R222 ;  /* 0x000000ffffdb7224 */ /* 0x000fe200078e00de */
[----:B------:R1:W-:Y:S01]  /*d6c0*/  STL [R1+0x2018], R195 ;  /* 0x002018c301007387 */ /* 0x0003e20000100800 */
[----:B------:R-:W-:Y:S01]  /*d6d0*/  IMAD.MOV.U32 R222, RZ, RZ, R245 ;  /* 0x000000ffffde7224 */ /* 0x000fe200078e00f5 */
[----:B------:R-:W-:Y:S01]  /*d6e0*/  IABS R245, R195 ;  /* 0x000000c300f57213 */ /* 0x000fe20000000000 */
[----:B------:R-:W-:Y:S01]  /*d6f0*/  IMAD.MOV.U32 R213, RZ, RZ, R223 ;  /* 0x000000ffffd57224 */ /* 0x000fe200078e00df */
[----:B------:R2:W-:Y:S01]  /*d700*/  STL [R1+0x2014], R194 ;  /* 0x002014c201007387 */ /* 0x0005e20000100800 */
[----:B------:R-:W-:Y:S01]  /*d710*/  IMAD.MOV.U32 R223, RZ, RZ, R224 ;  /* 0x000000ffffdf7224 */ /* 0x000fe200078e00e0 */
[----:B------:R-:W-:Y:S01]  /*d720*/  ISETP.GT.U32.AND P4, PT, R251, R206, PT ;  /* 0x000000cefb00720c */ /* 0x000fe20003f84070 */
[----:B------:R-:W-:Y:S01]  /*d730*/  IMAD.MOV.U32 R224, RZ, RZ, R225 ;  /* 0x000000ffffe07224 */ /* 0x000fe200078e00e1 */
[----:B------:R-:W-:Y:S01]  /*d740*/  MOV R225, R227 ;  /* 0x000000e300e17202 */ /* 0x000fe20000000f00 */
[----:B------:R-:W3:Y:S01]  /*d750*/  LDL.LU R199, [R1+0x10] ;  /* 0x0000100001c77983 */ /* 0x000ee20000300800 */
[----:B-1----:R-:W-:Y:S01]  /*d760*/  IADD3 R195, R242, 0x1f1, RZ ;  /* 0x000001f1f2c37810 */ /* 0x002fe20007ffe0ff */
[----:B------:R-:W-:Y:S01]  /*d770*/  IMAD.MOV.U32 R238, RZ, RZ, R208 ;  /* 0x000000ffffee7224 */ /* 0x000fe200078e00d0 */
[----:B------:R-:W-:Y:S01]  /*d780*/  IABS R246, R196 ;  /* 0x000000c400f67213 */ /* 0x000fe20000000000 */
[----:B------:R-:W4:Y:S01]  /*d790*/  LDL.LU R204, [R1+0xc] ;  /* 0x00000c0001cc7983 */ /* 0x000f220000300800 */
[----:B------:R-:W-:-:S02]  /*d7a0*/  IMAD.MOV.U32 R208, RZ, RZ, R212 ;  /* 0x000000ffffd07224 */ /* 0x000fc400078e00d4 */
[----:B------:R-:W-:Y:S01]  /*d7b0*/  IMAD.MOV.U32 R212, RZ, RZ, R213 ;  /* 0x000000ffffd47224 */ /* 0x000fe200078e00d5 */
[----:B------:R-:W5:Y:S01]  /*d7c0*/  LDL.LU R200, [R1+0x8] ;  /* 0x0000080001c87983 */ /* 0x000f620000300800 */
[C---:B------:R-:W-:Y:S02]  /*d7d0*/  IMAD R34, R74.reuse, R237, R34 ;  /* 0x000000ed4a227224 */ /* 0x040fe400078e0222 */
[----:B------:R-:W-:Y:S01]  /*d7e0*/  IMAD.MOV.U32 R203, RZ, RZ, R209 ;  /* 0x000000ffffcb7224 */ /* 0x000fe200078e00d1 */
[----:B------:R-:W-:Y:S01]  /*d7f0*/  STL [R1+0x2010], R195 ;  /* 0x002010c301007387 */ /* 0x000fe20000100800 */
[----:B------:R-:W-:Y:S01]  /*d800*/  IMAD.MOV.U32 R202, RZ, RZ, R210 ;  /* 0x000000ffffca7224 */ /* 0x000fe200078e00d2 */
[----:B------:R-:W-:Y:S01]  /*d810*/  MOV R209, R224 ;  /* 0x000000e000d17202 */ /* 0x000fe20000000f00 */
[----:B------:R-:W-:Y:S01]  /*d820*/  IMAD.MOV.U32 R213, RZ, RZ, R223 ;  /* 0x000000ffffd57224 */ /* 0x000fe200078e00df */
[----:B------:R-:W5:Y:S01]  /*d830*/  LDL.LU R201, [R1+0x4] ;  /* 0x0000040001c97983 */ /* 0x000f620000300800 */
[----:B------:R-:W-:Y:S01]  /*d840*/  IMAD.MOV.U32 R237, RZ, RZ, R205 ;  /* 0x000000ffffed7224 */ /* 0x000fe200078e00cd */
[----:B------:R-:W-:Y:S01]  /*d850*/  MOV R205, R207 ;  /* 0x000000cf00cd7202 */ /* 0x000fe20000000f00 */
[----:B------:R-:W-:Y:S01]  /*d860*/  IMAD.MOV.U32 R210, RZ, RZ, R225 ;  /* 0x000000ffffd27224 */ /* 0x000fe200078e00e1 */
[----:B------:R-:W-:Y:S01]  /*d870*/  MOV R225, R230 ;  /* 0x000000e600e17202 */ /* 0x000fe20000000f00 */
[----:B------:R-:W-:Y:S01]  /*d880*/  IMAD.MOV.U32 R223, RZ, RZ, R228 ;  /* 0x000000ffffdf7224 */ /* 0x000fe200078e00e4 */
[----:B------:R-:W-:Y:S01]  /*d890*/  MOV R207, R211 ;  /* 0x000000d300cf7202 */ /* 0x000fe20000000f00 */
[----:B------:R-:W-:Y:S01]  /*d8a0*/  IMAD.MOV.U32 R224, RZ, RZ, R229 ;  /* 0x000000ffffe07224 */ /* 0x000fe200078e00e5 */
[----:B------:R-:W5:Y:S01]  /*d8b0*/  LDL.LU R228, [R1+0x234] ;  /* 0x0002340001e47983 */ /* 0x000f620000300800 */
[----:B------:R-:W-:Y:S01]  /*d8c0*/  IMAD.MOV.U32 R229, RZ, RZ, R252 ;  /* 0x000000ffffe57224 */ /* 0x000fe200078e00fc */
[----:B------:R-:W-:Y:S01]  /*d8d0*/  ISETP.GT.U32.AND P0, PT, R74, R34, PT ;  /* 0x000000224a00720c */ /* 0x000fe20003f04070 */
[----:B------:R-:W-:Y:S01]  /*d8e0*/  IMAD.MOV.U32 R211, RZ, RZ, R114 ;  /* 0x000000ffffd37224 */ /* 0x000fe200078e0072 */
[----:B------:R-:W5:Y:S01]  /*d8f0*/  LDL.LU R230, [R1+0x198] ;  /* 0x0001980001e67983 */ /* 0x000f620000300800 */
[----:B------:R-:W-:-:S02]  /*d900*/  IMAD.MOV.U32 R216, RZ, RZ, R217 ;  /* 0x000000ffffd87224 */ /* 0x000fc400078e00d9 */
[----:B------:R-:W-:Y:S01]  /*d910*/  @!P4 IMAD.IADD R206, R206, 0x1, -R251 ;  /* 0x00000001cecec824 */ /* 0x000fe200078e0afb */
[----:B------:R-:W5:Y:S01]  /*d920*/  LDL.LU R252, [R1+0x282c] ;  /* 0x00282c0001fc7983 */ /* 0x000f620000300800 */
[----:B------:R-:W-:Y:S02]  /*d930*/  IMAD.MOV.U32 R227, RZ, RZ, R243 ;  /* 0x000000ffffe37224 */ /* 0x000fe400078e00f3 */
[----:B------:R-:W-:Y:S01]  /*d940*/  IMAD.MOV.U32 R217, RZ, RZ, R218 ;  /* 0x000000ffffd97224 */ /* 0x000fe200078e00da */
[----:B------:R-:W5:Y:S01]  /*d950*/  LDL.LU R114, [R1+0x2828] ;  /* 0x0028280001727983 */ /* 0x000f620000300800 */
[----:B------:R-:W-:-:S04]  /*d960*/  IMAD.HI.U32 R154, R250, R8, RZ ;  /* 0x00000008fa9a7227 */ /* 0x000fc800078e00ff */
[----:B------:R-:W-:Y:S01]  /*d970*/  @!P0 IMAD.IADD R34, R34, 0x1, -R74 ;  /* 0x0000000122228824 */ /* 0x000fe200078e0a4a */
[----:B------:R-:W-:Y:S01]  /*d980*/  IABS R243, R195 ;  /* 0x000000c300f37213 */ /* 0x000fe20000000000 */
[----:B------:R-:W-:Y:S01]  /*d990*/  IMAD.MOV.U32 R218, RZ, RZ, R244 ;  /* 0x000000ffffda7224 */ /* 0x000fe200078e00f4 */
[----:B------:R-:W-:Y:S01]  /*d9a0*/  IADD3 R154, -R154, RZ, RZ ;  /* 0x000000ff9a9a7210 */ /* 0x000fe20007ffe1ff */
[C---:B------:R-:W-:Y:S01]  /*d9b0*/  IMAD R7, R251.reuse, R234, R7 ;  /* 0x000000eafb077224 */ /* 0x040fe200078e0207 */
[----:B------:R-:W-:Y:S02]  /*d9c0*/  ISETP.GT.U32.AND P0, PT, R74, R34, PT ;  /* 0x000000224a00720c */ /* 0x000fe40003f04070 */
[----:B------:R-:W-:Y:S01]  /*d9d0*/  IABS R244, R194 ;  /* 0x000000c200f47213 */ /* 0x000fe20000000000 */
[----:B------:R-:W-:-:S10]  /*d9e0*/  IMAD R8, R251, R154, R8 ;  /* 0x0000009afb087224 */ /* 0x000fd400078e0208 */
[----:B------:R-:W-:Y:S02]  /*d9f0*/  @!P0 IMAD.IADD R34, R34, 0x1, -R74 ;  /* 0x0000000122228824 */ /* 0x000fe400078e0a4a */
[----:B--2---:R-:W-:-:S03]  /*da00*/  IMAD.HI.U32 R194, R250, R246, RZ ;  /* 0x000000f6fac27227 */ /* 0x004fc600078e00ff */
[----:B------:R-:W-:Y:S01]  /*da10*/  MOV R193, R34 ;  /* 0x0000002200c17202 */ /* 0x000fe20000000f00 */
[----:B------:R-:W-:-:S04]  /*da20*/  IMAD.HI.U32 R154, R250, R248, RZ ;  /* 0x000000f8fa9a7227 */ /* 0x000fc800078e00ff */
[----:B------:R-:W-:Y:S02]  /*da30*/  @!P2 IMAD.MOV R193, RZ, RZ, -R193 ;  /* 0x000000ffffc1a224 */ /* 0x000fe400078e0ac1 */
[----:B------:R-:W-:Y:S02]  /*da40*/  VIADD R34, R242, 0x1f2 ;  /* 0x000001f2f2227836 */ /* 0x000fe40000000000 */
[----:B------:R-:W-:Y:S02]  /*da50*/  IMAD.MOV R194, RZ, RZ, -R194 ;  /* 0x000000ffffc27224 */ /* 0x000fe400078e0ac2 */
[----:B------:R-:W-:Y:S02]  /*da60*/  IMAD.MOV R154, RZ, RZ, -R154 ;  /* 0x000000ffff9a7224 */ /* 0x000fe400078e0a9a */
[----:B------:R-:W-:Y:S02]  /*da70*/  IMAD R246, R251, R194, R246 ;  /* 0x000000c2fbf67224 */ /* 0x000fe400078e02f6 */
[----:B------:R-:W-:-:S04]  /*da80*/  IMAD.HI.U32 R194, R250, R244, RZ ;  /* 0x000000f4fac27227 */ /* 0x000fc800078e00ff */
[----:B------:R-:W-:Y:S02]  /*da90*/  IMAD.MOV R74, RZ, RZ, -R194 ;  /* 0x000000ffff4a7224 */ /* 0x000fe400078e0ac2 */
[C---:B------:R-:W-:Y:S02]  /*daa0*/  IMAD R248, R251.reuse, R154, R248 ;  /* 0x0000009afbf87224 */ /* 0x040fe400078e02f8 */
[C---:B------:R-:W-:Y:S01]  /*dab0*/  IMAD R244, R251.reuse, R74, R244 ;  /* 0x0000004afbf47224 */ /* 0x040fe200078e02f4 */
[C---:B---3--:R-:W-:Y:S02]  /*dac0*/  ISETP.GT.U32.AND P3, PT, R251.reuse, R199, PT ;  /* 0x000000c7fb00720c */ /* 0x048fe40003f64070 */
[C---:B----4-:R-:W-:Y:S02]  /*dad0*/  ISETP.GT.U32.AND P0, PT, R251.reuse, R204, PT ;  /* 0x000000ccfb00720c */ /* 0x050fe40003f04070 */
[----:B-----5:R-:W-:-:S09]  /*dae0*/  ISETP.GT.U32.AND P5, PT, R251, R200, PT ;  /* 0x000000c8fb00720c */ /* 0x020fd20003fa4070 */
[--C-:B------:R-:W-:Y:S01]  /*daf0*/  @!P3 IMAD.IADD R199, R199, 0x1, -R251.reuse ;  /* 0x00000001c7c7b824 */ /* 0x100fe200078e0afb */
[----:B------:R-:W-:Y:S02]  /*db00*/  ISETP.NE.AND P1, PT, R114, RZ, PT ;  /* 0x000000ff7200720c */ /* 0x000fe40003f25270 */
[----:B------:R-:W-:Y:S01]  /*db10*/  ISETP.GT.U32.AND P2, PT, R251, R252, PT ;  /* 0x000000fcfb00720c */ /* 0x000fe20003f44070 */
[----:B------:R-:W-:-:S10]  /*db20*/  @!P0 IMAD.IADD R204, R204, 0x1, -R251 ;  /* 0x00000001cccc8824 */ /* 0x000fd400078e0afb */
[----:B------:R-:W-:Y:S02]  /*db30*/  @!P1 LOP3.LUT R193, RZ, R114, RZ, 0x33, !PT ;  /* 0x00000072ffc19212 */ /* 0x000fe400078e33ff */
[C---:B------:R-:W-:Y:S02]  /*db40*/  ISETP.GT.U32.AND P1, PT, R251.reuse, R237, PT ;  /* 0x000000edfb00720c */ /* 0x040fe40003f24070 */
[C---:B------:R-:W-:Y:S02]  /*db50*/  ISETP.GT.U32.AND P6, PT, R251.reuse, R201, PT ;  /* 0x000000c9fb00720c */ /* 0x040fe40003fc4070 */
[----:B------:R-:W-:Y:S01]  /*db60*/  @!P5 IADD3 R200, R200, -R251, RZ ;  /* 0x800000fbc8c8d210 */ /* 0x000fe20007ffe0ff */
[----:B------:R-:W-:Y:S01]  /*db70*/  @!P2 IMAD.IADD R252, R252, 0x1, -R251 ;  /* 0x00000001fcfca824 */ /* 0x000fe200078e0afb */
[C---:B------:R-:W-:Y:S02]  /*db80*/  ISETP.GT.U32.AND P5, PT, R251.reuse, R202, PT ;  /* 0x000000cafb00720c */ /* 0x040fe40003fa4070 */
[----:B------:R-:W-:-:S02]  /*db90*/  ISETP.GT.U32.AND P4, PT, R251, R199, PT ;  /* 0x000000c7fb00720c */ /* 0x000fc40003f84070 */
[C---:B------:R-:W-:Y:S02]  /*dba0*/  ISETP.GT.U32.AND P2, PT, R251.reuse, R204, PT ;  /* 0x000000ccfb00720c */ /* 0x040fe40003f44070 */
[----:B------:R-:W-:Y:S02]  /*dbb0*/  ISETP.GT.U32.AND P3, PT, R251, R238, PT ;  /* 0x000000eefb00720c */ /* 0x000fe40003f64070 */
[----:B------:R-:W-:Y:S02]  /*dbc0*/  @!P1 IADD3 R237, R237, -R251, RZ ;  /* 0x800000fbeded9210 */ /* 0x000fe40007ffe0ff */
[C---:B------:R-:W-:Y:S02]  /*dbd0*/  ISETP.GT.U32.AND P1, PT, R251.reuse, R200, PT ;  /* 0x000000c8fb00720c */ /* 0x040fe40003f24070 */
[----:B------:R-:W-:Y:S01]  /*dbe0*/  ISETP.GT.U32.AND P0, PT, R251, R203, PT ;  /* 0x000000cbfb00720c */ /* 0x000fe20003f04070 */
[----:B------:R1:W-:Y:S01]  /*dbf0*/  STL [R1+0x418], R193 ;  /* 0x000418c101007387 */ /* 0x0003e20000100800 */
[----:B------:R-:W-:-:S03]  /*dc00*/  @!P6 IMAD.IADD R201, R201, 0x1, -R251 ;  /* 0x00000001c9c9e824 */ /* 0x000fc600078e0afb */
[----:B------:R-:W2:Y:S01]  /*dc10*/  LDL.LU R196, [R1+0x400] ;  /* 0x0004000001c47983 */ /* 0x000ea20000300800 */
[----:B------:R-:W-:Y:S01]  /*dc20*/  @!P5 IADD3 R202, R202, -R251, RZ ;  /* 0x800000fbcacad210 */ /* 0x000fe20007ffe0ff */
[--C-:B------:R-:W-:Y:S02]  /*dc30*/  @!P4 IMAD.IADD R199, R199, 0x1, -R251.reuse ;  /* 0x00000001c7c7c824 */ /* 0x100fe400078e0afb */
[----:B-1----:R-:W3:Y:S01]  /*dc40*/  LDL.LU R193, [R1+0x3fc] ;  /* 0x0003fc0001c17983 */ /* 0x002ee20000300800 */
[----:B------:R-:W-:-:S03]  /*dc50*/  @!P2 IMAD.IADD R204, R204, 0x1, -R251 ;  /* 0x00000001cccca824 */ /* 0x000fc600078e0afb */
[----:B------:R-:W4:Y:S01]  /*dc60*/  LDL.LU R242, [R1+0x2824] ;  /* 0x0028240001f27983 */ /* 0x000f220000300800 */
[----:B------:R-:W-:-:S03]  /*dc70*/  @!P3 IMAD.IADD R238, R238, 0x1, -R251 ;  /* 0x00000001eeeeb824 */ /* 0x000fc600078e0afb */
[----:B------:R-:W5:Y:S01]  /*dc80*/  LDL.LU R195, [R1+0x3f8] ;  /* 0x0003f80001c37983 */ /* 0x000f620000300800 */
[----:B------:R-:W-:-:S03]  /*dc90*/  ISETP.GT.U32.AND P3, PT, R251, R201, PT ;  /* 0x000000c9fb00720c */ /* 0x000fc60003f64070 */
[----:B------:R-:W4:Y:S01]  /*dca0*/  LDL.LU R197, [R1+0x3f4] ;  /* 0x0003f40001c57983 */ /* 0x000f220000300800 */
[----:B------:R-:W-:-:S03]  /*dcb0*/  @!P1 IADD3 R200, R200, -R251, RZ ;  /* 0x800000fbc8c89210 */ /* 0x000fc60007ffe0ff */
[----:B------:R-:W4:Y:S01]  /*dcc0*/  LDL.LU R198, [R1+0x3f0] ;  /* 0x0003f00001c67983 */ /* 0x000f220000300800 */
[----:B------:R-:W-:-:S03]  /*dcd0*/  @!P0 IMAD.IADD R203, R203, 0x1, -R251 ;  /* 0x00000001cbcb8824 */ /* 0x000fc600078e0afb */
[----:B------:R-:W-:Y:S01]  /*dce0*/  STL [R1+0x2008], R34 ;  /* 0x0020082201007387 */ /* 0x000fe20000100800 */
[----:B------:R-:W-:-:S03]  /*dcf0*/  ISETP.GT.U32.AND P0, PT, R251, R206, PT ;  /* 0x000000cefb00720c */ /* 0x000fc60003f04070 */
[----:B------:R-:W-:Y:S04]  /*dd00*/  @!P5 STL [R1+0x14], R202 ;  /* 0x000014ca0100d387 */ /* 0x000fe80000100800 */
[----:B------:R-:W-:Y:S04]  /*dd10*/  STL [R1+0x10], R199 ;  /* 0x000010c701007387 */ /* 0x000fe80000100800 */
[----:B------:R1:W-:Y:S01]  /*dd20*/  STL [R1+0xc], R204 ;  /* 0x00000ccc01007387 */ /* 0x0003e20000100800 */
[----:B------:R-:W-:-:S03]  /*dd30*/  ISETP.GT.U32.AND P5, PT, R251, R252, PT ;  /* 0x000000fcfb00720c */ /* 0x000fc60003fa4070 */
[----:B-1----:R-:W4:Y:S04]  /*dd40*/  LDL.LU R204, [R1+0x3ec] ;  /* 0x0003ec0001cc7983 */ /* 0x002f280000300800 */
[----:B------:R1:W-:Y:S04]  /*dd50*/  STL [R1+0x8], R200 ;  /* 0x000008c801007387 */ /* 0x0003e80000100800 */
[----:B------:R-:W4:Y:S01]  /*dd60*/  LDL.LU R114, [R1+0x3e8] ;  /* 0x0003e80001727983 */ /* 0x000f220000300800 */
[--C-:B------:R-:W-:Y:S02]  /*dd70*/  @!P3 IMAD.IADD R201, R201, 0x1, -R251.reuse ;  /* 0x00000001c9c9b824 */ /* 0x100fe400078e0afb */
[----:B------:R-:W-:-:S03]  /*dd80*/  @!P0 IMAD.IADD R206, R206, 0x1, -R251 ;  /* 0x00000001cece8824 */ /* 0x000fc600078e0afb */
[----:B------:R1:W-:Y:S01]  /*dd90*/  STL [R1+0x4], R201 ;  /* 0x000004c901007387 */ /* 0x0003e20000100800 */
[----:B------:R-:W-:-:S03]  /*dda0*/  @!P5 IMAD.IADD R252, R252, 0x1, -R251 ;  /* 0x00000001fcfcd824 */ /* 0x000fc600078e0afb */
[----:B------:R-:W4:Y:S04]  /*ddb0*/  LDL.LU R74, [R1+0x3e4] ;  /* 0x0003e400014a7983 */ /* 0x000f280000300800 */
[----:B------:R-:W4:Y:S01]  /*ddc0*/  LDL.LU R194, [R1+0x3e0] ;  /* 0x0003e00001c27983 */ /* 0x000f220000300800 */
[----:B------:R-:W-:-:S03]  /*ddd0*/  ISETP.GT.U32.AND P0, PT, R251, R202, PT ;  /* 0x000000cafb00720c */ /* 0x000fc60003f04070 */
[----:B------:R-:W-:Y:S04]  /*dde0*/  STL [R1], R206 ;  /* 0x000000ce01007387 */ /* 0x000fe80000100800 */
[----:B------:R-:W4:Y:S04]  /*ddf0*/  LDL.LU R199, [R1+0x3dc] ;  /* 0x0003dc0001c77983 */ /* 0x000f280000300800 */
[----:B-1----:R-:W4:Y:S04]  /*de00*/  LDL.LU R200, [R1+0x3d8] ;  /* 0x0003d80001c87983 */ /* 0x002f280000300800 */
[----:B------:R-:W4:Y:S04]  /*de10*/  LDL.LU R201, [R1+0x3d4] ;  /* 0x0003d40001c97983 */ /* 0x000f280000300800 */
[----:B------:R-:W4:Y:S04]  /*de20*/  LDL.LU R202, [R1+0x3d0] ;  /* 0x0003d00001ca7983 */ /* 0x000f280000300800 */
[----:B------:R1:W-:Y:S04]  /*de30*/  STL [R1+0x2738], R252 ;  /* 0x002738fc01007387 */ /* 0x0003e80000100800 */
[----:B-1----:R-:W4:Y:S01]  /*de40*/  LDL.LU R252, [R1+0x14] ;  /* 0x0000140001fc7983 */ /* 0x002f220000300800 */
[----:B------:R-:W-:-:S13]  /*de50*/  ISETP.GT.U32.AND P6, PT, R251, R205, PT ;  /* 0x000000cdfb00720c */ /* 0x000fda0003fc4070 */
[----:B------:R-:W-:Y:S01]  /*de60*/  @!P6 IMAD.IADD R205, R205, 0x1, -R251 ;  /* 0x00000001cdcde824 */ /* 0x000fe200078e0afb */
[C---:B------:R-:W-:Y:S02]  /*de70*/  ISETP.GT.U32.AND P4, PT, R251.reuse, R237, PT ;  /* 0x000000edfb00720c */ /* 0x040fe40003f84070 */
[C---:B------:R-:W-:Y:S02]  /*de80*/  ISETP.GT.U32.AND P2, PT, R251.reuse, R238, PT ;  /* 0x000000eefb00720c */ /* 0x040fe40003f44070 */
[C---:B------:R-:W-:Y:S02]  /*de90*/  ISETP.GT.U32.AND P1, PT, R251.reuse, R203, PT ;  /* 0x000000cbfb00720c */ /* 0x040fe40003f24070 */
[----:B------:R-:W-:Y:S01]  /*dea0*/  ISETP.GT.U32.AND P3, PT, R251, R205, PT ;  /* 0x000000cdfb00720c */ /* 0x000fe20003f64070 */
[----:B------:R-:W-:-:S06]  /*deb0*/  IMAD.HI.U32 R154, R250, R247, RZ ;  /* 0x000000f7fa9a7227 */ /* 0x000fcc00078e00ff */
[--C-:B------:R-:W-:Y:S02]  /*dec0*/  @!P4 IMAD.IADD R237, R237, 0x1, -R251.reuse ;  /* 0x00000001ededc824 */ /* 0x100fe400078e0afb */
[--C-:B------:R-:W-:Y:S02]  /*ded0*/  @!P2 IMAD.IADD R238, R238, 0x1, -R251.reuse ;  /* 0x00000001eeeea824 */ /* 0x100fe400078e0afb */
[----:B------:R-:W-:Y:S02]  /*dee0*/  @!P1 IADD3 R203, R203, -R251, RZ ;  /* 0x800000fbcbcb9210 */ /* 0x000fe40007ffe0ff */
[----:B------:R-:W-:Y:S01]  /*def0*/  @!P3 IMAD.IADD R205, R205, 0x1, -R251 ;  /* 0x00000001cdcdb824 */ /* 0x000fe200078e0afb */
[----:B------:R-:W-:Y:S01]  /*df00*/  STL [R1+0x410], R237 ;  /* 0x000410ed01007387 */ /* 0x000fe20000100800 */
[----:B------:R-:W-:Y:S02]  /*df10*/  IMAD.MOV R154, RZ, RZ, -R154 ;  /* 0x000000ffff9a7224 */ /* 0x000fe400078e0a9a */
[----:B------:R-:W-:Y:S01]  /*df20*/  IMAD.HI.U32 R234, R250, R245, RZ ;  /* 0x000000f5faea7227 */ /* 0x000fe200078e00ff */
[----:B------:R-:W-:Y:S04]  /*df30*/  STL [R1+0x40c], R238 ;  /* 0x00040cee01007387 */ /* 0x000fe80000100800 */
[----:B------:R1:W-:Y:S01]  /*df40*/  STL [R1+0x408], R203 ;  /* 0x000408cb01007387 */ /* 0x0003e20000100800 */
[----:B------:R-:W-:Y:S01]  /*df50*/  IMAD R247, R251, R154, R247 ;  /* 0x0000009afbf77224 */ /* 0x000fe200078e02f7 */
[----:B------:R-:W-:-:S02]  /*df60*/  IADD3 R154, -R234, RZ, RZ ;  /* 0x000000ffea9a7210 */ /* 0x000fc40007ffe1ff */
[----:B------:R1:W-:Y:S01]  /*df70*/  STL [R1+0x404], R205 ;  /* 0x000404cd01007387 */ /* 0x0003e20000100800 */
[----:B------:R-:W-:-:S03]  /*df80*/  IMAD.MOV.U32 R206, RZ, RZ, R211 ;  /* 0x000000ffffce7224 */ /* 0x000fc600078e00d3 */
[----:B-1----:R-:W4:Y:S04]  /*df90*/  LDL.LU R203, [R1+0x3cc] ;  /* 0x0003cc0001cb7983 */ /* 0x002f280000300800 */
[----:B------:R-:W4:Y:S04]  /*dfa0*/  LDL.LU R205, [R1+0x3c8] ;  /* 0x0003c80001cd7983 */ /* 0x000f280000300800 */
[----:B------:R-:W4:Y:S04]  /*dfb0*/  LDL.LU R234, [R1+0x3c4] ;  /* 0x0003c40001ea7983 */ /* 0x000f280000300800 */
[----:B------:R-:W4:Y:S01]  /*dfc0*/  LDL.LU R237, [R1+0x3c0] ;  /* 0x0003c00001ed7983 */ /* 0x000f220000300800 */
[----:B------:R-:W-:-:S02]  /*dfd0*/  IMAD R245, R251, R154, R245 ;  /* 0x0000009afbf57224 */ /* 0x000fc400078e02f5 */
[----:B------:R-:W-:-:S04]  /*dfe0*/  IMAD.HI.U32 R154, R250, R243, RZ ;  /* 0x000000f3fa9a7227 */ /* 0x000fc800078e00ff */
[----:B------:R-:W-:-:S04]  /*dff0*/  IMAD.MOV R154, RZ, RZ, -R154 ;  /* 0x000000ffff9a7224 */ /* 0x000fc800078e0a9a */
[C---:B------:R-:W-:Y:S01]  /*e000*/  IMAD R243, R251.reuse, R154, R243 ;  /* 0x0000009afbf37224 */ /* 0x040fe200078e02f3 */
[----:B--2---:R-:W-:-:S13]  /*e010*/  ISETP.GT.U32.AND P6, PT, R251, R196, PT ;  /* 0x000000c4fb00720c */ /* 0x004fda0003fc4070 */
[----:B------:R-:W-:Y:S01]  /*e020*/  @!P6 IMAD.IADD R196, R196, 0x1, -R251 ;  /* 0x00000001c4c4e824 */ /* 0x000fe200078e0afb */
[C---:B---3--:R-:W-:Y:S02]  /*e030*/  ISETP.GT.U32.AND P5, PT, R251.reuse, R193, PT ;  /* 0x000000c1fb00720c */ /* 0x048fe40003fa4070 */
[C---:B-----5:R-:W-:Y:S02]  /*e040*/  ISETP.GT.U32.AND P4, PT, R251.reuse, R195, PT ;  /* 0x000000c3fb00720c */ /* 0x060fe40003f84070 */
[----:B----4-:R-:W-:-:S09]  /*e050*/  ISETP.GT.U32.AND P2, PT, R251, R197, PT ;  /* 0x000000c5fb00720c */ /* 0x010fd20003f44070 */
[----:B------:R-:W-:Y:S02]  /*e060*/  @!P5 IADD3 R193, R193, -R251, RZ ;  /* 0x800000fbc1c1d210 */ /* 0x000fe40007ffe0ff */
[----:B------:R-:W-:-:S13]  /*e070*/  ISETP.GT.U32.AND P6, PT, R251, R114, PT ;  /* 0x00000072fb00720c */ /* 0x000fda0003fc4070 */
[--C-:B------:R-:W-:Y:S01]  /*e080*/  @!P6 IMAD.IADD R114, R114, 0x1, -R251.reuse ;  /* 0x000000017272e824 */ /* 0x100fe200078e0afb */
[C---:B------:R-:W-:Y:S02]  /*e090*/  ISETP.GT.U32.AND P6, PT, R251.reuse, R196, PT ;  /* 0x000000c4fb00720c */ /* 0x040fe40003fc4070 */
[----:B------:R-:W-:Y:S01]  /*e0a0*/  ISETP.GT.U32.AND P5, PT, R251, R194, PT ;  /* 0x000000c2fb00720c */ /* 0x000fe20003fa4070 */
[----:B------:R-:W-:Y:S01]  /*e0b0*/  @!P4 IMAD.IADD R195, R195, 0x1, -R251 ;  /* 0x00000001c3c3c824 */ /* 0x000fe200078e0afb */
[----:B------:R-:W-:-:S09]  /*e0c0*/  MOV R211, R242 ;  /* 0x000000f200d37202 */ /* 0x000fd20000000f00 */
[----:B------:R-:W-:Y:S02]  /*e0d0*/  @!P6 IADD3 R196, R196, -R251, RZ ;  /* 0x800000fbc4c4e210 */ /* 0x000fe40007ffe0ff */
[C---:B------:R-:W-:Y:S01]  /*e0e0*/  ISETP.GT.U32.AND P1, PT, R251.reuse, R198, PT ;  /* 0x000000c6fb00720c */ /* 0x040fe20003f24070 */
[--C-:B------:R-:W-:Y:S01]  /*e0f0*/  @!P5 IMAD.IADD R194, R194, 0x1, -R251.reuse ;  /* 0x00000001c2c2d824 */ /* 0x100fe200078e0afb */
[C---:B------:R-:W-:Y:S01]  /*e100*/  ISETP.GT.U32.AND P4, PT, R251.reuse, R199, PT ;  /* 0x000000c7fb00720c */ /* 0x040fe20003f84070 */
[----:B------:R-:W-:Y:S01]  /*e110*/  @!P0 IMAD.IADD R252, R252, 0x1, -R251 ;  /* 0x00000001fcfc8824 */ /* 0x000fe200078e0afb */
[----:B------:R-:W-:-:S04]  /*e120*/  ISETP.GT.U32.AND P0, PT, R251, R74, PT ;  /* 0x0000004afb00720c */ /* 0x000fc80003f04070 */
[----:B------:R-:W-:Y:S04]  /*e130*/  STL [R1+0x2758], R252 ;  /* 0x002758fc01007387 */ /* 0x000fe80000100800 */
[----:B------:R1:W-:Y:S01]  /*e140*/  STL [R1+0x400], R196 ;  /* 0x000400c401007387 */ /* 0x0003e20000100800 */
[----:B------:R-:W-:-:S04]  /*e150*/  ISETP.GT.U32.AND P5, PT, R251, R195, PT ;  /* 0x000000c3fb00720c */ /* 0x000fc80003fa4070 */
[----:B------:R-:W-:Y:S01]  /*e160*/  @!P0 IMAD.IADD R74, R74, 0x1, -R251 ;  /* 0x000000014a4a8824 */ /* 0x000fe200078e0afb */
[----:B------:R-:W-:Y:S01]  /*e170*/  ISETP.GT.U32.AND P0, PT, R251, R193, PT ;  /* 0x000000c1fb00720c */ /* 0x000fe20003f04070 */
[----:B-1----:R-:W-:Y:S02]  /*e180*/  IMAD.MOV.U32 R196, RZ, RZ, R206 ;  /* 0x000000ffffc47224 */ /* 0x002fe400078e00ce */
[----:B------:R-:W-:Y:S02]  /*e190*/  IMAD.MOV.U32 R206, RZ, RZ, R207 ;  /* 0x000000ffffce7224 */ /* 0x000fe400078e00cf */
[----:B------:R-:W-:Y:S01]  /*e1a0*/  IMAD.MOV.U32 R207, RZ, RZ, R208 ;  /* 0x000000ffffcf7224 */ /* 0x000fe200078e00d0 */
[----:B------:R-:W-:Y:S01]  /*e1b0*/  MOV R208, R209 ;  /* 0x000000d100d07202 */ /* 0x000fe20000000f00 */
[----:B------:R-:W-:Y:S02]  /*e1c0*/  IMAD.MOV.U32 R209, RZ, RZ, R210 ;  /* 0x000000ffffd17224 */ /* 0x000fe400078e00d2 */
[----:B------:R-:W-:-:S02]  /*e1d0*/  IMAD.MOV.U32 R210, RZ, RZ, R211 ;  /* 0x000000ffffd27224 */ /* 0x000fc400078e00d3 */
[----:B------:R-:W-:Y:S01]  /*e1e0*/  @!P2 IMAD.IADD R197, R197, 0x1, -R251 ;  /* 0x00000001c5c5a824 */ /* 0x000fe200078e0afb */
[----:B------:R-:W-:Y:S01]  /*e1f0*/  ISETP.GT.U32.AND P2, PT, R251, R200, PT ;  /* 0x000000c8fb00720c */ /* 0x000fe20003f44070 */
[----:B------:R-:W-:Y:S01]  /*e200*/  IMAD.MOV.U32 R211, RZ, RZ, R212 ;  /* 0x000000ffffd37224 */ /* 0x000fe200078e00d4 */
[----:B------:R-:W-:Y:S01]  /*e210*/  MOV R212, R213 ;  /* 0x000000d500d47202 */ /* 0x000fe20000000f00 */
[----:B------:R-:W-:Y:S02]  /*e220*/  IMAD.MOV.U32 R213, RZ, RZ, R214 ;  /* 0x000000ffffd57224 */ /* 0x000fe400078e00d6 */
[----:B------:R-:W-:Y:S02]  /*e230*/  IMAD.MOV.U32 R214, RZ, RZ, R215 ;  /* 0x000000ffffd67224 */ /* 0x000fe400078e00d7 */
[----:B------:R-:W-:Y:S01]  /*e240*/  IMAD.MOV.U32 R215, RZ, RZ, R217 ;  /* 0x000000ffffd77224 */ /* 0x000fe200078e00d9 */
[----:B------:R-:W-:Y:S01]  /*e250*/  MOV R217, R220 ;  /* 0x000000dc00d97202 */ /* 0x000fe20000000f00 */
[----:B------:R-:W-:-:S02]  /*e260*/  IMAD.MOV.U32 R220, RZ, RZ, R222 ;  /* 0x000000ffffdc7224 */ /* 0x000fc400078e00de */
[----:B------:R-:W-:Y:S02]  /*e270*/  IMAD.MOV.U32 R222, RZ, RZ, R223 ;  /* 0x000000ffffde7224 */ /* 0x000fe400078e00df */
[----:B------:R-:W-:Y:S01]  /*e280*/  IMAD.MOV.U32 R223, RZ, RZ, R224 ;  /* 0x000000ffffdf7224 */ /* 0x000fe200078e00e0 */
[----:B------:R-:W-:Y:S01]  /*e290*/  MOV R224, R225 ;  /* 0x000000e100e07202 */ /* 0x000fe20000000f00 */
[--C-:B------:R-:W-:Y:S01]  /*e2a0*/  @!P1 IMAD.IADD R198, R198, 0x1, -R251.reuse ;  /* 0x00000001c6c69824 */ /* 0x100fe200078e0afb */
[-C--:B------:R-:W-:Y:S01]  /*e2b0*/  @!P4 IADD3 R199, R199, -R251.reuse, RZ ;  /* 0x800000fbc7c7c210 */ /* 0x080fe20007ffe0ff */
[----:B------:R-:W-:Y:S01]  /*e2c0*/  IMAD.MOV.U32 R225, RZ, RZ, R228 ;  /* 0x000000ffffe17224 */ /* 0x000fe200078e00e4 */
[----:B------:R-:W-:Y:S01]  /*e2d0*/  @!P5 IADD3 R195, R195, -R251, RZ ;  /* 0x800000fbc3c3d210 */ /* 0x000fe20007ffe0ff */
[----:B------:R-:W-:Y:S01]  /*e2e0*/  @!P0 IMAD.IADD R193, R193, 0x1, -R251 ;  /* 0x00000001c1c18824 */ /* 0x000fe200078e0afb */
[----:B------:R-:W-:Y:S01]  /*e2f0*/  ISETP.GT.U32.AND P4, PT, R251, R197, PT ;  /* 0x000000c5fb00720c */ /* 0x000fe20003f84070 */
[----:B------:R-:W-:-:S02]  /*e300*/  IMAD.MOV.U32 R228, RZ, RZ, R230 ;  /* 0x000000ffffe47224 */ /* 0x000fc400078e00e6 */
[----:B------:R-:W2:Y:S01]  /*e310*/  LDL.LU R230, [R1+0x188] ;  /* 0x0001880001e67983 */ /* 0x000ea20000300800 */
[--C-:B------:R-:W-:Y:S01]  /*e320*/  @!P2 IMAD.IADD R200, R200, 0x1, -R251.reuse ;  /* 0x00000001c8c8a824 */ /* 0x100fe200078e0afb */
[----:B------:R-:W-:Y:S02]  /*e330*/  ISETP.GT.U32.AND P2, PT, R251, R198, PT ;  /* 0x000000c6fb00720c */ /* 0x000fe40003f44070 */
[----:B------:R-:W3:Y:S04]  /*e340*/  LDL.LU R238, [R1+0x3bc] ;  /* 0x0003bc0001ee7983 */ /* 0x000ee80000300800 */
[----:B------:R1:W-:Y:S04]  /*e350*/  STL [R1+0x3fc], R193 ;  /* 0x0003fcc101007387 */ /* 0x0003e80000100800 */
[----:B------:R4:W-:Y:S04]  /*e360*/  STL [R1+0x3f8], R195 ;  /* 0x0003f8c301007387 */ /* 0x0009e80000100800 */
[----:B------:R-:W5:Y:S01]  /*e370*/  LDL.LU R154, [R1+0x3b4] ;  /* 0x0003b400019a7983 */ /* 0x000f620000300800 */
[----:B-1----:R-:W-:Y:S01]  /*e380*/  IMAD.MOV.U32 R193, RZ, RZ, R206 ;  /* 0x000000ffffc17224 */ /* 0x002fe200078e00ce */
[----:B------:R-:W-:Y:S01]  /*e390*/  MOV R206, R208 ;  /* 0x000000d000ce7202 */ /* 0x000fe20000000f00 */
[----:B------:R-:W-:Y:S01]  /*e3a0*/  IMAD.MOV.U32 R208, RZ, RZ, R210 ;  /* 0x000000ffffd07224 */ /* 0x000fe200078e00d2 */
[----:B------:R-:W-:Y:S01]  /*e3b0*/  MOV R210, R212 ;  /* 0x000000d400d27202 */ /* 0x000fe20000000f00 */
[----:B------:R-:W-:-:S02]  /*e3c0*/  @!P4 IMAD.IADD R197, R197, 0x1, -R251 ;  /* 0x00000001c5c5c824 */ /* 0x000fc400078e0afb */
[----:B------:R-:W-:Y:S02]  /*e3d0*/  IMAD.MOV.U32 R212, RZ, RZ, R213 ;  /* 0x000000ffffd47224 */ /* 0x000fe400078e00d5 */
[----:B------:R-:W-:Y:S02]  /*e3e0*/  IMAD.MOV.U32 R213, RZ, RZ, R214 ;  /* 0x000000ffffd57224 */ /* 0x000fe400078e00d6 */
[----:B----4-:R-:W-:Y:S02]  /*e3f0*/  IMAD.MOV.U32 R195, RZ, RZ, R207 ;  /* 0x000000ffffc37224 */ /* 0x010fe400078e00cf */
[----:B------:R-:W-:Y:S01]  /*e400*/  IMAD.MOV.U32 R214, RZ, RZ, R215 ;  /* 0x000000ffffd67224 */ /* 0x000fe200078e00d7 */
[----:B------:R-:W-:Y:S01]  /*e410*/  MOV R215, R217 ;  /* 0x000000d900d77202 */ /* 0x000fe20000000f00 */
[----:B------:R-:W-:Y:S02]  /*e420*/  IMAD.MOV.U32 R207, RZ, RZ, R209 ;  /* 0x000000ffffcf7224 */ /* 0x000fe400078e00d1 */
[----:B------:R-:W-:Y:S01]  /*e430*/  @!P2 IMAD.IADD R198, R198, 0x1, -R251 ;  /* 0x00000001c6c6a824 */ /* 0x000fe200078e0afb */
[----:B------:R1:W-:Y:S01]  /*e440*/  STL [R1+0x3f4], R197 ;  /* 0x0003f4c501007387 */ /* 0x0003e20000100800 */
[----:B------:R-:W-:-:S02]  /*e450*/  IMAD.MOV.U32 R209, RZ, RZ, R211 ;  /* 0x000000ffffd17224 */ /* 0x000fc400078e00d3 */
[----:B------:R-:W-:Y:S02]  /*e460*/  IMAD.MOV.U32 R217, RZ, RZ, R236 ;  /* 0x000000ffffd97224 */ /* 0x000fe400078e00ec */
[----:B------:R-:W-:Y:S01]  /*e470*/  IMAD.MOV.U32 R211, RZ, RZ, R226 ;  /* 0x000000ffffd37224 */ /* 0x000fe200078e00e2 */
[----:B------:R-:W-:Y:S01]  /*e480*/  MOV R226, R239 ;  /* 0x000000ef00e27202 */ /* 0x000fe20000000f00 */
[----:B------:R-:W-:Y:S02]  /*e490*/  IMAD.MOV.U32 R236, RZ, RZ, R241 ;  /* 0x000000ffffec7224 */ /* 0x000fe400078e00f1 */
[----:B------:R-:W4:Y:S01]  /*e4a0*/  LDL.LU R241, [R1+0x2820] ;  /* 0x0028200001f17983 */ /* 0x000f220000300800 */
[----:B-1----:R-:W-:Y:S01]  /*e4b0*/  IMAD.MOV.U32 R197, RZ, RZ, R206 ;  /* 0x000000ffffc57224 */ /* 0x002fe200078e00ce */
[----:B------:R-:W-:Y:S02]  /*e4c0*/  MOV R206, R208 ;  /* 0x000000d000ce7202 */ /* 0x000fe40000000f00 */
[----:B------:R-:W2:Y:S01]  /*e4d0*/  LDL.LU R239, [R1+0x281c] ;  /* 0x00281c0001ef7983 */ /* 0x000ea20000300800 */
[----:B------:R-:W-:-:S03]  /*e4e0*/  IMAD.MOV.U32 R208, RZ, RZ, R211 ;  /* 0x000000ffffd07224 */ /* 0x000fc600078e00d3 */
[----:B------:R1:W-:Y:S01]  /*e4f0*/  STL [R1+0x3f0], R198 ;  /* 0x0003f0c601007387 */ /* 0x0003e20000100800 */
[----:B------:R-:W-:Y:S02]  /*e500*/  IMAD.MOV.U32 R211, RZ, RZ, R217 ;  /* 0x000000ffffd37224 */ /* 0x000fe400078e00d9 */
[----:B-1----:R-:W-:Y:S02]  /*e510*/  IMAD.MOV.U32 R198, RZ, RZ, R207 ;  /* 0x000000ffffc67224 */ /* 0x002fe400078e00cf */
[----:B------:R-:W-:Y:S02]  /*e520*/  IMAD.MOV.U32 R207, RZ, RZ, R209 ;  /* 0x000000ffffcf7224 */ /* 0x000fe400078e00d1 */
[----:B------:R-:W4:Y:S04]  /*e530*/  LDL.LU R209, [R1+0x350] ;  /* 0x0003500001d17983 */ /* 0x000f280000300800 */
[----:B------:R-:W2:Y:S01]  /*e540*/  LDL.LU R217, [R1+0x2d0] ;  /* 0x0002d00001d97983 */ /* 0x000ea20000300800 */
[----:B------:R-:W-:-:S02]  /*e550*/  ISETP.GT.U32.AND P3, PT, R251, R204, PT ;  /* 0x000000ccfb00720c */ /* 0x000fc40003f64070 */
[----:B------:R-:W-:-:S11]  /*e560*/  ISETP.GT.U32.AND P1, PT, R251, R201, PT ;  /* 0x000000c9fb00720c */ /* 0x000fd60003f24070 */
[----:B------:R-:W-:Y:S02]  /*e570*/  @!P3 IADD3 R204, R204, -R251, RZ ;  /* 0x800000fbccccb210 */ /* 0x000fe40007ffe0ff */
[----:B------:R-:W-:Y:S01]  /*e580*/  ISETP.GT.U32.AND P3, PT, R251, R202, PT ;  /* 0x000000cafb00720c */ /* 0x000fe20003f64070 */
[----:B------:R-:W-:Y:S01]  /*e590*/  @!P1 IMAD.IADD R201, R201, 0x1, -R251 ;  /* 0x00000001c9c99824 */ /* 0x000fe200078e0afb */
[C---:B------:R-:W-:Y:S02]  /*e5a0*/  ISETP.GT.U32.AND P0, PT, R251.reuse, R74, PT ;  /* 0x0000004afb00720c */ /* 0x040fe40003f04070 */
[C---:B------:R-:W-:Y:S02]  /*e5b0*/  ISETP.GT.U32.AND P1, PT, R251.reuse, R204, PT ;  /* 0x000000ccfb00720c */ /* 0x040fe40003f24070 */
[C---:B------:R-:W-:Y:S02]  /*e5c0*/  ISETP.GT.U32.AND P5, PT, R251.reuse, R194, PT ;  /* 0x000000c2fb00720c */ /* 0x040fe40003fa4070 */
[----:B------:R-:W-:-:S05]  /*e5d0*/  ISETP.GT.U32.AND P4, PT, R251, R199, PT ;  /* 0x000000c7fb00720c */ /* 0x000fca0003f84070 */
[--C-:B------:R-:W-:Y:S01]  /*e5e0*/  @!P3 IMAD.IADD R202, R202, 0x1, -R251.reuse ;  /* 0x00000001cacab824 */ /* 0x100fe200078e0afb */
[C---:B------:R-:W-:Y:S02]  /*e5f0*/  ISETP.GT.U32.AND P3, PT, R251.reuse, R114, PT ;  /* 0x00000072fb00720c */ /* 0x040fe40003f64070 */
[C---:B------:R-:W-:Y:S02]  /*e600*/  ISETP.GT.U32.AND P2, PT, R251.reuse, R200, PT ;  /* 0x000000c8fb00720c */ /* 0x040fe40003f44070 */
[----:B------:R-:W-:Y:S01]  /*e610*/  ISETP.GT.U32.AND P6, PT, R251, R202, PT ;  /* 0x000000cafb00720c */ /* 0x000fe20003fc4070 */
[--C-:B------:R-:W-:Y:S01]  /*e620*/  @!P0 IMAD.IADD R74, R74, 0x1, -R251.reuse ;  /* 0x000000014a4a8824 */ /* 0x100fe200078e0afb */
[----:B------:R-:W-:Y:S01]  /*e630*/  @!P1 IADD3 R204, R204, -R251, RZ ;  /* 0x800000fbcccc9210 */ /* 0x000fe20007ffe0ff */
[----:B------:R-:W-:Y:S01]  /*e640*/  @!P4 IMAD.IADD R199, R199, 0x1, -R251 ;  /* 0x00000001c7c7c824 */ /* 0x000fe200078e0afb */
[----:B------:R-:W-:Y:S02]  /*e650*/  ISETP.GT.U32.AND P0, PT, R251, R205, PT ;  /* 0x000000cdfb00720c */ /* 0x000fe40003f04070 */
[----:B------:R-:W-:-:S03]  /*e660*/  @!P5 IADD3 R194, R194, -R251, RZ ;  /* 0x800000fbc2c2d210 */ /* 0x000fc60007ffe0ff */
[--C-:B------:R-:W-:Y:S01]  /*e670*/  @!P3 IMAD.IADD R114, R114, 0x1, -R251.reuse ;  /* 0x000000017272b824 */ /* 0x100fe200078e0afb */
[C---:B------:R-:W-:Y:S02]  /*e680*/  ISETP.GT.U32.AND P3, PT, R251.reuse, R203, PT ;  /* 0x000000cbfb00720c */ /* 0x040fe40003f64070 */
[C---:B------:R-:W-:Y:S02]  /*e690*/  ISETP.GT.U32.AND P1, PT, R251.reuse, R201, PT ;  /* 0x000000c9fb00720c */ /* 0x040fe40003f24070 */
[C---:B------:R-:W-:Y:S02]  /*e6a0*/  ISETP.GT.U32.AND P5, PT, R251.reuse, R234, PT ;  /* 0x000000eafb00720c */ /* 0x040fe40003fa4070 */
[----:B------:R-:W-:Y:S01]  /*e6b0*/  ISETP.GT.U32.AND P4, PT, R251, R237, PT ;  /* 0x000000edfb00720c */ /* 0x000fe20003f84070 */
[--C-:B------:R-:W-:Y:S01]  /*e6c0*/  @!P2 IMAD.IADD R200, R200, 0x1, -R251.reuse ;  /* 0x00000001c8c8a824 */ /* 0x100fe200078e0afb */
[----:B------:R-:W-:Y:S01]  /*e6d0*/  @!P6 IADD3 R202, R202, -R251, RZ ;  /* 0x800000fbcacae210 */ /* 0x000fe20007ffe0ff */
[----:B------:R1:W-:Y:S01]  /*e6e0*/  STL [R1+0x3ec], R204 ;  /* 0x0003eccc01007387 */ /* 0x0003e20000100800 */
[----:B------:R-:W-:-:S03]  /*e6f0*/  @!P0 IMAD.IADD R205, R205, 0x1, -R251 ;  /* 0x00000001cdcd8824 */ /* 0x000fc600078e0afb */
[--C-:B------:R-:W-:Y:S01]  /*e700*/  @!P3 IMAD.IADD R203, R203, 0x1, -R251.reuse ;  /* 0x00000001cbcbb824 */ /* 0x100fe200078e0afb */
[----:B------:R-:W-:Y:S01]  /*e710*/  ISETP.GT.U32.AND P3, PT, R251, R193, PT ;  /* 0x000000c1fb00720c */ /* 0x000fe20003f64070 */
[--C-:B------:R-:W-:Y:S01]  /*e720*/  @!P1 IMAD.IADD R201, R201, 0x1, -R251.reuse ;  /* 0x00000001c9c99824 */ /* 0x100fe200078e0afb */
[C---:B------:R-:W-:Y:S01]  /*e730*/  ISETP.GT.U32.AND P0, PT, R251.reuse, R195, PT ;  /* 0x000000c3fb00720c */ /* 0x040fe20003f04070 */
[----:B------:R-:W-:Y:S01]  /*e740*/  @!P5 IMAD.IADD R234, R234, 0x1, -R251 ;  /* 0x00000001eaead824 */ /* 0x000fe200078e0afb */
[C---:B------:R-:W-:Y:S01]  /*e750*/  ISETP.GT.U32.AND P1, PT, R251.reuse, R196, PT ;  /* 0x000000c4fb00720c */ /* 0x040fe20003f24070 */
[----:B-1----:R-:W-:Y:S01]  /*e760*/  IMAD.MOV.U32 R204, RZ, RZ, R206 ;  /* 0x000000ffffcc7224 */ /* 0x002fe200078e00ce */
[----:B------:R-:W-:Y:S02]  /*e770*/  ISETP.GT.U32.AND P5, PT, R251, R197, PT ;  /* 0x000000c5fb00720c */ /* 0x000fe40003fa4070 */
[----:B------:R-:W-:Y:S02]  /*e780*/  @!P4 IADD3 R237, R237, -R251, RZ ;  /* 0x800000fbededc210 */ /* 0x000fe40007ffe0ff */
[----:B------:R-:W-:Y:S01]  /*e790*/  ISETP.GT.U32.AND P4, PT, R251, R198, PT ;  /* 0x000000c6fb00720c */ /* 0x000fe20003f84070 */
[----:B------:R-:W-:-:S02]  /*e7a0*/  IMAD.MOV.U32 R206, RZ, RZ, R207 ;  /* 0x000000ffffce7224 */ /* 0x000fc400078e00cf */
[----:B------:R-:W-:Y:S01]  /*e7b0*/  @!P3 IADD3 R193, R193, -R251, RZ ;  /* 0x800000fbc1c1b210 */ /* 0x000fe20007ffe0ff */
[----:B------:R-:W-:Y:S01]  /*e7c0*/  IMAD.MOV.U32 R207, RZ, RZ, R208 ;  /* 0x000000ffffcf7224 */ /* 0x000fe200078e00d0 */
[----:B------:R-:W-:Y:S01]  /*e7d0*/  ISETP.GT.U32.AND P3, PT, R251, R205, PT ;  /* 0x000000cdfb00720c */ /* 0x000fe20003f64070 */
[--C-:B------:R-:W-:Y:S01]  /*e7e0*/  @!P0 IMAD.IADD R195, R195, 0x1, -R251.reuse ;  /* 0x00000001c3c38824 */ /* 0x100fe200078e0afb */
[----:B------:R-:W-:Y:S01]  /*e7f0*/  ISETP.GT.U32.AND P0, PT, R251, R234, PT ;  /* 0x000000eafb00720c */ /* 0x000fe20003f04070 */
[--C-:B------:R-:W-:Y:S02]  /*e800*/  @!P1 IMAD.IADD R196, R196, 0x1, -R251.reuse ;  /* 0x00000001c4c49824 */ /* 0x100fe400078e0afb */
[--C-:B------:R-:W-:Y:S01]  /*e810*/  @!P5 IMAD.IADD R197, R197, 0x1, -R251.reuse ;  /* 0x00000001c5c5d824 */ /* 0x100fe200078e0afb */
[----:B------:R-:W-:Y:S02]  /*e820*/  ISETP.GT.U32.AND P5, PT, R251, R237, PT ;  /* 0x000000edfb00720c */ /* 0x000fe40003fa4070 */
[----:B------:R-:W-:Y:S01]  /*e830*/  @!P4 IMAD.IADD R198, R198, 0x1, -R251 ;  /* 0x00000001c6c6c824 */ /* 0x000fe200078e0afb */
[----:B------:R-:W-:-:S04]  /*e840*/  IABS R242, R34 ;  /* 0x0000002200f27213 */ /* 0x000fc80000000000 */
[----:B------:R-:W-:Y:S02]  /*e850*/  @!P3 IADD3 R205, R205, -R251, RZ ;  /* 0x800000fbcdcdb210 */ /* 0x000fe40007ffe0ff */
[----:B------:R-:W-:-:S04]  /*e860*/  @!P0 IMAD.IADD R234, R234, 0x1, -R251 ;  /* 0x00000001eaea8824 */ /* 0x000fc800078e0afb */
[----:B------:R-:W-:Y:S01]  /*e870*/  @!P5 IMAD.IADD R237, R237, 0x1, -R251 ;  /* 0x00000001ededd824 */ /* 0x000fe200078e0afb */
[----:B------:R-:W-:Y:S01]  /*e880*/  ISETP.GT.U32.AND P1, PT, R251, R206, PT ;  /* 0x000000cefb00720c */ /* 0x000fe20003f24070 */
[----:B------:R-:W-:-:S04]  /*e890*/  IMAD.HI.U32 R34, R250, R242, RZ ;  /* 0x000000f2fa227227 */ /* 0x000fc800078e00ff */
[----:B------:R-:W-:-:S04]  /*e8a0*/  IMAD.MOV R34, RZ, RZ, -R34 ;  /* 0x000000ffff227224 */ /* 0x000fc800078e0a22 */
[C---:B------:R-:W-:Y:S01]  /*e8b0*/  IMAD R242, R251.reuse, R34, R242 ;  /* 0x00000022fbf27224 */ /* 0x040fe200078e02f2 */
[----:B------:R-:W-:-:S03]  /*e8c0*/  ISETP.GT.U32.AND P3, PT, R251, R193, PT ;  /* 0x000000c1fb00720c */ /* 0x000fc60003f64070 */
[----:B------:R-:W-:Y:S01]  /*e8d0*/  @!P1 IMAD.IADD R206, R206, 0x1, -R251 ;  /* 0x00000001cece9824 */ /* 0x000fe200078e0afb */
[C---:B------:R-:W-:Y:S02]  /*e8e0*/  ISETP.GT.U32.AND P0, PT, R251.reuse, R195, PT ;  /* 0x000000c3fb00720c */ /* 0x040fe40003f04070 */
[----:B------:R-:W-:-:S07]  /*e8f0*/  ISETP.GT.U32.AND P5, PT, R251, R197, PT ;  /* 0x000000c5fb00720c */ /* 0x000fce0003fa4070 */
[----:B------:R-:W-:-:S04]  /*e900*/  @!P3 IMAD.IADD R193, R193, 0x1, -R251 ;  /* 0x00000001c1c1b824 */ /* 0x000fc800078e0afb */
[----:B------:R-:W-:Y:S02]  /*e910*/  @!P0 IMAD.IADD R195, R195, 0x1, -R251 ;  /* 0x00000001c3c38824 */ /* 0x000fe400078e0afb */
[----:B------:R-:W-:Y:S02]  /*e920*/  @!P5 IADD3 R197, R197, -R251, RZ ;  /* 0x800000fbc5c5d210 */ /* 0x000fe40007ffe0ff */
[C---:B---3--:R-:W-:Y:S02]  /*e930*/  ISETP.GT.U32.AND P2, PT, R251.reuse, R238, PT ;  /* 0x000000eefb00720c */ /* 0x048fe40003f44070 */
[----:B-----5:R-:W-:-:S11]  /*e940*/  ISETP.GT.U32.AND P6, PT, R251, R154, PT ;  /* 0x0000009afb00720c */ /* 0x020fd60003fc4070 */
[--C-:B------:R-:W-:Y:S01]  /*e950*/  @!P2 IMAD.IADD R238, R238, 0x1, -R251.reuse ;  /* 0x00000001eeeea824 */ /* 0x100fe200078e0afb */
[C---:B------:R-:W-:Y:S01]  /*e960*/  ISETP.GT.U32.AND P2, PT, R251.reuse, R204, PT ;  /* 0x000000ccfb00720c */ /* 0x040fe20003f44070 */
[----:B------:R-:W-:Y:S01]  /*e970*/  @!P6 IMAD.IADD R154, R154, 0x1, -R251 ;  /* 0x000000019a9ae824 */ /* 0x000fe200078e0afb */
[C---:B------:R-:W-:Y:S02]  /*e980*/  ISETP.GT.U32.AND P6, PT, R251.reuse, R203, PT ;  /* 0x000000cbfb00720c */ /* 0x040fe40003fc4070 */
[----:B------:R-:W-:-:S09]  /*e990*/  ISETP.GT.U32.AND P4, PT, R251, R238, PT ;  /* 0x000000eefb00720c */ /* 0x000fd20003f84070 */
[----:B------:R-:W-:Y:S02]  /*e9a0*/  @!P2 IADD3 R204, R204, -R251, RZ ;  /* 0x800000fbcccca210 */ /* 0x000fe40007ffe0ff */
[----:B------:R-:W-:Y:S01]  /*e9b0*/  ISETP.GT.U32.AND P2, PT, R251, R196, PT ;  /* 0x000000c4fb00720c */ /* 0x000fe20003f44070 */
[--C-:B------:R-:W-:Y:S02]  /*e9c0*/  @!P6 IMAD.IADD R203, R203, 0x1, -R251.reuse ;  /* 0x00000001cbcbe824 */ /* 0x100fe400078e0afb */
[----:B------:R-:W-:Y:S01]  /*e9d0*/  @!P4 IMAD.IADD R238, R238, 0x1, -R251 ;  /* 0x00000001eeeec824 */ /* 0x000fe200078e0afb */
[----:B----4-:R-:W-:Y:S01]  /*e9e0*/  MOV R208, R209 ;  /* 0x000000d100d07202 */ /* 0x010fe20000000f00 */
[----:B--2---:R-:W-:Y:S02]  /*e9f0*/  IMAD.MOV.U32 R209, RZ, RZ, R217 ;  /* 0x000000ffffd17224 */ /* 0x004fe400078e00d9 */
[----:B------:R-:W2:Y:S04]  /*ea00*/  LDL.LU R217, [R1+0x1a0] ;  /* 0x0001a00001d97983 */ /* 0x000ea80000300800 */
[----:B------:R-:W-:Y:S04]  /*ea10*/  STL [R1+0x3e8], R114 ;  /* 0x0003e87201007387 */ /* 0x000fe80000100800 */
[----:B------:R-:W-:Y:S04]  /*ea20*/  STL [R1+0x3e4], R74 ;  /* 0x0003e44a01007387 */ /* 0x000fe80000100800 */
[----:B------:R-:W-:Y:S04]  /*ea30*/  STL [R1+0x3e0], R194 ;  /* 0x0003e0c201007387 */ /* 0x000fe80000100800 */
[----:B------:R-:W-:Y:S04]  /*ea40*/  STL [R1+0x3dc], R199 ;  /* 0x0003dcc701007387 */ /* 0x000fe80000100800 */
[----:B------:R-:W-:Y:S04]  /*ea50*/  STL [R1+0x3d8], R200 ;  /* 0x0003d8c801007387 */ /* 0x000fe80000100800 */
[----:B------:R1:W-:Y:S04]  /*ea60*/  STL [R1+0x3d4], R201 ;  /* 0x0003d4c901007387 */ /* 0x0003e80000100800 */
[----:B------:R3:W-:Y:S04]  /*ea70*/  STL [R1+0x3d0], R202 ;  /* 0x0003d0ca01007387 */ /* 0x0007e80000100800 */
[----:B-1----:R-:W4:Y:S04]  /*ea80*/  LDL.LU R201, [R1+0x398] ;  /* 0x0003980001c97983 */ /* 0x002f280000300800 */
[----:B------:R-:W5:Y:S04]  /*ea90*/  LDL.LU R199, [R1+0x394] ;  /* 0x0003940001c77983 */ /* 0x000f680000300800 */
[----:B------:R-:W2:Y:S04]  /*eaa0*/  LDL.LU R200, [R1+0x390] ;  /* 0x0003900001c87983 */ /* 0x000ea80000300800 */
[----:B------:R1:W-:Y:S04]  /*eab0*/  STL [R1+0x3cc], R203 ;  /* 0x0003cccb01007387 */ /* 0x0003e80000100800 */
[----:B---3--:R-:W3:Y:S01]  /*eac0*/  LDL.LU R202, [R1+0x38c] ;  /* 0x00038c0001ca7983 */ /* 0x008ee20000300800 */
[----:B------:R-:W-:-:S03]  /*ead0*/  @!P2 IADD3 R196, R196, -R251, RZ ;  /* 0x800000fbc4c4a210 */ /* 0x000fc60007ffe0ff */
[----:B-1----:R-:W3:Y:S04]  /*eae0*/  LDL.LU R203, [R1+0x388] ;  /* 0x0003880001cb7983 */ /* 0x002ee80000300800 */
[----:B------:R1:W-:Y:S04]  /*eaf0*/  STL [R1+0x3c8], R205 ;  /* 0x0003c8cd01007387 */ /* 0x0003e80000100800 */
[----:B-1----:R-:W3:Y:S04]  /*eb00*/  LDL.LU R205, [R1+0x384] ;  /* 0x0003840001cd7983 */ /* 0x002ee80000300800 */
[----:B------:R1:W-:Y:S04]  /*eb10*/  STL [R1+0x3c4], R234 ;  /* 0x0003c4ea01007387 */ /* 0x0003e80000100800 */
[----:B------:R1:W-:Y:S04]  /*eb20*/  STL [R1+0x3c0], R237 ;  /* 0x0003c0ed01007387 */ /* 0x0003e80000100800 */
[----:B------:R1:W-:Y:S04]  /*eb30*/  STL [R1+0x3bc], R238 ;  /* 0x0003bcee01007387 */ /* 0x0003e80000100800 */
[----:B------:R-:W3:Y:S04]  /*eb40*/  LDL.LU R74, [R1+0x37c] ;  /* 0x00037c00014a7983 */ /* 0x000ee80000300800 */
[----:B------:R-:W3:Y:S04]  /*eb50*/  LDL.LU R194, [R1+0x378] ;  /* 0x0003780001c27983 */ /* 0x000ee80000300800 */
[----:B------:R1:W-:Y:S04]  /*eb60*/  STL [R1+0x3b8], R196 ;  /* 0x0003b8c401007387 */ /* 0x0003e80000100800 */
[----:B-1----:R-:W3:Y:S04]  /*eb70*/  LDL.LU R234, [R1+0x374] ;  /* 0x0003740001ea7983 */ /* 0x002ee80000300800 */
[----:B------:R-:W3:Y:S04]  /*eb80*/  LDL.LU R237, [R1+0x370] ;  /* 0x0003700001ed7983 */ /* 0x000ee80000300800 */
[----:B------:R-:W3:Y:S04]  /*eb90*/  LDL.LU R238, [R1+0x36c] ;  /* 0x00036c0001ee7983 */ /* 0x000ee80000300800 */
[----:B------:R-:W3:Y:S04]  /*eba0*/  LDL.LU R196, [R1+0x368] ;  /* 0x0003680001c47983 */ /* 0x000ee80000300800 */
[----:B------:R-:W3:Y:S01]  /*ebb0*/  LDL.LU R34, [R1+0x380] ;  /* 0x0003800001227983 */ /* 0x000ee20000300800 */
[----:B------:R-:W-:-:S13]  /*ebc0*/  ISETP.GT.U32.AND P1, PT, R251, R154, PT ;  /* 0x0000009afb00720c */ /* 0x000fda0003f24070 */
[----:B------:R-:W-:-:S05]  /*ebd0*/  @!P1 IMAD.IADD R154, R154, 0x1, -R251 ;  /* 0x000000019a9a9824 */ /* 0x000fca00078e0afb */
[----:B------:R-:W-:Y:S04]  /*ebe0*/  STL [R1+0x3b4], R154 ;  /* 0x0003b49a01007387 */ /* 0x000fe80000100800 */
[----:B------:R1:W-:Y:S04]  /*ebf0*/  STL [R1+0x3b0], R193 ;  /* 0x0003b0c101007387 */ /* 0x0003e80000100800 */
[----:B------:R1:W-:Y:S04]  /*ec00*/  STL [R1+0x3ac], R195 ;  /* 0x0003acc301007387 */ /* 0x0003e80000100800 */
[----:B------:R1:W-:Y:S04]  /*ec10*/  STL [R1+0x3a8], R197 ;  /* 0x0003a8c501007387 */ /* 0x0003e80000100800 */
[----:B------:R-:W3:Y:S01]  /*ec20*/  LDL R252, [R1+0x944] ;  /* 0x0009440001fc7983 */ /* 0x000ee20000100800 */
[----:B------:R-:W-:-:S02]  /*ec30*/  ISETP.GT.U32.AND P6, PT, R251, R206, PT ;  /* 0x000000cefb00720c */ /* 0x000fc40003fc4070 */
[C---:B------:R-:W-:Y:S02]  /*ec40*/  ISETP.GT.U32.AND P4, PT, R251.reuse, R198, PT ;  /* 0x000000c6fb00720c */ /* 0x040fe40003f84070 */
[----:B------:R-:W-:-:S09]  /*ec50*/  ISETP.GT.U32.AND P2, PT, R251, R204, PT ;  /* 0x000000ccfb00720c */ /* 0x000fd20003f44070 */
[--C-:B------:R-:W-:Y:S02]  /*ec60*/  @!P6 IMAD.IADD R206, R206, 0x1, -R251.reuse ;  /* 0x00000001cecee824 */ /* 0x100fe400078e0afb */
[--C-:B------:R-:W-:Y:S02]  /*ec70*/  @!P4 IMAD.IADD R198, R198, 0x1, -R251.reuse ;  /* 0x00000001c6c6c824 */ /* 0x100fe400078e0afb */
[----:B------:R-:W-:-:S03]  /*ec80*/  @!P2 IMAD.IADD R204, R204, 0x1, -R251 ;  /* 0x00000001cccca824 */ /* 0x000fc600078e0afb */
[----:B------:R-:W-:Y:S04]  /*ec90*/  STL [R1+0x3a4], R198 ;  /* 0x0003a4c601007387 */ /* 0x000fe80000100800 */
[----:B------:R-:W-:Y:S04]  /*eca0*/  STL [R1+0x3a0], R204 ;  /* 0x0003a0cc01007387 */ /* 0x000fe80000100800 */
[----:B------:R1:W-:Y:S04]  /*ecb0*/  STL [R1+0x39c], R206 ;  /* 0x00039cce01007387 */ /* 0x0003e80000100800 */
[----:B-1----:R-:W3:Y:S04]  /*ecc0*/  LDL.LU R193, [R1+0x364] ;  /* 0x0003640001c17983 */ /* 0x002ee80000300800 */
[----:B------:R-:W3:Y:S04]  /*ecd0*/  LDL.LU R195, [R1+0x360] ;  /* 0x0003600001c37983 */ /* 0x000ee80000300800 */
[----:B------:R-:W3:Y:S04]  /*ece0*/  LDL.LU R197, [R1+0x35c] ;  /* 0x00035c0001c57983 */ /* 0x000ee80000300800 */
[----:B------:R-:W3:Y:S01]  /*ecf0*/  LDL.LU R206, [R1+0x358] ;  /* 0x0003580001ce7983 */ /* 0x000ee20000300800 */
[----:B------:R-:W-:-:S02]  /*ed00*/  IMAD.MOV.U32 R198, RZ, RZ, R207 ;  /* 0x000000ffffc67224 */ /* 0x000fc400078e00cf */
[----:B------:R-:W-:Y:S02]  /*ed10*/  IMAD.MOV.U32 R207, RZ, RZ, R212 ;  /* 0x000000ffffcf7224 */ /* 0x000fe400078e00d4 */
[----:B------:R-:W-:Y:S02]  /*ed20*/  IMAD.MOV.U32 R212, RZ, RZ, R215 ;  /* 0x000000ffffd47224 */ /* 0x000fe400078e00d7 */
[----:B------:R-:W-:Y:S02]  /*ed30*/  IMAD.MOV.U32 R215, RZ, RZ, R222 ;  /* 0x000000ffffd77224 */ /* 0x000fe400078e00de */
[----:B------:R-:W-:Y:S02]  /*ed40*/  IMAD.MOV.U32 R222, RZ, RZ, R224 ;  /* 0x000000ffffde7224 */ /* 0x000fe400078e00e0 */
[----:B------:R-:W-:Y:S01]  /*ed50*/  IMAD.MOV.U32 R224, RZ, RZ, R228 ;  /* 0x000000ffffe07224 */ /* 0x000fe200078e00e4 */
[----:B------:R-:W-:Y:S01]  /*ed60*/  MOV R228, R229 ;  /* 0x000000e500e47202 */ /* 0x000fe20000000f00 */
[----:B------:R-:W-:Y:S01]  /*ed70*/  IMAD.MOV.U32 R229, RZ, RZ, R241 ;  /* 0x000000ffffe57224 */ /* 0x000fe200078e00f1 */
[----:B----4-:R-:W-:-:S02]  /*ed80*/  ISETP.GT.U32.AND P1, PT, R251, R201, PT ;  /* 0x000000c9fb00720c */ /* 0x010fc40003f24070 */
[C---:B-----5:R-:W-:Y:S02]  /*ed90*/  ISETP.GT.U32.AND P3, PT, R251.reuse, R199, PT ;  /* 0x000000c7fb00720c */ /* 0x060fe40003f64070 */
[----:B--2---:R-:W-:-:S09]  /*eda0*/  ISETP.GT.U32.AND P0, PT, R251, R200, PT ;  /* 0x000000c8fb00720c */ /* 0x004fd20003f04070 */
[----:B------:R-:W-:Y:S02]  /*edb0*/  @!P1 IADD3 R201, R201, -R251, RZ ;  /* 0x800000fbc9c99210 */ /* 0x000fe40007ffe0ff */
[----:B---3--:R-:W-:Y:S01]  /*edc0*/  ISETP.GT.U32.AND P5, PT, R251, R202, PT ;  /* 0x000000cafb00720c */ /* 0x008fe20003fa4070 */
[--C-:B------:R-:W-:Y:S02]  /*edd0*/  @!P3 IMAD.IADD R199, R199, 0x1, -R251.reuse ;  /* 0x00000001c7c7b824 */ /* 0x100fe400078e0afb */
[----:B------:R-:W-:-:S10]  /*ede0*/  @!P0 IMAD.IADD R200, R200, 0x1, -R251 ;  /* 0x00000001c8c88824 */ /* 0x000fd400078e0afb */
[----:B------:R-:W-:Y:S01]  /*edf0*/  @!P5 IMAD.IADD R202, R202, 0x1, -R251 ;  /* 0x00000001cacad824 */ /* 0x000fe200078e0afb */
[C---:B------:R-:W-:Y:S02]  /*ee00*/  ISETP.GT.U32.AND P1, PT, R251.reuse, R74, PT ;  /* 0x0000004afb00720c */ /* 0x040fe40003f24070 */
[C---:B------:R-:W-:Y:S02]  /*ee10*/  ISETP.GT.U32.AND P3, PT, R251.reuse, R194, PT ;  /* 0x000000c2fb00720c */ /* 0x040fe40003f64070 */
[C---:B------:R-:W-:Y:S02]  /*ee20*/  ISETP.GT.U32.AND P0, PT, R251.reuse, R234, PT ;  /* 0x000000eafb00720c */ /* 0x040fe40003f04070 */
[----:B------:R-:W-:-:S07]  /*ee30*/  ISETP.GT.U32.AND P6, PT, R251, R34, PT ;  /* 0x00000022fb00720c */ /* 0x000fce0003fc4070 */
[----:B------:R-:W-:-:S06]  /*ee40*/  @!P1 IMAD.IADD R74, R74, 0x1, -R251 ;  /* 0x000000014a4a9824 */ /* 0x000fcc00078e0afb */
[--C-:B------:R-:W-:Y:S01]  /*ee50*/  @!P6 IMAD.IADD R34, R34, 0x1, -R251.reuse ;  /* 0x000000012222e824 */ /* 0x100fe200078e0afb */
[C---:B------:R-:W-:Y:S01]  /*ee60*/  ISETP.GT.U32.AND P6, PT, R251.reuse, R201, PT ;  /* 0x000000c9fb00720c */ /* 0x040fe20003fc4070 */
[----:B------:R-:W-:Y:S01]  /*ee70*/  @!P0 IMAD.IADD R234, R234, 0x1, -R251 ;  /* 0x00000001eaea8824 */ /* 0x000fe200078e0afb */
[C---:B------:R-:W-:Y:S02]  /*ee80*/  ISETP.GT.U32.AND P1, PT, R251.reuse, R199, PT ;  /* 0x000000c7fb00720c */ /* 0x040fe40003f24070 */
[----:B------:R-:W-:Y:S02]  /*ee90*/  @!P3 IADD3 R194, R194, -R251, RZ ;  /* 0x800000fbc2c2b210 */ /* 0x000fe40007ffe0ff */
[C---:B------:R-:W-:Y:S02]  /*eea0*/  ISETP.GT.U32.AND P3, PT, R251.reuse, R200, PT ;  /* 0x000000c8fb00720c */ /* 0x040fe40003f64070 */
[----:B------:R-:W-:-:S05]  /*eeb0*/  ISETP.GT.U32.AND P0, PT, R251, R202, PT ;  /* 0x000000cafb00720c */ /* 0x000fca0003f04070 */
[----:B------:R-:W-:Y:S01]  /*eec0*/  @!P6 IMAD.IADD R201, R201, 0x1, -R251 ;  /* 0x00000001c9c9e824 */ /* 0x000fe200078e0afb */
[----:B------:R-:W-:-:S05]  /*eed0*/  IADD3 R204, R252, 0x1f3, RZ ;  /* 0x000001f3fccc7810 */ /* 0x000fca0007ffe0ff */
[----:B------:R-:W-:Y:S04]  /*eee0*/  STL [R1+0x1f64], R204 ;  /* 0x001f64cc01007387 */ /* 0x000fe80000100800 */
[----:B------:R1:W-:Y:S01]  /*eef0*/  STL [R1+0x398], R201 ;  /* 0x000398c901007387 */ /* 0x0003e20000100800 */
[--C-:B------:R-:W-:Y:S01]  /*ef00*/  @!P1 IMAD.IADD R199, R199, 0x1, -R251.reuse ;  /* 0x00000001c7c79824 */ /* 0x100fe200078e0afb */
[----:B------:R-:W-:Y:S01]  /*ef10*/  @!P3 IADD3 R200, R200, -R251, RZ ;  /* 0x800000fbc8c8b210 */ /* 0x000fe20007ffe0ff */
[----:B------:R-:W-:Y:S01]  /*ef20*/  @!P0 IMAD.IADD R202, R202, 0x1, -R251 ;  /* 0x00000001caca8824 */ /* 0x000fe200078e0afb */
[----:B-1----:R-:W-:Y:S01]  /*ef30*/  MOV R201, R208 ;  /* 0x000000d000c97202 */ /* 0x002fe20000000f00 */
[----:B------:R-:W-:Y:S02]  /*ef40*/  IMAD.MOV.U32 R208, RZ, RZ, R210 ;  /* 0x000000ffffd07224 */ /* 0x000fe400078e00d2 */
[----:B------:R-:W-:Y:S01]  /*ef50*/  IMAD.MOV.U32 R210, RZ, RZ, R213 ;  /* 0x000000ffffd27224 */ /* 0x000fe200078e00d5 */
[----:B------:R-:W-:Y:S01]  /*ef60*/  MOV R213, R214 ;  /* 0x000000d600d57202 */ /* 0x000fe20000000f00 */
[----:B------:R-:W-:Y:S01]  /*ef70*/  IMAD.MOV.U32 R214, RZ, RZ, R220 ;  /* 0x000000ffffd67224 */ /* 0x000fe200078e00dc */
[----:B------:R-:W-:Y:S01]  /*ef80*/  MOV R220, R223 ;  /* 0x000000df00dc7202 */ /* 0x000fe20000000f00 */
[----:B------:R-:W-:-:S02]  /*ef90*/  IMAD.MOV.U32 R223, RZ, RZ, R225 ;  /* 0x000000ffffdf7224 */ /* 0x000fc400078e00e1 */
[----:B------:R-:W-:Y:S02]  /*efa0*/  IMAD.MOV.U32 R225, RZ, RZ, R239 ;  /* 0x000000ffffe17224 */ /* 0x000fe400078e00ef */
[----:B------:R-:W2:Y:S04]  /*efb0*/  LDL.LU R239, [R1+0x2818] ;  /* 0x0028180001ef7983 */ /* 0x000ea80000300800 */
[----:B------:R-:W3:Y:S04]  /*efc0*/  LDL.LU R241, [R1+0x2814] ;  /* 0x0028140001f17983 */ /* 0x000ee80000300800 */
[----:B------:R1:W-:Y:S04]  /*efd0*/  STL [R1+0x394], R199 ;  /* 0x000394c701007387 */ /* 0x0003e80000100800 */
[----:B------:R4:W-:Y:S04]  /*efe0*/  STL [R1+0x390], R200 ;  /* 0x000390c801007387 */ /* 0x0009e80000100800 */
[----:B------:R5:W-:Y:S04]  /*eff0*/  STL [R1+0x38c], R202 ;  /* 0x00038cca01007387 */ /* 0x000be80000100800 */
[----:B------:R-:W2:Y:S01]  /*f000*/  LDL.LU R114, [R1+0x34c] ;  /* 0x00034c0001727983 */ /* 0x000ea20000300800 */
[----:B------:R-:W-:-:S02]  /*f010*/  ISETP.GT.U32.AND P2, PT, R251, R205, PT ;  /* 0x000000cdfb00720c */ /* 0x000fc40003f44070 */
[C---:B------:R-:W-:Y:S01]  /*f020*/  ISETP.GT.U32.AND P4, PT, R251.reuse, R203, PT ;  /* 0x000000cbfb00720c */ /* 0x040fe20003f84070 */
[----:B------:R-:W2:Y:S01]  /*f030*/  LDL.LU R154, [R1+0x348] ;  /* 0x00034800019a7983 */ /* 0x000ea20000300800 */
[----:B------:R-:W-:-:S09]  /*f040*/  ISETP.GT.U32.AND P5, PT, R251, R237, PT ;  /* 0x000000edfb00720c */ /* 0x000fd20003fa4070 */
[--C-:B------:R-:W-:Y:S01]  /*f050*/  @!P2 IMAD.IADD R205, R205, 0x1, -R251.reuse ;  /* 0x00000001cdcda824 */ /* 0x100fe200078e0afb */
[----:B------:R-:W-:Y:S02]  /*f060*/  ISETP.GT.U32.AND P2, PT, R251, R196, PT ;  /* 0x000000c4fb00720c */ /* 0x000fe40003f44070 */
[----:B------:R-:W-:Y:S01]  /*f070*/  @!P4 IADD3 R203, R203, -R251, RZ ;  /* 0x800000fbcbcbc210 */ /* 0x000fe20007ffe0ff */
[----:B------:R-:W-:Y:S01]  /*f080*/  @!P5 IMAD.IADD R237, R237, 0x1, -R251 ;  /* 0x00000001ededd824 */ /* 0x000fe200078e0afb */
[C---:B------:R-:W-:Y:S02]  /*f090*/  ISETP.GT.U32.AND P4, PT, R251.reuse, R238, PT ;  /* 0x000000eefb00720c */ /* 0x040fe40003f84070 */
[----:B------:R-:W-:-:S07]  /*f0a0*/  ISETP.GT.U32.AND P5, PT, R251, R203, PT ;  /* 0x000000cbfb00720c */ /* 0x000fce0003fa4070 */
[----:B------:R-:W-:Y:S01]  /*f0b0*/  @!P2 IMAD.IADD R196, R196, 0x1, -R251 ;  /* 0x00000001c4c4a824 */ /* 0x000fe200078e0afb */
[----:B------:R-:W-:-:S03]  /*f0c0*/  ISETP.GT.U32.AND P2, PT, R251, R34, PT ;  /* 0x00000022fb00720c */ /* 0x000fc60003f44070 */
[--C-:B------:R-:W-:Y:S01]  /*f0d0*/  @!P4 IMAD.IADD R238, R238, 0x1, -R251.reuse ;  /* 0x00000001eeeec824 */ /* 0x100fe200078e0afb */
[----:B------:R-:W-:Y:S01]  /*f0e0*/  ISETP.GT.U32.AND P6, PT, R251, R196, PT ;  /* 0x000000c4fb00720c */ /* 0x000fe20003fc4070 */
[----:B------:R-:W-:Y:S01]  /*f0f0*/  @!P5 IMAD.IADD R203, R203, 0x1, -R251 ;  /* 0x00000001cbcbd824 */ /* 0x000fe200078e0afb */
[----:B------:R-:W-:-:S04]  /*f100*/  ISETP.GT.U32.AND P4, PT, R251, R205, PT ;  /* 0x000000cdfb00720c */ /* 0x000fc80003f84070 */
[----:B------:R5:W-:Y:S03]  /*f110*/  STL [R1+0x388], R203 ;  /* 0x000388cb01007387 */ /* 0x000be60000100800 */
[----:B------:R-:W-:Y:S01]  /*f120*/  @!P2 IMAD.IADD R34, R34, 0x1, -R251 ;  /* 0x000000012222a824 */ /* 0x000fe200078e0afb */
[----:B-1----:R-:W2:Y:S01]  /*f130*/  LDL.LU R199, [R1+0x344] ;  /* 0x0003440001c77983 */ /* 0x002ea20000300800 */
[----:B------:R-:W-:-:S03]  /*f140*/  ISETP.GT.U32.AND P2, PT, R251, R193, PT ;  /* 0x000000c1fb00720c */ /* 0x000fc60003f44070 */
[----:B----4-:R-:W4:Y:S01]  /*f150*/  LDL.LU R200, [R1+0x340] ;  /* 0x0003400001c87983 */ /* 0x010f220000300800 */
[C---:B------:R-:W-:Y:S01]  /*f160*/  ISETP.GT.U32.AND P1, PT, R251.reuse, R74, PT ;  /* 0x0000004afb00720c */ /* 0x040fe20003f24070 */
[--C-:B------:R-:W-:Y:S01]  /*f170*/  @!P6 IMAD.IADD R196, R196, 0x1, -R251.reuse ;  /* 0x00000001c4c4e824 */ /* 0x100fe200078e0afb */
[----:B------:R-:W-:Y:S01]  /*f180*/  ISETP.GT.U32.AND P3, PT, R251, R194, PT ;  /* 0x000000c2fb00720c */ /* 0x000fe20003f64070 */
[--C-:B------:R-:W-:Y:S01]  /*f190*/  @!P4 IMAD.IADD R205, R205, 0x1, -R251.reuse ;  /* 0x00000001cdcdc824 */ /* 0x100fe200078e0afb */
[C---:B------:R-:W-:Y:S02]  /*f1a0*/  ISETP.GT.U32.AND P0, PT, R251.reuse, R234, PT ;  /* 0x000000eafb00720c */ /* 0x040fe40003f04070 */
[C---:B------:R-:W-:Y:S02]  /*f1b0*/  ISETP.GT.U32.AND P5, PT, R251.reuse, R237, PT ;  /* 0x000000edfb00720c */ /* 0x040fe40003fa4070 */
[----:B------:R-:W-:Y:S01]  /*f1c0*/  ISETP.GT.U32.AND P4, PT, R251, R238, PT ;  /* 0x000000eefb00720c */ /* 0x000fe20003f84070 */
[----:B------:R1:W-:Y:S01]  /*f1d0*/  STL [R1+0x384], R205 ;  /* 0x000384cd01007387 */ /* 0x0003e20000100800 */
[----:B------:R-:W-:-:S03]  /*f1e0*/  @!P2 IMAD.IADD R193, R193, 0x1, -R251 ;  /* 0x00000001c1c1a824 */ /* 0x000fc600078e0afb */
[----:B-----5:R-:W5:Y:S01]  /*f1f0*/  LDL.LU R202, [R1+0x33c] ;  /* 0x00033c0001ca7983 */ /* 0x020f620000300800 */
[-C--:B------:R-:W-:Y:S01]  /*f200*/  @!P1 IADD3 R74, R74, -R251.reuse, RZ ;  /* 0x800000fb4a4a9210 */ /* 0x080fe20007ffe0ff */
[--C-:B------:R-:W-:Y:S02]  /*f210*/  @!P3 IMAD.IADD R194, R194, 0x1, -R251.reuse ;  /* 0x00000001c2c2b824 */ /* 0x100fe400078e0afb */
[----:B------:R-:W5:Y:S01]  /*f220*/  LDL.LU R203, [R1+0x338] ;  /* 0x0003380001cb7983 */ /* 0x000f620000300800 */
[----:B-1----:R-:W-:Y:S01]  /*f230*/  MOV R205, R210 ;  /* 0x000000d200cd7202 */ /* 0x002fe20000000f00 */
[--C-:B------:R-:W-:Y:S02]  /*f240*/  @!P0 IMAD.IADD R234, R234, 0x1, -R251.reuse ;  /* 0x00000001eaea8824 */ /* 0x100fe400078e0afb */
[----:B------:R-:W-:Y:S01]  /*f250*/  @!P4 IADD3 R238, R238, -R251, RZ ;  /* 0x800000fbeeeec210 */ /* 0x000fe20007ffe0ff */
[----:B------:R-:W-:Y:S02]  /*f260*/  @!P5 IMAD.IADD R237, R237, 0x1, -R251 ;  /* 0x00000001ededd824 */ /* 0x000fe400078e0afb */
[----:B---3--:R-:W-:Y:S01]  /*f270*/  IMAD.MOV.U32 R210, RZ, RZ, R241 ;  /* 0x000000ffffd27224 */ /* 0x008fe200078e00f1 */
[----:B------:R-:W-:Y:S01]  /*f280*/  IABS R241, R204 ;  /* 0x000000cc00f17213 */ /* 0x000fe20000000000 */
[----:B------:R-:W-:-:S02]  /*f290*/  IMAD.MOV.U32 R204, RZ, RZ, R205 ;  /* 0x000000ffffcc7224 */ /* 0x000fc400078e00cd */
[----:B------:R-:W3:Y:S01]  /*f2a0*/  LDL.LU R205, [R1+0x334] ;  /* 0x0003340001cd7983 */ /* 0x000ee20000300800 */
[----:B--2---:R-:W-:-:S03]  /*f2b0*/  ISETP.GT.U32.AND P6, PT, R251, R114, PT ;  /* 0x00000072fb00720c */ /* 0x004fc60003fc4070 */
[----:B------:R-:W-:Y:S04]  /*f2c0*/  STL [R1+0x380], R34 ;  /* 0x0003802201007387 */ /* 0x000fe80000100800 */
[----:B------:R-:W-:Y:S04]  /*f2d0*/  STL [R1+0x37c], R74 ;  /* 0x00037c4a01007387 */ /* 0x000fe80000100800 */
[----:B------:R-:W-:Y:S02]  /*f2e0*/  STL [R1+0x378], R194 ;  /* 0x000378c201007387 */ /* 0x000fe40000100800 */
[----:B------:R-:W-:Y:S01]  /*f2f0*/  @!P6 IMAD.IADD R114, R114, 0x1, -R251 ;  /* 0x000000017272e824 */ /* 0x000fe200078e0afb */
[----:B------:R-:W-:Y:S01]  /*f300*/  ISETP.GT.U32.AND P6, PT, R251, R193, PT ;  /* 0x000000c1fb00720c */ /* 0x000fe20003fc4070 */
[----:B------:R-:W-:Y:S04]  /*f310*/  STL [R1+0x374], R234 ;  /* 0x000374ea01007387 */ /* 0x000fe80000100800 */
[----:B------:R-:W-:Y:S04]  /*f320*/  STL [R1+0x370], R237 ;  /* 0x000370ed01007387 */ /* 0x000fe80000100800 */
[----:B------:R-:W-:Y:S04]  /*f330*/  STL [R1+0x36c], R238 ;  /* 0x00036cee01007387 */ /* 0x000fe80000100800 */
[----:B------:R1:W-:Y:S01]  /*f340*/  STL [R1+0x368], R196 ;  /* 0x000368c401007387 */ /* 0x0003e20000100800 */
[----:B------:R-:W-:Y:S01]  /*f350*/  @!P6 IADD3 R193, R193, -R251, RZ ;  /* 0x800000fbc1c1e210 */ /* 0x000fe20007ffe0ff */
[----:B-1----:R-:W-:-:S02]  /*f360*/  IMAD.MOV.U32 R196, RZ, RZ, R204 ;  /* 0x000000ffffc47224 */ /* 0x002fc400078e00cc */
[----:B------:R-:W2:Y:S02]  /*f370*/  LDL.LU R204, [R1+0x330] ;  /* 0x0003300001cc7983 */ /* 0x000ea40000300800 */
[----:B------:R-:W-:Y:S02]  /*f380*/  IMAD.MOV.U32 R238, RZ, RZ, R196 ;  /* 0x000000ffffee7224 */ /* 0x000fe400078e00c4 */
[----:B------:R-:W-:Y:S01]  /*f390*/  IMAD.MOV.U32 R196, RZ, RZ, R207 ;  /* 0x000000ffffc47224 */ /* 0x000fe200078e00cf */
[----:B------:R-:W2:Y:S01]  /*f3a0*/  LDL.LU R74, [R1+0x32c] ;  /* 0x00032c00014a7983 */ /* 0x000ea20000300800 */
[----:B------:R-:W-:Y:S01]  /*f3b0*/  IMAD.MOV.U32 R207, RZ, RZ, R210 ;  /* 0x000000ffffcf7224 */ /* 0x000fe200078e00d2 */
[----:B------:R-:W-:Y:S01]  /*f3c0*/  MOV R210, R211 ;  /* 0x000000d300d27202 */ /* 0x000fe20000000f00 */
[----:B------:R-:W-:Y:S01]  /*f3d0*/  IMAD.MOV.U32 R211, RZ, RZ, R212 ;  /* 0x000000ffffd37224 */ /* 0x000fe200078e00d4 */
[----:B------:R-:W2:Y:S01]  /*f3e0*/  LDL.LU R194, [R1+0x328] ;  /* 0x0003280001c27983 */ /* 0x000ea20000300800 */
[----:B------:R-:W-:-:S02]  /*f3f0*/  IMAD.MOV.U32 R212, RZ, RZ, R213 ;  /* 0x000000ffffd47224 */ /* 0x000fc400078e00d5 */
[----:B------:R-:W-:Y:S01]  /*f400*/  IMAD.MOV.U32 R213, RZ, RZ, R218 ;  /* 0x000000ffffd57224 */ /* 0x000fe200078e00da */
[----:B------:R-:W2:Y:S04]  /*f410*/  LDL.LU R234, [R1+0x324] ;  /* 0x0003240001ea7983 */ /* 0x000ea80000300800 */
[----:B------:R-:W-:Y:S04]  /*f420*/  STL [R1+0x364], R193 ;  /* 0x000364c101007387 */ /* 0x000fe80000100800 */
[----:B------:R-:W3:Y:S01]  /*f430*/  LDL.LU R218, [R1+0x218] ;  /* 0x0002180001da7983 */ /* 0x000ee20000300800 */
[----:B------:R-:W-:-:S02]  /*f440*/  ISETP.GT.U32.AND P1, PT, R251, R195, PT ;  /* 0x000000c3fb00720c */ /* 0x000fc40003f24070 */
[C---:B------:R-:W-:Y:S02]  /*f450*/  ISETP.GT.U32.AND P3, PT, R251.reuse, R197, PT ;  /* 0x000000c5fb00720c */ /* 0x040fe40003f64070 */
[C---:B------:R-:W-:Y:S02]  /*f460*/  ISETP.GT.U32.AND P0, PT, R251.reuse, R206, PT ;  /* 0x000000cefb00720c */ /* 0x040fe40003f04070 */
[C---:B------:R-:W-:Y:S02]  /*f470*/  ISETP.GT.U32.AND P2, PT, R251.reuse, R154, PT ;  /* 0x0000009afb00720c */ /* 0x040fe40003f44070 */
[----:B------:R-:W-:-:S05]  /*f480*/  ISETP.GT.U32.AND P5, PT, R251, R198, PT ;  /* 0x000000c6fb00720c */ /* 0x000fca0003fa4070 */
[----:B------:R-:W-:Y:S02]  /*f490*/  @!P1 IADD3 R195, R195, -R251, RZ ;  /* 0x800000fbc3c39210 */ /* 0x000fe40007ffe0ff */
[----:B------:R-:W-:Y:S01]  /*f4a0*/  ISETP.GT.U32.AND P1, PT, R251, R199, PT ;  /* 0x000000c7fb00720c */ /* 0x000fe20003f24070 */
[--C-:B------:R-:W-:Y:S01]  /*f4b0*/  @!P3 IMAD.IADD R197, R197, 0x1, -R251.reuse ;  /* 0x00000001c5c5b824 */ /* 0x100fe200078e0afb */
[C---:B----4-:R-:W-:Y:S01]  /*f4c0*/  ISETP.GT.U32.AND P3, PT, R251.reuse, R200, PT ;  /* 0x000000c8fb00720c */ /* 0x050fe20003f64070 */
[--C-:B------:R-:W-:Y:S01]  /*f4d0*/  @!P0 IMAD.IADD R206, R206, 0x1, -R251.reuse ;  /* 0x00000001cece8824 */ /* 0x100fe200078e0afb */
[C---:B-----5:R-:W-:Y:S01]  /*f4e0*/  ISETP.GT.U32.AND P0, PT, R251.reuse, R202, PT ;  /* 0x000000cafb00720c */ /* 0x060fe20003f04070 */
[--C-:B------:R-:W-:Y:S01]  /*f4f0*/  @!P2 IMAD.IADD R154, R154, 0x1, -R251.reuse ;  /* 0x000000019a9aa824 */ /* 0x100fe200078e0afb */
[C---:B------:R-:W-:Y:S02]  /*f500*/  ISETP.GT.U32.AND P4, PT, R251.reuse, R201, PT ;  /* 0x000000c9fb00720c */ /* 0x040fe40003f84070 */
[C---:B------:R-:W-:Y:S01]  /*f510*/  ISETP.GT.U32.AND P2, PT, R251.reuse, R195, PT ;  /* 0x000000c3fb00720c */ /* 0x040fe20003f44070 */
[----:B------:R-:W-:Y:S01]  /*f520*/  @!P5 IMAD.IADD R198, R198, 0x1, -R251 ;  /* 0x00000001c6c6d824 */ /* 0x000fe200078e0afb */
[----:B------:R-:W-:-:S03]  /*f530*/  ISETP.GT.U32.AND P5, PT, R251, R203, PT ;  /* 0x000000cbfb00720c */ /* 0x000fc60003fa4070 */
[--C-:B------:R-:W-:Y:S01]  /*f540*/  @!P1 IMAD.IADD R199, R199, 0x1, -R251.reuse ;  /* 0x00000001c7c79824 */ /* 0x100fe200078e0afb */
[C---:B------:R-:W-:Y:S02]  /*f550*/  ISETP.GT.U32.AND P1, PT, R251.reuse, R197, PT ;  /* 0x000000c5fb00720c */ /* 0x040fe40003f24070 */
[-C--:B------:R-:W-:Y:S02]  /*f560*/  @!P3 IADD3 R200, R200, -R251.reuse, RZ ;  /* 0x800000fbc8c8b210 */ /* 0x080fe40007ffe0ff */
[----:B------:R-:W-:Y:S01]  /*f570*/  ISETP.GT.U32.AND P3, PT, R251, R206, PT ;  /* 0x000000cefb00720c */ /* 0x000fe20003f64070 */
[--C-:B------:R-:W-:Y:S01]  /*f580*/  @!P0 IMAD.IADD R202, R202, 0x1, -R251.reuse ;  /* 0x00000001caca8824 */ /* 0x100fe200078e0afb */
[-C--:B------:R-:W-:Y:S02]  /*f590*/  @!P4 IADD3 R201, R201, -R251.reuse, RZ ;  /* 0x800000fbc9c9c210 */ /* 0x080fe40007ffe0ff */
[----:B------:R-:W-:Y:S02]  /*f5a0*/  ISETP.GT.U32.AND P0, PT, R251, R198, PT ;  /* 0x000000c6fb00720c */ /* 0x000fe40003f04070 */
[----:B------:R-:W-:Y:S01]  /*f5b0*/  @!P2 IADD3 R195, R195, -R251, RZ ;  /* 0x800000fbc3c3a210 */ /* 0x000fe20007ffe0ff */
[----:B------:R-:W-:-:S02]  /*f5c0*/  @!P5 IMAD.IADD R203, R203, 0x1, -R251 ;  /* 0x00000001cbcbd824 */ /* 0x000fc400078e0afb */
[----:B------:R-:W-:Y:S01]  /*f5d0*/  @!P1 IMAD.IADD R197, R197, 0x1, -R251 ;  /* 0x00000001c5c59824 */ /* 0x000fe200078e0afb */
[----:B------:R-:W-:-:S03]  /*f5e0*/  ISETP.GT.U32.AND P5, PT, R251, R201, PT ;  /* 0x000000c9fb00720c */ /* 0x000fc60003fa4070 */
[--C-:B------:R-:W-:Y:S01]  /*f5f0*/  @!P3 IMAD.IADD R206, R206, 0x1, -R251.reuse ;  /* 0x00000001ceceb824 */ /* 0x100fe200078e0afb */
[----:B------:R-:W-:Y:S04]  /*f600*/  STL [R1+0x360], R195 ;  /* 0x000360c301007387 */ /* 0x000fe80000100800 */
[----:B------:R-:W-:Y:S04]  /*f610*/  STL [R1+0x35c], R197 ;  /* 0x00035cc501007387 */ /* 0x000fe80000100800 */
[----:B------:R1:W-:Y:S01]  /*f620*/  STL [R1+0x358], R206 ;  /* 0x000358ce01007387 */ /* 0x0003e20000100800 */
[----:B------:R-:W-:-:S02]  /*f630*/  @!P0 IMAD.IADD R198, R198, 0x1, -R251 ;  /* 0x00000001c6c68824 */ /* 0x000fc400078e0afb */
[----:B-1----:R-:W-:Y:S01]  /*f640*/  IMAD.MOV.U32 R206, RZ, RZ, R207 ;  /* 0x000000ffffce7224 */ /* 0x002fe200078e00cf */
[----:B------:R-:W-:Y:S01]  /*f650*/  MOV R207, R210 ;  /* 0x000000d200cf7202 */ /* 0x000fe20000000f00 */
[----:B------:R-:W-:Y:S02]  /*f660*/  IMAD.MOV.U32 R210, RZ, RZ, R211 ;  /* 0x000000ffffd27224 */ /* 0x000fe400078e00d3 */
[----:B------:R-:W-:Y:S02]  /*f670*/  IMAD.MOV.U32 R211, RZ, RZ, R212 ;  /* 0x000000ffffd37224 */ /* 0x000fe400078e00d4 */
[----:B------:R-:W-:Y:S02]  /*f680*/  @!P5 IMAD.IADD R201, R201, 0x1, -R251 ;  /* 0x00000001c9c9d824 */ /* 0x000fe400078e0afb */
[----:B---3--:R-:W-:Y:S01]  /*f690*/  IMAD.MOV.U32 R212, RZ, RZ, R218 ;  /* 0x000000ffffd47224 */ /* 0x008fe200078e00da */
[----:B------:R-:W-:Y:S02]  /*f6a0*/  MOV R218, R239 ;  /* 0x000000ef00da7202 */ /* 0x000fe40000000f00 */
[----:B------:R-:W3:Y:S04]  /*f6b0*/  LDL.LU R239, [R1+0x318] ;  /* 0x0003180001ef7983 */ /* 0x000ee80000300800 */
[----:B------:R-:W4:Y:S04]  /*f6c0*/  LDL.LU R237, [R1+0x314] ;  /* 0x0003140001ed7983 */ /* 0x000f280000300800 */
[----:B------:R1:W-:Y:S04]  /*f6d0*/  STL [R1+0x354], R198 ;  /* 0x000354c601007387 */ /* 0x0003e80000100800 */
[----:B------:R-:W5:Y:S04]  /*f6e0*/  LDL.LU R193, [R1+0x310] ;  /* 0x0003100001c17983 */ /* 0x000f680000300800 */
[----:B------:R-:W5:Y:S04]  /*f6f0*/  LDL.LU R195, [R1+0x30c] ;  /* 0x00030c0001c37983 */ /* 0x000f680000300800 */
[----:B------:R2:W-:Y:S04]  /*f700*/  STL [R1+0x350], R201 ;  /* 0x000350c901007387 */ /* 0x0005e80000100800 */
[----:B------:R-:W5:Y:S01]  /*f710*/  LDL.LU R197, [R1+0x308] ;  /* 0x0003080001c57983 */ /* 0x000f620000300800 */
[----:B------:R-:W-:-:S02]  /*f720*/  ISETP.GT.U32.AND P4, PT, R251, R205, PT ;  /* 0x000000cdfb00720c */ /* 0x000fc40003f84070 */
[C---:B------:R-:W-:Y:S01]  /*f730*/  ISETP.GT.U32.AND P2, PT, R251.reuse, R154, PT ;  /* 0x0000009afb00720c */ /* 0x040fe20003f44070 */
[----:B-1----:R-:W5:Y:S01]  /*f740*/  LDL.LU R198, [R1+0x304] ;  /* 0x0003040001c67983 */ /* 0x002f620000300800 */
[C---:B------:R-:W-:Y:S02]  /*f750*/  ISETP.GT.U32.AND P1, PT, R251.reuse, R199, PT ;  /* 0x000000c7fb00720c */ /* 0x040fe40003f24070 */
[----:B------:R-:W-:Y:S01]  /*f760*/  ISETP.GT.U32.AND P3, PT, R251, R200, PT ;  /* 0x000000c8fb00720c */ /* 0x000fe20003f64070 */
[----:B--2---:R-:W2:Y:S06]  /*f770*/  LDL.LU R201, [R1+0x300] ;  /* 0x0003000001c97983 */ /* 0x004eac0000300800 */
[----:B------:R-:W-:Y:S01]  /*f780*/  @!P4 IMAD.IADD R205, R205, 0x1, -R251 ;  /* 0x00000001cdcdc824 */ /* 0x000fe200078e0afb */
[----:B------:R-:W-:-:S04]  /*f790*/  ISETP.GT.U32.AND P4, PT, R251, R114, PT ;  /* 0x00000072fb00720c */ /* 0x000fc80003f84070 */
[----:B------:R-:W-:Y:S01]  /*f7a0*/  ISETP.GT.U32.AND P6, PT, R251, R205, PT ;  /* 0x000000cdfb00720c */ /* 0x000fe20003fc4070 */
[----:B------:R-:W-:Y:S01]  /*f7b0*/  @!P1 IMAD.IADD R199, R199, 0x1, -R251 ;  /* 0x00000001c7c79824 */ /* 0x000fe200078e0afb */
[----:B------:R-:W-:Y:S02]  /*f7c0*/  @!P2 IADD3 R154, R154, -R251, RZ ;  /* 0x800000fb9a9aa210 */ /* 0x000fe40007ffe0ff */
[C---:B------:R-:W-:Y:S02]  /*f7d0*/  ISETP.GT.U32.AND P0, PT, R251.reuse, R202, PT ;  /* 0x000000cafb00720c */ /* 0x040fe40003f04070 */
[----:B------:R-:W-:-:S03]  /*f7e0*/  ISETP.GT.U32.AND P2, PT, R251, R74, PT ;  /* 0x0000004afb00720c */ /* 0x000fc60003f44070 */
[--C-:B------:R-:W-:Y:S01]  /*f7f0*/  @!P4 IMAD.IADD R114, R114, 0x1, -R251.reuse ;  /* 0x000000017272c824 */ /* 0x100fe200078e0afb */
[C---:B------:R-:W-:Y:S02]  /*f800*/  ISETP.GT.U32.AND P4, PT, R251.reuse, R204, PT ;  /* 0x000000ccfb00720c */ /* 0x040fe40003f84070 */
[C---:B------:R-:W-:Y:S01]  /*f810*/  ISETP.GT.U32.AND P1, PT, R251.reuse, R194, PT ;  /* 0x000000c2fb00720c */ /* 0x040fe20003f24070 */
[--C-:B------:R-:W-:Y:S01]  /*f820*/  @!P3 IMAD.IADD R200, R200, 0x1, -R251.reuse ;  /* 0x00000001c8c8b824 */ /* 0x100fe200078e0afb */
[----:B------:R-:W-:Y:S01]  /*f830*/  ISETP.GT.U32.AND P3, PT, R251, R234, PT ;  /* 0x000000eafb00720c */ /* 0x000fe20003f64070 */
[--C-:B------:R-:W-:Y:S02]  /*f840*/  @!P6 IMAD.IADD R205, R205, 0x1, -R251.reuse ;  /* 0x00000001cdcde824 */ /* 0x100fe400078e0afb */
[--C-:B------:R-:W-:Y:S01]  /*f850*/  @!P0 IMAD.IADD R202, R202, 0x1, -R251.reuse ;  /* 0x00000001caca8824 */ /* 0x100fe200078e0afb */
[----:B------:R-:W-:Y:S01]  /*f860*/  ISETP.GT.U32.AND P0, PT, R251, R238, PT ;  /* 0x000000eefb00720c */ /* 0x000fe20003f04070 */
[----:B------:R-:W-:-:S04]  /*f870*/  @!P2 IMAD.IADD R74, R74, 0x1, -R251 ;  /* 0x000000014a4aa824 */ /* 0x000fc800078e0afb */
[--C-:B------:R-:W-:Y:S02]  /*f880*/  @!P4 IMAD.IADD R204, R204, 0x1, -R251.reuse ;  /* 0x00000001ccccc824 */ /* 0x100fe400078e0afb */
[----:B------:R-:W-:Y:S02]  /*f890*/  @!P1 IADD3 R194, R194, -R251, RZ ;  /* 0x800000fbc2c29210 */ /* 0x000fe40007ffe0ff */
[----:B------:R-:W-:Y:S01]  /*f8a0*/  ISETP.GT.U32.AND P5, PT, R251, R203, PT ;  /* 0x000000cbfb00720c */ /* 0x000fe20003fa4070 */
[----:B------:R-:W-:-:S03]  /*f8b0*/  @!P3 IMAD.IADD R234, R234, 0x1, -R251 ;  /* 0x00000001eaeab824 */ /* 0x000fc600078e0afb */
[----:B------:R-:W-:Y:S01]  /*f8c0*/  @!P0 IMAD.IADD R238, R238, 0x1, -R251 ;  /* 0x00000001eeee8824 */ /* 0x000fe200078e0afb */
[----:B------:R-:W-:Y:S04]  /*f8d0*/  STL [R1+0x34c], R114 ;  /* 0x00034c7201007387 */ /* 0x000fe80000100800 */
[----:B------:R-:W-:Y:S04]  /*f8e0*/  STL [R1+0x348], R154 ;  /* 0x0003489a01007387 */ /* 0x000fe80000100800 */
[----:B------:R-:W-:Y:S01]  /*f8f0*/  @!P5 IADD3 R203, R203, -R251, RZ ;  /* 0x800000fbcbcbd210 */ /* 0x000fe20007ffe0ff */
[----:B------:R-:W-:Y:S04]  /*f900*/  STL [R1+0x344], R199 ;  /* 0x000344c701007387 */ /* 0x000fe80000100800 */
[----:B------:R-:W-:Y:S04]  /*f910*/  STL [R1+0x340], R200 ;  /* 0x000340c801007387 */ /* 0x000fe80000100800 */
[----:B------:R-:W-:Y:S04]  /*f920*/  STL [R1+0x33c], R202 ;  /* 0x00033cca01007387 */ /* 0x000fe80000100800 */
[----:B------:R-:W-:Y:S04]  /*f930*/  STL [R1+0x338], R203 ;  /* 0x000338cb01007387 */ /* 0x000fe80000100800 */
[----:B------:R1:W-:Y:S04]  /*f940*/  STL [R1+0x334], R205 ;  /* 0x000334cd01007387 */ /* 0x0003e80000100800 */
[----:B-1----:R-:W2:Y:S04]  /*f950*/  LDL.LU R205, [R1+0x2fc] ;  /* 0x0002fc0001cd7983 */ /* 0x002ea80000300800 */
[----:B------:R-:W2:Y:S04]  /*f960*/  LDL.LU R199, [R1+0x2f8] ;  /* 0x0002f80001c77983 */ /* 0x000ea80000300800 */
[----:B------:R-:W2:Y:S04]  /*f970*/  LDL.LU R200, [R1+0x2f4] ;  /* 0x0002f40001c87983 */ /* 0x000ea80000300800 */
[----:B------:R-:W2:Y:S01]  /*f980*/  LDL.LU R202, [R1+0x2f0] ;  /* 0x0002f00001ca7983 */ /* 0x000ea20000300800 */
[----:B---3--:R-:W-:-:S02]  /*f990*/  ISETP.GT.U32.AND P6, PT, R251, R239, PT ;  /* 0x000000effb00720c */ /* 0x008fc40003fc4070 */
[C---:B----4-:R-:W-:Y:S02]  /*f9a0*/  ISETP.GT.U32.AND P4, PT, R251.reuse, R237, PT ;  /* 0x000000edfb00720c */ /* 0x050fe40003f84070 */
[C---:B-----5:R-:W-:Y:S02]  /*f9b0*/  ISETP.GT.U32.AND P2, PT, R251.reuse, R193, PT ;  /* 0x000000c1fb00720c */ /* 0x060fe40003f44070 */
[----:B------:R-:W-:-:S07]  /*f9c0*/  ISETP.GT.U32.AND P1, PT, R251, R195, PT ;  /* 0x000000c3fb00720c */ /* 0x000fce0003f24070 */
[----:B------:R-:W-:Y:S02]  /*f9d0*/  @!P6 IADD3 R239, R239, -R251, RZ ;  /* 0x800000fbefefe210 */ /* 0x000fe40007ffe0ff */
[C---:B------:R-:W-:Y:S02]  /*f9e0*/  ISETP.GT.U32.AND P3, PT, R251.reuse, R197, PT ;  /* 0x000000c5fb00720c */ /* 0x040fe40003f64070 */
[----:B------:R-:W-:Y:S01]  /*f9f0*/  ISETP.GT.U32.AND P6, PT, R251, R204, PT ;  /* 0x000000ccfb00720c */ /* 0x000fe20003fc4070 */
[--C-:B------:R-:W-:Y:S01]  /*fa00*/  @!P4 IMAD.IADD R237, R237, 0x1, -R251.reuse ;  /* 0x00000001ededc824 */ /* 0x100fe200078e0afb */
[----:B------:R-:W-:Y:S01]  /*fa10*/  ISETP.GT.U32.AND P4, PT, R251, R74, PT ;  /* 0x0000004afb00720c */ /* 0x000fe20003f84070 */
[--C-:B------:R-:W-:Y:S01]  /*fa20*/  @!P2 IMAD.IADD R193, R193, 0x1, -R251.reuse ;  /* 0x00000001c1c1a824 */ /* 0x100fe200078e0afb */
[----:B------:R-:W-:Y:S01]  /*fa30*/  ISETP.GT.U32.AND P2, PT, R251, R194, PT ;  /* 0x000000c2fb00720c */ /* 0x000fe20003f44070 */
[----:B------:R-:W-:Y:S01]  /*fa40*/  @!P1 IMAD.IADD R195, R195, 0x1, -R251 ;  /* 0x00000001c3c39824 */ /* 0x000fe200078e0afb */
[----:B------:R-:W-:-:S05]  /*fa50*/  ISETP.GT.U32.AND P1, PT, R251, R234, PT ;  /* 0x000000eafb00720c */ /* 0x000fca0003f24070 */
[-C--:B------:R-:W-:Y:S02]  /*fa60*/  @!P3 IADD3 R197, R197, -R251.reuse, RZ ;  /* 0x800000fbc5c5b210 */ /* 0x080fe40007ffe0ff */
[----:B------:R-:W-:Y:S02]  /*fa70*/  ISETP.GT.U32.AND P3, PT, R251, R238, PT ;  /* 0x000000eefb00720c */ /* 0x000fe40003f64070 */
[-C--:B------:R-:W-:Y:S01]  /*fa80*/  @!P6 IADD3 R204, R204, -R251.reuse, RZ ;  /* 0x800000fbcccce210 */ /* 0x080fe20007ffe0ff */
[--C-:B------:R-:W-:Y:S01]  /*fa90*/  @!P4 IMAD.IADD R74, R74, 0x1, -R251.reuse ;  /* 0x000000014a4ac824 */ /* 0x100fe200078e0afb */
[----:B------:R-:W-:Y:S02]  /*faa0*/  @!P2 IADD3 R194, R194, -R251, RZ ;  /* 0x800000fbc2c2a210 */ /* 0x000fe40007ffe0ff */
[--C-:B------:R-:W-:Y:S01]  /*fab0*/  @!P1 IMAD.IADD R234, R234, 0x1, -R251.reuse ;  /* 0x00000001eaea9824 */ /* 0x100fe200078e0afb */
[----:B------:R1:W-:Y:S04]  /*fac0*/  STL [R1+0x330], R204 ;  /* 0x000330cc01007387 */ /* 0x0003e80000100800 */
[----:B------:R-:W3:Y:S02]  /*fad0*/  LDL.LU R203, [R1+0x2ec] ;  /* 0x0002ec0001cb7983 */ /* 0x000ee40000300800 */
[----:B------:R-:W-:-:S02]  /*fae0*/  @!P3 IMAD.IADD R238, R238, 0x1, -R251 ;  /* 0x00000001eeeeb824 */ /* 0x000fc400078e0afb */
[----:B-1----:R-:W-:Y:S02]  /*faf0*/  IMAD.MOV.U32 R204, RZ, RZ, R206 ;  /* 0x000000ffffcc7224 */ /* 0x002fe400078e00ce */
[----:B------:R-:W-:Y:S02]  /*fb00*/  IMAD.MOV.U32 R206, RZ, RZ, R207 ;  /* 0x000000ffffce7224 */ /* 0x000fe400078e00cf */
[----:B------:R-:W4:Y:S04]  /*fb10*/  LDL.LU R207, [R1+0x2e8] ;  /* 0x0002e80001cf7983 */ /* 0x000f280000300800 */
[----:B------:R-:W-:Y:S04]  /*fb20*/  STL [R1+0x32c], R74 ;  /* 0x00032c4a01007387 */ /* 0x000fe80000100800 */
[----:B------:R-:W-:Y:S04]  /*fb30*/  STL [R1+0x328], R194 ;  /* 0x000328c201007387 */ /* 0x000fe80000100800 */
[----:B------:R-:W-:Y:S04]  /*fb40*/  STL [R1+0x324], R234 ;  /* 0x000324ea01007387 */ /* 0x000fe80000100800 */
[----:B------:R-:W5:Y:S04]  /*fb50*/  LDL.LU R114, [R1+0x2e4] ;  /* 0x0002e40001727983 */ /* 0x000f680000300800 */
[----:B------:R-:W5:Y:S04]  /*fb60*/  LDL.LU R154, [R1+0x2e0] ;  /* 0x0002e000019a7983 */ /* 0x000f680000300800 */
[----:B------:R1:W-:Y:S02]  /*fb70*/  STL [R1+0x320], R238 ;  /* 0x000320ee01007387 */ /* 0x0003e40000100800 */
[----:B-1----:R-:W-:Y:S01]  /*fb80*/  IMAD.MOV.U32 R238, RZ, RZ, R204 ;  /* 0x000000ffffee7224 */ /* 0x002fe200078e00cc */
[----:B------:R-:W-:Y:S01]  /*fb90*/  MOV R204, R206 ;  /* 0x000000ce00cc7202 */ /* 0x000fe20000000f00 */
[----:B------:R-:W-:-:S02]  /*fba0*/  IMAD.MOV.U32 R206, RZ, RZ, R208 ;  /* 0x000000ffffce7224 */ /* 0x000fc400078e00d0 */
[----:B------:R-:W-:Y:S02]  /*fbb0*/  IMAD.MOV.U32 R208, RZ, RZ, R209 ;  /* 0x000000ffffd07224 */ /* 0x000fe400078e00d1 */
        /* <DEDUP_REMOVED lines=10> */
[----:B------:R-:W-:Y:S02]  /*fc60*/  IMAD.MOV.U32 R227, RZ, RZ, R231 ;  /* 0x000000ffffe37224 */ /* 0x000fe400078e00e7 */
[----:B------:R-:W-:Y:S02]  /*fc70*/  IMAD.MOV.U32 R231, RZ, RZ, R233 ;  /* 0x000000ffffe77224 */ /* 0x000fe400078e00e9 */
[----:B------:R-:W-:Y:S02]  /*fc80*/  IMAD.MOV.U32 R233, RZ, RZ, R240 ;  /* 0x000000ffffe97224 */ /* 0x000fe400078e00f0 */
[----:B------:R-:W5:Y:S04]  /*fc90*/  LDL.LU R240, [R1+0x2810] ;  /* 0x0028100001f07983 */ /* 0x000f680000300800 */
[----:B------:R-:W5:Y:S01]  /*fca0*/  LDL.LU R74, [R1+0x2dc] ;  /* 0x0002dc00014a7983 */ /* 0x000f620000300800 */
[----:B------:R-:W-:-:S02]  /*fcb0*/  ISETP.GT.U32.AND P5, PT, R251, R196, PT ;  /* 0x000000c4fb00720c */ /* 0x000fc40003fa4070 */
[----:B------:R-:W-:-:S11]  /*fcc0*/  ISETP.GT.U32.AND P0, PT, R251, R198, PT ;  /* 0x000000c6fb00720c */ /* 0x000fd60003f04070 */
[--C-:B------:R-:W-:Y:S01]  /*fcd0*/  @!P5 IMAD.IADD R196, R196, 0x1, -R251.reuse ;  /* 0x00000001c4c4d824 */ /* 0x100fe200078e0afb */
[C---:B--2---:R-:W-:Y:S02]  /*fce0*/  ISETP.GT.U32.AND P5, PT, R251.reuse, R201, PT ;  /* 0x000000c9fb00720c */ /* 0x044fe40003fa4070 */
[C---:B------:R-:W-:Y:S02]  /*fcf0*/  ISETP.GT.U32.AND P4, PT, R251.reuse, R237, PT ;  /* 0x000000edfb00720c */ /* 0x040fe40003f84070 */
[C---:B------:R-:W-:Y:S01]  /*fd00*/  ISETP.GT.U32.AND P2, PT, R251.reuse, R193, PT ;  /* 0x000000c1fb00720c */ /* 0x040fe20003f44070 */
[----:B------:R-:W-:Y:S01]  /*fd10*/  @!P0 IMAD.IADD R198, R198, 0x1, -R251 ;  /* 0x00000001c6c68824 */ /* 0x000fe200078e0afb */
[----:B------:R-:W-:-:S07]  /*fd20*/  ISETP.GT.U32.AND P0, PT, R251, R196, PT ;  /* 0x000000c4fb00720c */ /* 0x000fce0003f04070 */
[--C-:B------:R-:W-:Y:S01]  /*fd30*/  @!P5 IMAD.IADD R201, R201, 0x1, -R251.reuse ;  /* 0x00000001c9c9d824 */ /* 0x100fe200078e0afb */
[C---:B------:R-:W-:Y:S02]  /*fd40*/  ISETP.GT.U32.AND P5, PT, R251.reuse, R239, PT ;  /* 0x000000effb00720c */ /* 0x040fe40003fa4070 */
[C---:B------:R-:W-:Y:S02]  /*fd50*/  ISETP.GT.U32.AND P1, PT, R251.reuse, R195, PT ;  /* 0x000000c3fb00720c */ /* 0x040fe40003f24070 */
[C---:B------:R-:W-:Y:S02]  /*fd60*/  ISETP.GT.U32.AND P3, PT, R251.reuse, R197, PT ;  /* 0x000000c5fb00720c */ /* 0x040fe40003f64070 */
[----:B------:R-:W-:Y:S01]  /*fd70*/  ISETP.GT.U32.AND P6, PT, R251, R201, PT ;  /* 0x000000c9fb00720c */ /* 0x000fe20003fc4070 */
[----:B------:R-:W-:Y:S01]  /*fd80*/  @!P4 IMAD.IADD R237, R237, 0x1, -R251 ;  /* 0x00000001ededc824 */ /* 0x000fe200078e0afb */
[----:B------:R-:W-:Y:S02]  /*fd90*/  ISETP.GT.U32.AND P4, PT, R251, R199, PT ;  /* 0x000000c7fb00720c */ /* 0x000fe40003f84070 */
[----:B------:R-:W-:-:S03]  /*fda0*/  @!P2 IADD3 R193, R193, -R251, RZ ;  /* 0x800000fbc1c1a210 */ /* 0x000fc60007ffe0ff */
[--C-:B------:R-:W-:Y:S01]  /*fdb0*/  @!P5 IMAD.IADD R239, R239, 0x1, -R251.reuse ;  /* 0x00000001efefd824 */ /* 0x100fe200078e0afb */
[C---:B------:R-:W-:Y:S02]  /*fdc0*/  ISETP.GT.U32.AND P5, PT, R251.reuse, R205, PT ;  /* 0x000000cdfb00720c */ /* 0x040fe40003fa4070 */
[C---:B------:R-:W-:Y:S01]  /*fdd0*/  ISETP.GT.U32.AND P2, PT, R251.reuse, R200, PT ;  /* 0x000000c8fb00720c */ /* 0x040fe20003f44070 */
[--C-:B------:R-:W-:Y:S01]  /*fde0*/  @!P0 IMAD.IADD R196, R196, 0x1, -R251.reuse ;  /* 0x00000001c4c48824 */ /* 0x100fe200078e0afb */
[----:B------:R-:W-:Y:S01]  /*fdf0*/  ISETP.GT.U32.AND P0, PT, R251, R198, PT ;  /* 0x000000c6fb00720c */ /* 0x000fe20003f04070 */
[--C-:B------:R-:W-:Y:S01]  /*fe00*/  @!P1 IMAD.IADD R195, R195, 0x1, -R251.reuse ;  /* 0x00000001c3c39824 */ /* 0x100fe200078e0afb */
[----:B------:R-:W-:Y:S01]  /*fe10*/  ISETP.GT.U32.AND P1, PT, R251, R202, PT ;  /* 0x000000cafb00720c */ /* 0x000fe20003f24070 */
[--C-:B------:R-:W-:Y:S01]  /*fe20*/  @!P3 IMAD.IADD R197, R197, 0x1, -R251.reuse ;  /* 0x00000001c5c5b824 */ /* 0x100fe200078e0afb */
[----:B------:R-:W-:Y:S02]  /*fe30*/  @!P6 IADD3 R201, R201, -R251, RZ ;  /* 0x800000fbc9c9e210 */ /* 0x000fe40007ffe0ff */
[----:B------:R-:W-:Y:S01]  /*fe40*/  MOV R194, R238 ;  /* 0x000000ee00c27202 */ /* 0x000fe20000000f00 */
[----:B------:R-:W-:-:S02]  /*fe50*/  @!P4 IMAD.IADD R199, R199, 0x1, -R251 ;  /* 0x00000001c7c7c824 */ /* 0x000fc400078e0afb */
[--C-:B------:R-:W-:Y:S02]  /*fe60*/  @!P5 IMAD.IADD R205, R205, 0x1, -R251.reuse ;  /* 0x00000001cdcdd824 */ /* 0x100fe400078e0afb */
[----:B------:R-:W-:Y:S01]  /*fe70*/  IMAD.MOV.U32 R234, RZ, RZ, R204 ;  /* 0x000000ffffea7224 */ /* 0x000fe200078e00cc */
[----:B------:R-:W-:Y:S02]  /*fe80*/  @!P2 IADD3 R200, R200, -R251, RZ ;  /* 0x800000fbc8c8a210 */ /* 0x000fe40007ffe0ff */
[C---:B------:R-:W-:Y:S01]  /*fe90*/  ISETP.GT.U32.AND P2, PT, R251.reuse, R194, PT ;  /* 0x000000c2fb00720c */ /* 0x040fe20003f44070 */
[--C-:B------:R-:W-:Y:S01]  /*fea0*/  @!P0 IMAD.IADD R198, R198, 0x1, -R251.reuse ;  /* 0x00000001c6c68824 */ /* 0x100fe200078e0afb */
[----:B------:R1:W-:Y:S01]  /*feb0*/  STL [R1+0x31c], R196 ;  /* 0x00031cc401007387 */ /* 0x0003e20000100800 */
[----:B------:R-:W-:Y:S01]  /*fec0*/  MOV R238, R208 ;  /* 0x000000d000ee7202 */ /* 0x000fe20000000f00 */
[----:B------:R-:W-:Y:S01]  /*fed0*/  @!P1 IMAD.IADD R202, R202, 0x1, -R251 ;  /* 0x00000001caca9824 */ /* 0x000fe200078e0afb */
[----:B------:R-:W-:Y:S01]  /*fee0*/  ISETP.GT.U32.AND P1, PT, R251, R234, PT ;  /* 0x000000eafb00720c */ /* 0x000fe20003f24070 */
[----:B------:R-:W-:Y:S01]  /*fef0*/  IMAD.MOV.U32 R204, RZ, RZ, R210 ;  /* 0x000000ffffcc7224 */ /* 0x000fe200078e00d2 */
[----:B------:R-:W-:Y:S01]  /*ff00*/  MOV R210, R220 ;  /* 0x000000dc00d27202 */ /* 0x000fe20000000f00 */
[----:B------:R-:W-:-:S02]  /*ff10*/  IMAD.MOV.U32 R208, RZ, RZ, R215 ;  /* 0x000000ffffd07224 */ /* 0x000fc400078e00d7 */
[----:B-1----:R-:W-:Y:S02]  /*ff20*/  IMAD.MOV.U32 R196, RZ, RZ, R206 ;  /* 0x000000ffffc47224 */ /* 0x002fe400078e00ce */
[----:B------:R-:W-:Y:S02]  /*ff30*/  IMAD.MOV.U32 R206, RZ, RZ, R214 ;  /* 0x000000ffffce7224 */ /* 0x000fe400078e00d6 */
[----:B------:R-:W-:Y:S01]  /*ff40*/  IMAD.MOV.U32 R214, RZ, RZ, R222 ;  /* 0x000000ffffd67224 */ /* 0x000fe200078e00de */
[----:B------:R-:W-:Y:S01]  /*ff50*/  MOV R222, R225 ;  /* 0x000000e100de7202 */ /* 0x000fe20000000f00 */
[----:B------:R-:W-:Y:S01]  /*ff60*/  IMAD.MOV.U32 R225, RZ, RZ, R231 ;  /* 0x000000ffffe17224 */ /* 0x000fe200078e00e7 */
[----:B------:R-:W-:Y:S01]  /*ff70*/  MOV R231, R233 ;  /* 0x000000e900e77202 */ /* 0x000fe20000000f00 */
[----:B------:R-:W-:Y:S01]  /*ff80*/  IMAD.MOV.U32 R215, RZ, RZ, R223 ;  /* 0x000000ffffd77224 */ /* 0x000fe200078e00df */
[----:B------:R-:W2:Y:S01]  /*ff90*/  LDL.LU R233, [R1+0x18] ;  /* 0x0000180001e97983 */ /* 0x000ea20000300800 */
[----:B------:R-:W-:-:S02]  /*ffa0*/  IMAD.MOV.U32 R220, RZ, RZ, R224 ;  /* 0x000000ffffdc7224 */ /* 0x000fc400078e00e0 */
[----:B------:R-:W-:Y:S02]  /*ffb0*/  IMAD.MOV.U32 R223, RZ, RZ, R226 ;  /* 0x000000ffffdf7224 */ /* 0x000fe400078e00e2 */
[----:B------:R-:W-:Y:S01]  /*ffc0*/  IMAD.MOV.U32 R224, RZ, RZ, R227 ;  /* 0x000000ffffe07224 */ /* 0x000fe200078e00e3 */
[----:B------:R-:W2:Y:S01]  /*ffd0*/  LDL.LU R226, [R1+0xec] ;  /* 0x0000ec0001e27983 */ /* 0x000ea20000300800 */
[----:B------:R-:W-:Y:S01]  /*ffe0*/  @!P2 IMAD.IADD R194, R194, 0x1, -R251 ;  /* 0x00000001c2c2a824 */ /* 0x000fe200078e0afb */
[----:B------:R-:W-:Y:S01]  /*fff0*/  ISETP.GT.U32.AND P2, PT, R251, R202, PT ;  /* 0x000000cafb00720c */ /* 0x000fe20003f44070 */
[----:B------:R-:W-:Y:S01]  /*10000*/  IMAD.HI.U32 R34, R250, R241, RZ ;  /* 0x000000f1fa227227 */ /* 0x000fe200078e00ff */
[----:B------:R-:W-:-:S03]  /*10010*/  @!P1 IADD3 R234, R234, -R251, RZ ;  /* 0x800000fbeaea9210 */ /* 0x000fc60007ffe0ff */
[----:B------:R-:W-:-:S04]  /*10020*/  IMAD.MOV R34, RZ, RZ, -R34 ;  /* 0x000000ffff227224 */ /* 0x000fc800078e0a22 */
[C---:B------:R-:W-:Y:S02]  /*10030*/  IMAD R241, R251.reuse, R34, R241 ;  /* 0x00000022fbf17224 */ /* 0x040fe400078e02f1 */
[----:B------:R-:W-:Y:S02]  /*10040*/  VIADD R34, R252, 0x1f4 ;  /* 0x000001f4fc227836 */ /* 0x000fe40000000000 */
[----:B------:R-:W-:Y:S01]  /*10050*/  @!P2 IMAD.IADD R202, R202, 0x1, -R251 ;  /* 0x00000001cacaa824 */ /* 0x000fe200078e0afb */
[C---:B---3--:R-:W-:Y:S02]  /*10060*/  ISETP.GT.U32.AND P3, PT, R251.reuse, R203, PT ;  /* 0x000000cbfb00720c */ /* 0x048fe40003f64070 */
[----:B----4-:R-:W-:-:S11]  /*10070*/  ISETP.GT.U32.AND P0, PT, R251, R207, PT ;  /* 0x000000cffb00720c */ /* 0x010fd60003f04070 */
[--C-:B------:R-:W-:Y:S01]  /*10080*/  @!P3 IMAD.IADD R203, R203, 0x1, -R251.reuse ;  /* 0x00000001cbcbb824 */ /* 0x100fe200078e0afb */
[C---:B------:R-:W-:Y:S02]  /*10090*/  ISETP.GT.U32.AND P3, PT, R251.reuse, R238, PT ;  /* 0x000000eefb00720c */ /* 0x040fe40003f64070 */
[C---:B-----5:R-:W-:Y:S02]  /*100a0*/  ISETP.GT.U32.AND P6, PT, R251.reuse, R114, PT ;  /* 0x00000072fb00720c */ /* 0x060fe40003fc4070 */
[----:B------:R-:W-:Y:S01]  /*100b0*/  ISETP.GT.U32.AND P5, PT, R251, R154, PT ;  /* 0x0000009afb00720c */ /* 0x000fe20003fa4070 */
[----:B------:R-:W-:-:S10]  /*100c0*/  @!P0 IMAD.IADD R207, R207, 0x1, -R251 ;  /* 0x00000001cfcf8824 */ /* 0x000fd400078e0afb */
[----:B------:R-:W-:Y:S02]  /*100d0*/  @!P6 IADD3 R114, R114, -R251, RZ ;  /* 0x800000fb7272e210 */ /* 0x000fe40007ffe0ff */
[C---:B------:R-:W-:Y:S01]  /*100e0*/  ISETP.GT.U32.AND P6, PT, R251.reuse, R205, PT ;  /* 0x000000cdfb00720c */ /* 0x040fe20003fc4070 */
[--C-:B------:R-:W-:Y:S01]  /*100f0*/  @!P5 IMAD.IADD R154, R154, 0x1, -R251.reuse ;  /* 0x000000019a9ad824 */ /* 0x100fe200078e0afb */
[C---:B------:R-:W-:Y:S02]  /*10100*/  ISETP.GT.U32.AND P5, PT, R251.reuse, R199, PT ;  /* 0x000000c7fb00720c */ /* 0x040fe40003fa4070 */
[C---:B------:R-:W-:Y:S01]  /*10110*/  ISETP.GT.U32.AND P1, PT, R251.reuse, R203, PT ;  /* 0x000000cbfb00720c */ /* 0x040fe20003f24070 */
[----:B------:R-:W-:Y:S01]  /*10120*/  @!P3 IMAD.IADD R238, R238, 0x1, -R251 ;  /* 0x00000001eeeeb824 */ /* 0x000fe200078e0afb */
[C---:B------:R-:W-:Y:S02]  /*10130*/  ISETP.GT.U32.AND P3, PT, R251.reuse, R207, PT ;  /* 0x000000cffb00720c */ /* 0x040fe40003f64070 */
[----:B------:R-:W-:Y:S01]  /*10140*/  ISETP.GT.U32.AND P4, PT, R251, R74, PT ;  /* 0x0000004afb00720c */ /* 0x000fe20003f84070 */
[----:B------:R-:W-:-:S02]  /*10150*/  IMAD.MOV.U32 R227, RZ, RZ, R240 ;  /* 0x000000ffffe37224 */ /* 0x000fc400078e00f0 */
[----:B------:R-:W3:Y:S04]  /*10160*/  LDL.LU R240, [R1+0x280c] ;  /* 0x00280c0001f07983 */ /* 0x000ee80000300800 */
[----:B------:R1:W-:Y:S06]  /*10170*/  STL [R1+0x318], R239 ;  /* 0x000318ef01007387 */ /* 0x0003ec0000100800 */
[----:B------:R-:W-:Y:S01]  /*10180*/  @!P4 IMAD.IADD R74, R74, 0x1, -R251 ;  /* 0x000000014a4ac824 */ /* 0x000fe200078e0afb */
[----:B------:R-:W-:Y:S01]  /*10190*/  ISETP.GT.U32.AND P4, PT, R251, R200, PT ;  /* 0x000000c8fb00720c */ /* 0x000fe20003f84070 */
[----:B-1----:R-:W4:Y:S04]  /*101a0*/  LDL.LU R239, [R1+0x2808] ;  /* 0x0028080001ef7983 */ /* 0x002f280000300800 */
[----:B------:R-:W-:Y:S04]  /*101b0*/  STL [R1+0x314], R237 ;  /* 0x000314ed01007387 */ /* 0x000fe80000100800 */
[----:B------:R-:W-:Y:S04]  /*101c0*/  STL [R1+0x310], R193 ;  /* 0x000310c101007387 */ /* 0x000fe80000100800 */
[----:B------:R-:W-:Y:S04]  /*101d0*/  STL [R1+0x30c], R195 ;  /* 0x00030cc301007387 */ /* 0x000fe80000100800 */
[----:B------:R-:W-:Y:S01]  /*101e0*/  STL [R1+0x308], R197 ;  /* 0x000308c501007387 */ /* 0x000fe20000100800 */
[----:B------:R-:W-:-:S03]  /*101f0*/  @!P6 IADD3 R205, R205, -R251, RZ ;  /* 0x800000fbcdcde210 */ /* 0x000fc60007ffe0ff */
[----:B------:R1:W-:Y:S04]  /*10200*/  STL [R1+0x304], R198 ;  /* 0x000304c601007387 */ /* 0x0003e80000100800 */
[----:B------:R5:W-:Y:S01]  /*10210*/  STL [R1+0x300], R201 ;  /* 0x000300c901007387 */ /* 0x000be20000100800 */
[--C-:B------:R-:W-:Y:S02]  /*10220*/  @!P5 IMAD.IADD R199, R199, 0x1, -R251.reuse ;  /* 0x00000001c7c7d824 */ /* 0x100fe400078e0afb */
[----:B-1----:R-:W-:Y:S02]  /*10230*/  IMAD.MOV.U32 R198, RZ, RZ, R206 ;  /* 0x000000ffffc67224 */ /* 0x002fe400078e00ce */
[----:B------:R-:W2:Y:S04]  /*10240*/  LDL.LU R206, [R1+0x2b8] ;  /* 0x0002b80001ce7983 */ /* 0x000ea80000300800 */
[----:B-----5:R-:W5:Y:S01]  /*10250*/  LDL.LU R201, [R1+0x2c8] ;  /* 0x0002c80001c97983 */ /* 0x020f620000300800 */
[----:B------:R-:W-:-:S03]  /*10260*/  @!P4 IMAD.IADD R200, R200, 0x1, -R251 ;  /* 0x00000001c8c8c824 */ /* 0x000fc600078e0afb */
[----:B------:R-:W3:Y:S04]  /*10270*/  LDL.LU R197, [R1+0x2c4] ;  /* 0x0002c40001c57983 */ /* 0x000ee80000300800 */
[----:B------:R1:W-:Y:S01]  /*10280*/  STL [R1+0x2fc], R205 ;  /* 0x0002fccd01007387 */ /* 0x0003e20000100800 */
[----:B------:R-:W-:-:S03]  /*10290*/  @!P1 IADD3 R203, R203, -R251, RZ ;  /* 0x800000fbcbcb9210 */ /* 0x000fc60007ffe0ff */
[----:B------:R-:W-:Y:S01]  /*102a0*/  STL [R1+0x2000], R34 ;  /* 0x0020002201007387 */ /* 0x000fe20000100800 */
[----:B------:R-:W-:-:S03]  /*102b0*/  @!P3 IMAD.IADD R207, R207, 0x1, -R251 ;  /* 0x00000001cfcfb824 */ /* 0x000fc600078e0afb */
[----:B-1----:R-:W4:Y:S04]  /*102c0*/  LDL.LU R205, [R1+0x2b4] ;  /* 0x0002b40001cd7983 */ /* 0x002f280000300800 */
[----:B------:R1:W-:Y:S04]  /*102d0*/  STL [R1+0x2f8], R199 ;  /* 0x0002f8c701007387 */ /* 0x0003e80000100800 */
[----:B------:R1:W-:Y:S04]  /*102e0*/  STL [R1+0x2f4], R200 ;  /* 0x0002f4c801007387 */ /* 0x0003e80000100800 */
[----:B------:R1:W-:Y:S04]  /*102f0*/  STL [R1+0x2f0], R202 ;  /* 0x0002f0ca01007387 */ /* 0x0003e80000100800 */
[----:B------:R-:W4:Y:S04]  /*10300*/  LDL.LU R193, [R1+0x2b0] ;  /* 0x0002b00001c17983 */ /* 0x000f280000300800 */
[----:B------:R-:W4:Y:S04]  /*10310*/  LDL.LU R195, [R1+0x2ac] ;  /* 0x0002ac0001c37983 */ /* 0x000f280000300800 */
[----:B------:R1:W-:Y:S04]  /*10320*/  STL [R1+0x2ec], R203 ;  /* 0x0002eccb01007387 */ /* 0x0003e80000100800 */
[----:B------:R-:W4:Y:S04]  /*10330*/  LDL.LU R237, [R1+0x2a8] ;  /* 0x0002a80001ed7983 */ /* 0x000f280000300800 */
[----:B-1----:R-:W4:Y:S04]  /*10340*/  LDL.LU R199, [R1+0x2a4] ;  /* 0x0002a40001c77983 */ /* 0x002f280000300800 */
[----:B------:R1:W-:Y:S04]  /*10350*/  STL [R1+0x2e8], R207 ;  /* 0x0002e8cf01007387 */ /* 0x0003e80000100800 */
[----:B------:R-:W4:Y:S04]  /*10360*/  LDL.LU R200, [R1+0x2a0] ;  /* 0x0002a00001c87983 */ /* 0x000f280000300800 */
[----:B------:R-:W4:Y:S01]  /*10370*/  LDL.LU R202, [R1+0x29c] ;  /* 0x00029c0001ca7983 */ /* 0x000f220000300800 */
[----:B------:R-:W-:-:S02]  /*10380*/  ISETP.GT.U32.AND P0, PT, R251, R196, PT ;  /* 0x000000c4fb00720c */ /* 0x000fc40003f04070 */
[C---:B------:R-:W-:Y:S01]  /*10390*/  ISETP.GT.U32.AND P5, PT, R251.reuse, R154, PT ;  /* 0x0000009afb00720c */ /* 0x040fe20003fa4070 */
[----:B------:R-:W4:Y:S01]  /*103a0*/  LDL.LU R203, [R1+0x298] ;  /* 0x0002980001cb7983 */ /* 0x000f220000300800 */
[C---:B------:R-:W-:Y:S02]  /*103b0*/  ISETP.GT.U32.AND P4, PT, R251.reuse, R74, PT ;  /* 0x0000004afb00720c */ /* 0x040fe40003f84070 */
[----:B------:R-:W-:-:S07]  /*103c0*/  ISETP.GT.U32.AND P2, PT, R251, R194, PT ;  /* 0x000000c2fb00720c */ /* 0x000fce0003f44070 */
[--C-:B------:R-:W-:Y:S01]  /*103d0*/  @!P0 IMAD.IADD R196, R196, 0x1, -R251.reuse ;  /* 0x00000001c4c48824 */ /* 0x100fe200078e0afb */
[C---:B------:R-:W-:Y:S02]  /*103e0*/  ISETP.GT.U32.AND P0, PT, R251.reuse, R114, PT ;  /* 0x00000072fb00720c */ /* 0x040fe40003f04070 */
[C---:B------:R-:W-:Y:S02]  /*103f0*/  ISETP.GT.U32.AND P1, PT, R251.reuse, R234, PT ;  /* 0x000000eafb00720c */ /* 0x040fe40003f24070 */
[C---:B------:R-:W-:Y:S01]  /*10400*/  ISETP.GT.U32.AND P6, PT, R251.reuse, R196, PT ;  /* 0x000000c4fb00720c */ /* 0x040fe20003fc4070 */
[--C-:B------:R-:W-:Y:S01]  /*10410*/  @!P4 IMAD.IADD R74, R74, 0x1, -R251.reuse ;  /* 0x000000014a4ac824 */ /* 0x100fe200078e0afb */
[----:B------:R-:W-:Y:S01]  /*10420*/  @!P5 IADD3 R154, R154, -R251, RZ ;  /* 0x800000fb9a9ad210 */ /* 0x000fe20007ffe0ff */
[----:B------:R-:W-:Y:S01]  /*10430*/  @!P2 IMAD.IADD R194, R194, 0x1, -R251 ;  /* 0x00000001c2c2a824 */ /* 0x000fe200078e0afb */
[----:B------:R-:W-:-:S05]  /*10440*/  ISETP.GT.U32.AND P4, PT, R251, R198, PT ;  /* 0x000000c6fb00720c */ /* 0x000fca0003f84070 */
[--C-:B------:R-:W-:Y:S01]  /*10450*/  @!P0 IMAD.IADD R114, R114, 0x1, -R251.reuse ;  /* 0x0000000172728824 */ /* 0x100fe200078e0afb */
[C---:B------:R-:W-:Y:S02]  /*10460*/  ISETP.GT.U32.AND P2, PT, R251.reuse, R204, PT ;  /* 0x000000ccfb00720c */ /* 0x040fe40003f44070 */
[----:B------:R-:W-:Y:S01]  /*10470*/  ISETP.GT.U32.AND P3, PT, R251, R238, PT ;  /* 0x000000eefb00720c */ /* 0x000fe20003f64070 */
[--C-:B------:R-:W-:Y:S02]  /*10480*/  @!P1 IMAD.IADD R234, R234, 0x1, -R251.reuse ;  /* 0x00000001eaea9824 */ /* 0x100fe400078e0afb */
[----:B------:R-:W-:Y:S02]  /*10490*/  @!P6 IMAD.IADD R196, R196, 0x1, -R251 ;  /* 0x00000001c4c4e824 */ /* 0x000fe400078e0afb */
[----:B------:R-:W-:-:S06]  /*104a0*/  @!P4 IADD3 R198, R198, -R251, RZ ;  /* 0x800000fbc6c6c210 */ /* 0x000fcc0007ffe0ff */
[----:B------:R-:W-:Y:S02]  /*104b0*/  @!P2 IMAD.IADD R204, R204, 0x1, -R251 ;  /* 0x00000001cccca824 */ /* 0x000fe400078e0afb */
[----:B------:R-:W-:Y:S01]  /*104c0*/  @!P3 IADD3 R238, R238, -R251, RZ ;  /* 0x800000fbeeeeb210 */ /* 0x000fe20007ffe0ff */
[----:B------:R-:W-:Y:S04]  /*104d0*/  STL [R1+0x2e4], R114 ;  /* 0x0002e47201007387 */ /* 0x000fe80000100800 */
[----:B------:R-:W-:Y:S04]  /*104e0*/  STL [R1+0x2e0], R154 ;  /* 0x0002e09a01007387 */ /* 0x000fe80000100800 */
[----:B------:R-:W-:Y:S04]  /*104f0*/  STL [R1+0x2dc], R74 ;  /* 0x0002dc4a01007387 */ /* 0x000fe80000100800 */
[----:B------:R-:W-:Y:S04]  /*10500*/  STL [R1+0x2d8], R194 ;  /* 0x0002d8c201007387 */ /* 0x000fe80000100800 */
[----:B------:R-:W-:Y:S04]  /*10510*/  STL [R1+0x2d4], R234 ;  /* 0x0002d4ea01007387 */ /* 0x000fe80000100800 */
[----:B------:R-:W-:Y:S04]  /*10520*/  STL [R1+0x2d0], R238 ;  /* 0x0002d0ee01007387 */ /* 0x000fe80000100800 */
[----:B------:R1:W-:Y:S02]  /*10530*/  STL [R1+0x2cc], R196 ;  /* 0x0002ccc401007387 */ /* 0x0003e40000100800 */
[----:B-1----:R-:W-:-:S02]  /*10540*/  IMAD.MOV.U32 R207, RZ, RZ, R208 ;  /* 0x000000ffffcf7224 */ /* 0x002fc400078e00d0 */
[----:B------:R-:W4:Y:S04]  /*10550*/  LDL.LU R196, [R1+0x294] ;  /* 0x0002940001c47983 */ /* 0x000f280000300800 */
[----:B------:R-:W4:Y:S04]  /*10560*/  LDL.LU R114, [R1+0x290] ;  /* 0x0002900001727983 */ /* 0x000f280000300800 */
[----:B------:R-:W4:Y:S04]  /*10570*/  LDL.LU R154, [R1+0x28c] ;  /* 0x00028c00019a7983 */ /* 0x000f280000300800 */
[----:B------:R-:W4:Y:S01]  /*10580*/  LDL.LU R74, [R1+0x288] ;  /* 0x00028800014a7983 */ /* 0x000f220000300800 */
[----:B-----5:R-:W-:-:S02]  /*10590*/  ISETP.GT.U32.AND P0, PT, R251, R201, PT ;  /* 0x000000c9fb00720c */ /* 0x020fc40003f04070 */
[C---:B---3--:R-:W-:Y:S02]  /*105a0*/  ISETP.GT.U32.AND P5, PT, R251.reuse, R197, PT ;  /* 0x000000c5fb00720c */ /* 0x048fe40003fa4070 */
[----:B--2---:R-:W-:-:S09]  /*105b0*/  ISETP.GT.U32.AND P1, PT, R251, R206, PT ;  /* 0x000000cefb00720c */ /* 0x004fd20003f24070 */
[--C-:B------:R-:W-:Y:S02]  /*105c0*/  @!P0 IMAD.IADD R201, R201, 0x1, -R251.reuse ;  /* 0x00000001c9c98824 */ /* 0x100fe400078e0afb */
[--C-:B------:R-:W-:Y:S01]  /*105d0*/  @!P5 IMAD.IADD R197, R197, 0x1, -R251.reuse ;  /* 0x00000001c5c5d824 */ /* 0x100fe200078e0afb */
[C---:B----4-:R-:W-:Y:S01]  /*105e0*/  ISETP.GT.U32.AND P3, PT, R251.reuse, R205, PT ;  /* 0x000000cdfb00720c */ /* 0x050fe20003f64070 */
[----:B------:R-:W-:Y:S01]  /*105f0*/  @!P1 IMAD.IADD R206, R206, 0x1, -R251 ;  /* 0x00000001cece9824 */ /* 0x000fe200078e0afb */
[C---:B------:R-:W-:Y:S02]  /*10600*/  ISETP.GT.U32.AND P6, PT, R251.reuse, R193, PT ;  /* 0x000000c1fb00720c */ /* 0x040fe40003fc4070 */
[C---:B------:R-:W-:Y:S02]  /*10610*/  ISETP.GT.U32.AND P0, PT, R251.reuse, R195, PT ;  /* 0x000000c3fb00720c */ /* 0x040fe40003f04070 */
[C---:B------:R-:W-:Y:S02]  /*10620*/  ISETP.GT.U32.AND P5, PT, R251.reuse, R237, PT ;  /* 0x000000edfb00720c */ /* 0x040fe40003fa4070 */
[----:B------:R-:W-:-:S07]  /*10630*/  ISETP.GT.U32.AND P4, PT, R251, R199, PT ;  /* 0x000000c7fb00720c */ /* 0x000fce0003f84070 */
[----:B------:R-:W-:Y:S02]  /*10640*/  @!P6 IADD3 R193, R193, -R251, RZ ;  /* 0x800000fbc1c1e210 */ /* 0x000fe40007ffe0ff */
[C---:B------:R-:W-:Y:S02]  /*10650*/  ISETP.GT.U32.AND P2, PT, R251.reuse, R200, PT ;  /* 0x000000c8fb00720c */ /* 0x040fe40003f44070 */
[C---:B------:R-:W-:Y:S02]  /*10660*/  ISETP.GT.U32.AND P6, PT, R251.reuse, R201, PT ;  /* 0x000000c9fb00720c */ /* 0x040fe40003fc4070 */
[----:B------:R-:W-:Y:S01]  /*10670*/  ISETP.GT.U32.AND P1, PT, R251, R202, PT ;  /* 0x000000cafb00720c */ /* 0x000fe20003f24070 */
[--C-:B------:R-:W-:Y:S01]  /*10680*/  @!P0 IMAD.IADD R195, R195, 0x1, -R251.reuse ;  /* 0x00000001c3c38824 */ /* 0x100fe200078e0afb */
[----:B------:R-:W-:Y:S01]  /*10690*/  ISETP.GT.U32.AND P0, PT, R251, R197, PT ;  /* 0x000000c5fb00720c */ /* 0x000fe20003f04070 */
[--C-:B------:R-:W-:Y:S01]  /*106a0*/  @!P5 IMAD.IADD R237, R237, 0x1, -R251.reuse ;  /* 0x00000001ededd824 */ /* 0x100fe200078e0afb */
[----:B------:R-:W-:Y:S01]  /*106b0*/  ISETP.GT.U32.AND P5, PT, R251, R198, PT ;  /* 0x000000c6fb00720c */ /* 0x000fe20003fa4070 */
[--C-:B------:R-:W-:Y:S01]  /*106c0*/  @!P4 IMAD.IADD R199, R199, 0x1, -R251.reuse ;  /* 0x00000001c7c7c824 */ /* 0x100fe200078e0afb */
[----:B------:R-:W-:Y:S01]  /*106d0*/  ISETP.GT.U32.AND P4, PT, R251, R204, PT ;  /* 0x000000ccfb00720c */ /* 0x000fe20003f84070 */
[----:B------:R-:W-:-:S02]  /*106e0*/  @!P3 IMAD.IADD R205, R205, 0x1, -R251 ;  /* 0x00000001cdcdb824 */ /* 0x000fc400078e0afb */
[----:B------:R-:W-:Y:S02]  /*106f0*/  @!P2 IADD3 R200, R200, -R251, RZ ;  /* 0x800000fbc8c8a210 */ /* 0x000fe40007ffe0ff */
[----:B------:R-:W-:Y:S01]  /*10700*/  ISETP.GT.U32.AND P2, PT, R251, R206, PT ;  /* 0x000000cefb00720c */ /* 0x000fe20003f44070 */
[--C-:B------:R-:W-:Y:S02]  /*10710*/  @!P6 IMAD.IADD R201, R201, 0x1, -R251.reuse ;  /* 0x00000001c9c9e824 */ /* 0x100fe400078e0afb */
[--C-:B------:R-:W-:Y:S01]  /*10720*/  @!P1 IMAD.IADD R202, R202, 0x1, -R251.reuse ;  /* 0x00000001caca9824 */ /* 0x100fe200078e0afb */
[----:B------:R-:W-:Y:S02]  /*10730*/  ISETP.GT.U32.AND P1, PT, R251, R205, PT ;  /* 0x000000cdfb00720c */ /* 0x000fe40003f24070 */
[----:B------:R-:W-:Y:S01]  /*10740*/  @!P0 IADD3 R197, R197, -R251, RZ ;  /* 0x800000fbc5c58210 */ /* 0x000fe20007ffe0ff */
[--C-:B------:R-:W-:Y:S01]  /*10750*/  @!P5 IMAD.IADD R198, R198, 0x1, -R251.reuse ;  /* 0x00000001c6c6d824 */ /* 0x100fe200078e0afb */
[----:B------:R1:W-:Y:S01]  /*10760*/  STL [R1+0x2c8], R201 ;  /* 0x0002c8c901007387 */ /* 0x0003e20000100800 */
[----:B------:R-:W-:-:S03]  /*10770*/  @!P4 IMAD.IADD R204, R204, 0x1, -R251 ;  /* 0x00000001ccccc824 */ /* 0x000fc600078e0afb */
[----:B------:R-:W2:Y:S01]  /*10780*/  LDL.LU R238, [R1+0x284] ;  /* 0x0002840001ee7983 */ /* 0x000ea20000300800 */
[----:B------:R-:W-:-:S03]  /*10790*/  @!P2 IMAD.IADD R206, R206, 0x1, -R251 ;  /* 0x00000001cecea824 */ /* 0x000fc600078e0afb */
[----:B-1----:R-:W3:Y:S04]  /*107a0*/  LDL.LU R201, [R1+0x280] ;  /* 0x0002800001c97983 */ /* 0x002ee80000300800 */
[----:B------:R1:W-:Y:S04]  /*107b0*/  STL [R1+0x2c4], R197 ;  /* 0x0002c4c501007387 */ /* 0x0003e80000100800 */
[----:B------:R4:W-:Y:S01]  /*107c0*/  STL [R1+0x2c0], R198 ;  /* 0x0002c0c601007387 */ /* 0x0009e20000100800 */
[----:B------:R-:W-:-:S03]  /*107d0*/  @!P1 IADD3 R205, R205, -R251, RZ ;  /* 0x800000fbcdcd9210 */ /* 0x000fc60007ffe0ff */
[----:B------:R-:W-:Y:S04]  /*107e0*/  STL [R1+0x2bc], R204 ;  /* 0x0002bccc01007387 */ /* 0x000fe80000100800 */
[----:B-1----:R-:W5:Y:S04]  /*107f0*/  LDL.LU R197, [R1+0x27c] ;  /* 0x00027c0001c57983 */ /* 0x002f680000300800 */
[----:B------:R1:W-:Y:S04]  /*10800*/  STL [R1+0x2b8], R206 ;  /* 0x0002b8ce01007387 */ /* 0x0003e80000100800 */
[----:B----4-:R-:W4:Y:S01]  /*10810*/  LDL.LU R198, [R1+0x278] ;  /* 0x0002780001c67983 */ /* 0x010f220000300800 */
[----:B-1----:R-:W-:Y:S01]  /*10820*/  MOV R206, R207 ;  /* 0x000000cf00ce7202 */ /* 0x002fe20000000f00 */
[----:B------:R-:W-:-:S02]  /*10830*/  IMAD.MOV.U32 R207, RZ, RZ, R210 ;  /* 0x000000ffffcf7224 */ /* 0x000fc400078e00d2 */
[----:B------:R-:W-:Y:S02]  /*10840*/  IMAD.MOV.U32 R210, RZ, RZ, R214 ;  /* 0x000000ffffd27224 */ /* 0x000fe400078e00d6 */
[----:B------:R-:W-:Y:S02]  /*10850*/  IMAD.MOV.U32 R214, RZ, RZ, R239 ;  /* 0x000000ffffd67224 */ /* 0x000fe400078e00ef */
[----:B------:R-:W3:Y:S04]  /*10860*/  LDL.LU R239, [R1+0x274] ;  /* 0x0002740001ef7983 */ /* 0x000ee80000300800 */
[----:B------:R1:W-:Y:S04]  /*10870*/  STL [R1+0x2b4], R205 ;  /* 0x0002b4cd01007387 */ /* 0x0003e80000100800 */
[----:B------:R-:W3:Y:S04]  /*10880*/  LDL.LU R194, [R1+0x270] ;  /* 0x0002700001c27983 */ /* 0x000ee80000300800 */
[----:B------:R-:W3:Y:S01]  /*10890*/  LDL.LU R234, [R1+0x26c] ;  /* 0x00026c0001ea7983 */ /* 0x000ee20000300800 */
[----:B------:R-:W-:-:S02]  /*108a0*/  ISETP.GT.U32.AND P3, PT, R251, R203, PT ;  /* 0x000000cbfb00720c */ /* 0x000fc40003f64070 */
[C---:B------:R-:W-:Y:S01]  /*108b0*/  ISETP.GT.U32.AND P0, PT, R251.reuse, R195, PT ;  /* 0x000000c3fb00720c */ /* 0x040fe20003f04070 */
[----:B------:R-:W3:Y:S01]  /*108c0*/  LDL.LU R204, [R1+0x268] ;  /* 0x0002680001cc7983 */ /* 0x000ee20000300800 */
[C---:B------:R-:W-:Y:S02]  /*108d0*/  ISETP.GT.U32.AND P5, PT, R251.reuse, R237, PT ;  /* 0x000000edfb00720c */ /* 0x040fe40003fa4070 */
[----:B------:R-:W-:Y:S01]  /*108e0*/  ISETP.GT.U32.AND P4, PT, R251, R199, PT ;  /* 0x000000c7fb00720c */ /* 0x000fe20003f84070 */
[----:B-1----:R-:W3:Y:S06]  /*108f0*/  LDL.LU R205, [R1+0x264] ;  /* 0x0002640001cd7983 */ /* 0x002eec0000300800 */
[--C-:B------:R-:W-:Y:S01]  /*10900*/  @!P3 IMAD.IADD R203, R203, 0x1, -R251.reuse ;  /* 0x00000001cbcbb824 */ /* 0x100fe200078e0afb */
[----:B------:R-:W-:Y:S01]  /*10910*/  ISETP.GT.U32.AND P3, PT, R251, R193, PT ;  /* 0x000000c1fb00720c */ /* 0x000fe20003f64070 */
[----:B------:R-:W-:-:S03]  /*10920*/  @!P0 IMAD.IADD R195, R195, 0x1, -R251 ;  /* 0x00000001c3c38824 */ /* 0x000fc600078e0afb */
[----:B------:R-:W-:Y:S01]  /*10930*/  ISETP.GT.U32.AND P6, PT, R251, R203, PT ;  /* 0x000000cbfb00720c */ /* 0x000fe20003fc4070 */
[----:B------:R-:W-:Y:S01]  /*10940*/  @!P5 IMAD.IADD R237, R237, 0x1, -R251 ;  /* 0x00000001ededd824 */ /* 0x000fe200078e0afb */
[C---:B------:R-:W-:Y:S02]  /*10950*/  ISETP.GT.U32.AND P0, PT, R251.reuse, R114, PT ;  /* 0x00000072fb00720c */ /* 0x040fe40003f04070 */
[----:B------:R-:W-:-:S05]  /*10960*/  ISETP.GT.U32.AND P5, PT, R251, R154, PT ;  /* 0x0000009afb00720c */ /* 0x000fca0003fa4070 */
[--C-:B------:R-:W-:Y:S01]  /*10970*/  @!P3 IMAD.IADD R193, R193, 0x1, -R251.reuse ;  /* 0x00000001c1c1b824 */ /* 0x100fe200078e0afb */
[C---:B------:R-:W-:Y:S02]  /*10980*/  ISETP.GT.U32.AND P3, PT, R251.reuse, R196, PT ;  /* 0x000000c4fb00720c */ /* 0x040fe40003f64070 */
[----:B------:R-:W-:Y:S02]  /*10990*/  ISETP.GT.U32.AND P2, PT, R251, R200, PT ;  /* 0x000000c8fb00720c */ /* 0x000fe40003f44070 */
[-C--:B------:R-:W-:Y:S02]  /*109a0*/  @!P4 IADD3 R199, R199, -R251.reuse, RZ ;  /* 0x800000fbc7c7c210 */ /* 0x080fe40007ffe0ff */
[----:B------:R-:W-:Y:S01]  /*109b0*/  ISETP.GT.U32.AND P4, PT, R251, R74, PT ;  /* 0x0000004afb00720c */ /* 0x000fe20003f84070 */
[--C-:B------:R-:W-:Y:S01]  /*109c0*/  @!P6 IMAD.IADD R203, R203, 0x1, -R251.reuse ;  /* 0x00000001cbcbe824 */ /* 0x100fe200078e0afb */
[----:B------:R-:W-:Y:S01]  /*109d0*/  @!P5 IADD3 R154, R154, -R251, RZ ;  /* 0x800000fb9a9ad210 */ /* 0x000fe20007ffe0ff */
[----:B------:R-:W-:-:S04]  /*109e0*/  @!P0 IMAD.IADD R114, R114, 0x1, -R251 ;  /* 0x0000000172728824 */ /* 0x000fc800078e0afb */
[--C-:B------:R-:W-:Y:S02]  /*109f0*/  @!P3 IMAD.IADD R196, R196, 0x1, -R251.reuse ;  /* 0x00000001c4c4b824 */ /* 0x100fe400078e0afb */
[----:B------:R-:W-:Y:S01]  /*10a00*/  @!P2 IMAD.IADD R200, R200, 0x1, -R251 ;  /* 0x00000001c8c8a824 */ /* 0x000fe200078e0afb */
[----:B------:R-:W-:-:S03]  /*10a10*/  ISETP.GT.U32.AND P1, PT, R251, R202, PT ;  /* 0x000000cafb00720c */ /* 0x000fc60003f24070 */
[----:B------:R-:W-:Y:S01]  /*10a20*/  @!P4 IMAD.IADD R74, R74, 0x1, -R251 ;  /* 0x000000014a4ac824 */ /* 0x000fe200078e0afb */
[----:B------:R1:W-:Y:S01]  /*10a30*/  STL [R1+0x2b0], R193 ;  /* 0x0002b0c101007387 */ /* 0x0003e20000100800 */
[----:B------:R-:W-:Y:S01]  /*10a40*/  IMAD.MOV.U32 R208, RZ, RZ, R209 ;  /* 0x000000ffffd07224 */ /* 0x000fe200078e00d1 */
[----:B------:R-:W-:-:S07]  /*10a50*/  MOV R209, R211 ;  /* 0x000000d300d17202 */ /* 0x000fce0000000f00 */
[----:B------:R-:W-:Y:S01]  /*10a60*/  @!P1 IMAD.IADD R202, R202, 0x1, -R251 ;  /* 0x00000001caca9824 */ /* 0x000fe200078e0afb */
[----:B-1----:R-:W3:Y:S04]  /*10a70*/  LDL.LU R193, [R1+0x2804] ;  /* 0x0028040001c17983 */ /* 0x002ee80000300800 */
[----:B------:R1:W-:Y:S04]  /*10a80*/  STL [R1+0x2ac], R195 ;  /* 0x0002acc301007387 */ /* 0x0003e80000100800 */
[----:B-1----:R-:W3:Y:S04]  /*10a90*/  LDL.LU R195, [R1+0x2800] ;  /* 0x0028000001c37983 */ /* 0x002ee80000300800 */
[----:B------:R1:W-:Y:S04]  /*10aa0*/  STL [R1+0x2a8], R237 ;  /* 0x0002a8ed01007387 */ /* 0x0003e80000100800 */
[----:B------:R-:W-:Y:S04]  /*10ab0*/  STL [R1+0x2a4], R199 ;  /* 0x0002a4c701007387 */ /* 0x000fe80000100800 */
[----:B------:R-:W-:Y:S04]  /*10ac0*/  STL [R1+0x2a0], R200 ;  /* 0x0002a0c801007387 */ /* 0x000fe80000100800 */
[----:B------:R1:W-:Y:S04]  /*10ad0*/  STL [R1+0x29c], R202 ;  /* 0x00029cca01007387 */ /* 0x0003e80000100800 */
[----:B------:R1:W-:Y:S04]  /*10ae0*/  STL [R1+0x298], R203 ;  /* 0x000298cb01007387 */ /* 0x0003e80000100800 */
[----:B-1----:R-:W3:Y:S01]  /*10af0*/  LDL.LU R237, [R1+0x260] ;  /* 0x0002600001ed7983 */ /* 0x002ee20000300800 */
[----:B------:R-:W-:-:S03]  /*10b00*/  IMAD.MOV.U32 R202, RZ, RZ, R209 ;  /* 0x000000ffffca7224 */ /* 0x000fc600078e00d1 */
[----:B------:R-:W3:Y:S01]  /*10b10*/  LDL.LU R199, [R1+0x25c] ;  /* 0x00025c0001c77983 */ /* 0x000ee20000300800 */
[----:B------:R-:W-:-:S03]  /*10b20*/  MOV R203, R208 ;  /* 0x000000d000cb7202 */ /* 0x000fc60000000f00 */
[----:B------:R-:W3:Y:S04]  /*10b30*/  LDL.LU R200, [R1+0x258] ;  /* 0x0002580001c87983 */ /* 0x000ee80000300800 */
[----:B------:R-:W3:Y:S04]  /*10b40*/  LDL.LU R208, [R1+0x254] ;  /* 0x0002540001d07983 */ /* 0x000ee80000300800 */
[----:B------:R-:W3:Y:S01]  /*10b50*/  LDL.LU R209, [R1+0x250] ;  /* 0x0002500001d17983 */ /* 0x000ee20000300800 */
[C---:B--2---:R-:W-:Y:S02]  /*10b60*/  ISETP.GT.U32.AND P2, PT, R251.reuse, R238, PT ;  /* 0x000000eefb00720c */ /* 0x044fe40003f44070 */
[----:B-----5:R-:W-:-:S02]  /*10b70*/  ISETP.GT.U32.AND P6, PT, R251, R197, PT ;  /* 0x000000c5fb00720c */ /* 0x020fc40003fc4070 */
[C---:B----4-:R-:W-:Y:S02]  /*10b80*/  ISETP.GT.U32.AND P3, PT, R251.reuse, R198, PT ;  /* 0x000000c6fb00720c */ /* 0x050fe40003f64070 */
[C---:B---3--:R-:W-:Y:S02]  /*10b90*/  ISETP.GT.U32.AND P0, PT, R251.reuse, R239, PT ;  /* 0x000000effb00720c */ /* 0x048fe40003f04070 */
[C---:B------:R-:W-:Y:S02]  /*10ba0*/  ISETP.GT.U32.AND P5, PT, R251.reuse, R194, PT ;  /* 0x000000c2fb00720c */ /* 0x040fe40003fa4070 */
[----:B------:R-:W-:-:S05]  /*10bb0*/  ISETP.GT.U32.AND P4, PT, R251, R234, PT ;  /* 0x000000eafb00720c */ /* 0x000fca0003f84070 */
[-C--:B------:R-:W-:Y:S02]  /*10bc0*/  @!P6 IADD3 R197, R197, -R251.reuse, RZ ;  /* 0x800000fbc5c5e210 */ /* 0x080fe40007ffe0ff */
[--C-:B------:R-:W-:Y:S01]  /*10bd0*/  @!P3 IMAD.IADD R198, R198, 0x1, -R251.reuse ;  /* 0x00000001c6c6b824 */ /* 0x100fe200078e0afb */
[----:B------:R-:W-:Y:S01]  /*10be0*/  ISETP.GT.U32.AND P6, PT, R251, R196, PT ;  /* 0x000000c4fb00720c */ /* 0x000fe20003fc4070 */
[--C-:B------:R-:W-:Y:S01]  /*10bf0*/  @!P0 IMAD.IADD R239, R239, 0x1, -R251.reuse ;  /* 0x00000001efef8824 */ /* 0x100fe200078e0afb */
[C---:B------:R-:W-:Y:S01]  /*10c00*/  ISETP.GT.U32.AND P3, PT, R251.reuse, R114, PT ;  /* 0x00000072fb00720c */ /* 0x040fe20003f64070 */
[--C-:B------:R-:W-:Y:S01]  /*10c10*/  @!P2 IMAD.IADD R238, R238, 0x1, -R251.reuse ;  /* 0x00000001eeeea824 */ /* 0x100fe200078e0afb */
[C---:B------:R-:W-:Y:S01]  /*10c20*/  ISETP.GT.U32.AND P0, PT, R251.reuse, R154, PT ;  /* 0x0000009afb00720c */ /* 0x040fe20003f04070 */
[----:B------:R-:W-:Y:S01]  /*10c30*/  @!P5 IMAD.IADD R194, R194, 0x1, -R251 ;  /* 0x00000001c2c2d824 */ /* 0x000fe200078e0afb */
[----:B------:R-:W-:Y:S02]  /*10c40*/  ISETP.GT.U32.AND P5, PT, R251, R74, PT ;  /* 0x0000004afb00720c */ /* 0x000fe40003fa4070 */
[----:B------:R-:W-:-:S02]  /*10c50*/  @!P4 IADD3 R234, R234, -R251, RZ ;  /* 0x800000fbeaeac210 */ /* 0x000fc40007ffe0ff */
[----:B------:R-:W-:-:S03]  /*10c60*/  ISETP.GT.U32.AND P4, PT, R251, R238, PT ;  /* 0x000000eefb00720c */ /* 0x000fc60003f84070 */
[----:B------:R-:W-:Y:S02]  /*10c70*/  @!P6 IADD3 R196, R196, -R251, RZ ;  /* 0x800000fbc4c4e210 */ /* 0x000fe40007ffe0ff */
[--C-:B------:R-:W-:Y:S02]  /*10c80*/  @!P3 IMAD.IADD R114, R114, 0x1, -R251.reuse ;  /* 0x000000017272b824 */ /* 0x100fe400078e0afb */
[--C-:B------:R-:W-:Y:S01]  /*10c90*/  @!P0 IMAD.IADD R154, R154, 0x1, -R251.reuse ;  /* 0x000000019a9a8824 */ /* 0x100fe200078e0afb */
[----:B------:R1:W-:Y:S01]  /*10ca0*/  STL [R1+0x294], R196 ;  /* 0x000294c401007387 */ /* 0x0003e20000100800 */
[----:B------:R-:W-:-:S04]  /*10cb0*/  @!P5 IMAD.IADD R74, R74, 0x1, -R251 ;  /* 0x000000014a4ad824 */ /* 0x000fc800078e0afb */
[----:B------:R-:W-:Y:S01]  /*10cc0*/  @!P4 IADD3 R238, R238, -R251, RZ ;  /* 0x800000fbeeeec210 */ /* 0x000fe20007ffe0ff */
[----:B-1----:R-:W2:Y:S04]  /*10cd0*/  LDL.LU R196, [R1+0x27fc] ;  /* 0x0027fc0001c47983 */ /* 0x002ea80000300800 */
[----:B------:R1:W-:Y:S04]  /*10ce0*/  STL [R1+0x290], R114 ;  /* 0x0002907201007387 */ /* 0x0003e80000100800 */
[----:B------:R3:W-:Y:S04]  /*10cf0*/  STL [R1+0x28c], R154 ;  /* 0x00028c9a01007387 */ /* 0x0007e80000100800 */
[----:B------:R4:W-:Y:S04]  /*10d00*/  STL [R1+0x288], R74 ;  /* 0x0002884a01007387 */ /* 0x0009e80000100800 */
[----:B-1----:R-:W5:Y:S04]  /*10d10*/  LDL.LU R114, [R1+0x248] ;  /* 0x0002480001727983 */ /* 0x002f680000300800 */
[----:B---3--:R-:W3:Y:S01]  /*10d20*/  LDL.LU R154, [R1+0x244] ;  /* 0x00024400019a7983 */ /* 0x008ee20000300800 */
[----:B----4-:R-:W-:-:S02]  /*10d30*/  IMAD.MOV.U32 R74, RZ, RZ, R202 ;  /* 0x000000ffff4a7224 */ /* 0x010fc400078e00ca */
[----:B------:R-:W-:Y:S02]  /*10d40*/  IMAD.MOV.U32 R202, RZ, RZ, R206 ;  /* 0x000000ffffca7224 */ /* 0x000fe400078e00ce */
[----:B------:R-:W-:Y:S01]  /*10d50*/  IMAD.MOV.U32 R206, RZ, RZ, R210 ;  /* 0x000000ffffce7224 */ /* 0x000fe200078e00d2 */
[----:B------:R1:W-:Y:S01]  /*10d60*/  STL [R1+0x284], R238 ;  /* 0x000284ee01007387 */ /* 0x0003e20000100800 */
[----:B------:R-:W-:Y:S01]  /*10d70*/  IMAD.MOV.U32 R210, RZ, RZ, R213 ;  /* 0x000000ffffd27224 */ /* 0x000fe200078e00d5 */
[----:B------:R-:W-:Y:S01]  /*10d80*/  MOV R213, R216 ;  /* 0x000000d800d57202 */ /* 0x000fe20000000f00 */
[----:B------:R-:W-:Y:S02]  /*10d90*/  IMAD.MOV.U32 R216, RZ, RZ, R218 ;  /* 0x000000ffffd87224 */ /* 0x000fe400078e00da */
[----:B------:R-:W-:Y:S01]  /*10da0*/  IMAD.MOV.U32 R218, RZ, RZ, R219 ;  /* 0x000000ffffda7224 */ /* 0x000fe200078e00db */
[----:B------:R-:W-:Y:S01]  /*10db0*/  MOV R219, R220 ;  /* 0x000000dc00db7202 */ /* 0x000fe20000000f00 */
[----:B------:R-:W-:-:S02]  /*10dc0*/  IMAD.MOV.U32 R220, RZ, RZ, R228 ;  /* 0x000000ffffdc7224 */ /* 0x000fc400078e00e4 */
[----:B------:R-:W4:Y:S01]  /*10dd0*/  LDL.LU R228, [R1+0x184] ;  /* 0x0001840001e47983 */ /* 0x000f220000300800 */
[----:B-1----:R-:W-:Y:S01]  /*10de0*/  IMAD.MOV.U32 R238, RZ, RZ, R203 ;  /* 0x000000ffffee7224 */ /* 0x002fe200078e00cb */
[----:B------:R-:W-:Y:S01]  /*10df0*/  MOV R203, R207 ;  /* 0x000000cf00cb7202 */ /* 0x000fe20000000f00 */
[----:B------:R-:W-:Y:S02]  /*10e00*/  IMAD.MOV.U32 R207, RZ, RZ, R214 ;  /* 0x000000ffffcf7224 */ /* 0x000fe400078e00d6 */
[----:B------:R-:W-:Y:S02]  /*10e10*/  IMAD.MOV.U32 R214, RZ, RZ, R217 ;  /* 0x000000ffffd67224 */ /* 0x000fe400078e00d9 */
[----:B------:R-:W-:Y:S02]  /*10e20*/  IMAD.MOV.U32 R217, RZ, RZ, R230 ;  /* 0x000000ffffd97224 */ /* 0x000fe400078e00e6 */
[----:B------:R-:W2:Y:S01]  /*10e30*/  LDL.LU R230, [R1+0xe4] ;  /* 0x0000e40001e67983 */ /* 0x000ea20000300800 */
[----:B------:R-:W-:-:S02]  /*10e40*/  ISETP.GT.U32.AND P1, PT, R251, R201, PT ;  /* 0x000000c9fb00720c */ /* 0x000fc40003f24070 */
[----:B------:R-:W-:-:S11]  /*10e50*/  ISETP.GT.U32.AND P2, PT, R251, R204, PT ;  /* 0x000000ccfb00720c */ /* 0x000fd60003f44070 */
[--C-:B------:R-:W-:Y:S01]  /*10e60*/  @!P1 IMAD.IADD R201, R201, 0x1, -R251.reuse ;  /* 0x00000001c9c99824 */ /* 0x100fe200078e0afb */
[----:B------:R-:W-:Y:S01]  /*10e70*/  ISETP.GT.U32.AND P1, PT, R251, R205, PT ;  /* 0x000000cdfb00720c */ /* 0x000fe20003f24070 */
[----:B------:R-:W-:-:S03]  /*10e80*/  @!P2 IMAD.IADD R204, R204, 0x1, -R251 ;  /* 0x00000001cccca824 */ /* 0x000fc600078e0afb */
[C---:B------:R-:W-:Y:S02]  /*10e90*/  ISETP.GT.U32.AND P2, PT, R251.reuse, R201, PT ;  /* 0x000000c9fb00720c */ /* 0x040fe40003f44070 */
[C---:B------:R-:W-:Y:S02]  /*10ea0*/  ISETP.GT.U32.AND P3, PT, R251.reuse, R198, PT ;  /* 0x000000c6fb00720c */ /* 0x040fe40003f64070 */
[----:B------:R-:W-:-:S05]  /*10eb0*/  ISETP.GT.U32.AND P0, PT, R251, R239, PT ;  /* 0x000000effb00720c */ /* 0x000fca0003f04070 */
[----:B------:R-:W-:Y:S01]  /*10ec0*/  @!P1 IMAD.IADD R205, R205, 0x1, -R251 ;  /* 0x00000001cdcd9824 */ /* 0x000fe200078e0afb */
[----:B------:R-:W-:-:S03]  /*10ed0*/  ISETP.GT.U32.AND P1, PT, R251, R197, PT ;  /* 0x000000c5fb00720c */ /* 0x000fc60003f24070 */
[----:B------:R-:W-:-:S05]  /*10ee0*/  @!P2 IMAD.IADD R201, R201, 0x1, -R251 ;  /* 0x00000001c9c9a824 */ /* 0x000fca00078e0afb */
[----:B------:R1:W-:Y:S01]  /*10ef0*/  STL [R1+0x280], R201 ;  /* 0x000280c901007387 */ /* 0x0003e20000100800 */
[----:B------:R-:W-:-:S04]  /*10f00*/  @!P3 IMAD.IADD R198, R198, 0x1, -R251 ;  /* 0x00000001c6c6b824 */ /* 0x000fc800078e0afb */
[----:B------:R-:W-:Y:S01]  /*10f10*/  @!P1 IMAD.IADD R197, R197, 0x1, -R251 ;  /* 0x00000001c5c59824 */ /* 0x000fe200078e0afb */
[----:B-1----:R-:W-:Y:S01]  /*10f20*/  MOV R201, R202 ;  /* 0x000000ca00c97202 */ /* 0x002fe20000000f00 */
[----:B------:R-:W-:Y:S02]  /*10f30*/  IMAD.MOV.U32 R202, RZ, RZ, R206 ;  /* 0x000000ffffca7224 */ /* 0x000fe400078e00ce */
[----:B------:R-:W-:Y:S02]  /*10f40*/  IMAD.MOV.U32 R206, RZ, RZ, R213 ;  /* 0x000000ffffce7224 */ /* 0x000fe400078e00d5 */
[----:B------:R-:W-:Y:S01]  /*10f50*/  IMAD.MOV.U32 R213, RZ, RZ, R214 ;  /* 0x000000ffffd57224 */ /* 0x000fe200078e00d6 */
[----:B------:R-:W-:Y:S01]  /*10f60*/  MOV R214, R216 ;  /* 0x000000d800d67202 */ /* 0x000fe20000000f00 */
[----:B------:R-:W-:Y:S02]  /*10f70*/  IMAD.MOV.U32 R216, RZ, RZ, R217 ;  /* 0x000000ffffd87224 */ /* 0x000fe400078e00d9 */
[----:B------:R-:W-:Y:S01]  /*10f80*/  @!P0 IMAD.IADD R239, R239, 0x1, -R251 ;  /* 0x00000001efef8824 */ /* 0x000fe200078e0afb */
[----:B------:R-:W-:-:S02]  /*10f90*/  ISETP.GT.U32.AND P5, PT, R251, R194, PT ;  /* 0x000000c2fb00720c */ /* 0x000fc40003fa4070 */
[C---:B------:R-:W-:Y:S02]  /*10fa0*/  ISETP.GT.U32.AND P6, PT, R251.reuse, R205, PT ;  /* 0x000000cdfb00720c */ /* 0x040fe40003fc4070 */
[C---:B------:R-:W-:Y:S02]  /*10fb0*/  ISETP.GT.U32.AND P1, PT, R251.reuse, R237, PT ;  /* 0x000000edfb00720c */ /* 0x040fe40003f24070 */
[C---:B------:R-:W-:Y:S02]  /*10fc0*/  ISETP.GT.U32.AND P4, PT, R251.reuse, R234, PT ;  /* 0x000000eafb00720c */ /* 0x040fe40003f84070 */
[C---:B------:R-:W-:Y:S02]  /*10fd0*/  ISETP.GT.U32.AND P3, PT, R251.reuse, R199, PT ;  /* 0x000000c7fb00720c */ /* 0x040fe40003f64070 */
[----:B------:R-:W-:-:S03]  /*10fe0*/  ISETP.GT.U32.AND P0, PT, R251, R200, PT ;  /* 0x000000c8fb00720c */ /* 0x000fc60003f04070 */
[-C--:B------:R-:W-:Y:S02]  /*10ff0*/  @!P5 IADD3 R194, R194, -R251.reuse, RZ ;  /* 0x800000fbc2c2d210 */ /* 0x080fe40007ffe0ff */
[----:B------:R-:W-:Y:S01]  /*11000*/  ISETP.GT.U32.AND P5, PT, R251, R208, PT ;  /* 0x000000d0fb00720c */ /* 0x000fe20003fa4070 */
[--C-:B------:R-:W-:Y:S01]  /*11010*/  @!P6 IMAD.IADD R205, R205, 0x1, -R251.reuse ;  /* 0x00000001cdcde824 */ /* 0x100fe200078e0afb */
[----:B------:R-:W-:Y:S02]  /*11020*/  @!P1 IADD3 R237, R237, -R251, RZ ;  /* 0x800000fbeded9210 */ /* 0x000fe40007ffe0ff */
[--C-:B------:R-:W-:Y:S01]  /*11030*/  @!P4 IMAD.IADD R234, R234, 0x1, -R251.reuse ;  /* 0x00000001eaeac824 */ /* 0x100fe200078e0afb */
[----:B------:R-:W-:Y:S01]  /*11040*/  ISETP.GT.U32.AND P4, PT, R251, R209, PT ;  /* 0x000000d1fb00720c */ /* 0x000fe20003f84070 */
[--C-:B------:R-:W-:Y:S01]  /*11050*/  @!P3 IMAD.IADD R199, R199, 0x1, -R251.reuse ;  /* 0x00000001c7c7b824 */ /* 0x100fe200078e0afb */
[C---:B------:R-:W-:Y:S01]  /*11060*/  ISETP.GT.U32.AND P3, PT, R251.reuse, R74, PT ;  /* 0x0000004afb00720c */ /* 0x040fe20003f64070 */
[----:B------:R-:W-:Y:S01]  /*11070*/  @!P0 IMAD.IADD R200, R200, 0x1, -R251 ;  /* 0x00000001c8c88824 */ /* 0x000fe200078e0afb */
[----:B------:R-:W-:-:S02]  /*11080*/  ISETP.GT.U32.AND P2, PT, R251, R204, PT ;  /* 0x000000ccfb00720c */ /* 0x000fc40003f44070 */
[C---:B------:R-:W-:Y:S02]  /*11090*/  ISETP.GT.U32.AND P0, PT, R251.reuse, R238, PT ;  /* 0x000000eefb00720c */ /* 0x040fe40003f04070 */
[----:B------:R-:W-:Y:S01]  /*110a0*/  @!P5 IMAD.IADD R208, R208, 0x1, -R251 ;  /* 0x00000001d0d0d824 */ /* 0x000fe200078e0afb */
[----:B------:R-:W-:Y:S01]  /*110b0*/  ISETP.GT.U32.AND P5, PT, R251, R201, PT ;  /* 0x000000c9fb00720c */ /* 0x000fe20003fa4070 */
[----:B------:R-:W-:Y:S02]  /*110c0*/  IMAD.MOV.U32 R211, RZ, RZ, R212 ;  /* 0x000000ffffd37224 */ /* 0x000fe400078e00d4 */
[----:B------:R-:W-:Y:S01]  /*110d0*/  IMAD.MOV.U32 R212, RZ, RZ, R240 ;  /* 0x000000ffffd47224 */ /* 0x000fe200078e00f0 */
[----:B------:R-:W-:Y:S02]  /*110e0*/  IABS R240, R34 ;  /* 0x0000002200f07213 */ /* 0x000fe40000000000 */
[-C--:B------:R-:W-:Y:S02]  /*110f0*/  @!P4 IADD3 R209, R209, -R251.reuse, RZ ;  /* 0x800000fbd1d1c210 */ /* 0x080fe40007ffe0ff */
[----:B------:R-:W-:Y:S01]  /*11100*/  @!P3 IADD3 R74, R74, -R251, RZ ;  /* 0x800000fb4a4ab210 */ /* 0x000fe20007ffe0ff */
[----:B------:R-:W-:Y:S01]  /*11110*/  IMAD.HI.U32 R34, R250, R240, RZ ;  /* 0x000000f0fa227227 */ /* 0x000fe200078e00ff */
[----:B------:R-:W-:-:S03]  /*11120*/  ISETP.GT.U32.AND P3, PT, R251, R200, PT ;  /* 0x000000c8fb00720c */ /* 0x000fc60003f64070 */
[--C-:B------:R-:W-:Y:S02]  /*11130*/  @!P2 IMAD.IADD R204, R204, 0x1, -R251.reuse ;  /* 0x00000001cccca824 */ /* 0x100fe400078e0afb */
[--C-:B------:R-:W-:Y:S01]  /*11140*/  @!P0 IMAD.IADD R238, R238, 0x1, -R251.reuse ;  /* 0x00000001eeee8824 */ /* 0x100fe200078e0afb */
[----:B------:R-:W-:Y:S01]  /*11150*/  ISETP.GT.U32.AND P0, PT, R251, R208, PT ;  /* 0x000000d0fb00720c */ /* 0x000fe20003f04070 */
[----:B------:R-:W-:Y:S01]  /*11160*/  @!P5 IMAD.IADD R201, R201, 0x1, -R251 ;  /* 0x00000001c9c9d824 */ /* 0x000fe200078e0afb */
[----:B------:R-:W-:Y:S01]  /*11170*/  ISETP.GT.U32.AND P5, PT, R251, R209, PT ;  /* 0x000000d1fb00720c */ /* 0x000fe20003fa4070 */
[----:B------:R-:W-:-:S04]  /*11180*/  IMAD.MOV R34, RZ, RZ, -R34 ;  /* 0x000000ffff227224 */ /* 0x000fc800078e0a22 */
[----:B------:R-:W-:Y:S01]  /*11190*/  IMAD R240, R251, R34, R240 ;  /* 0x00000022fbf07224 */ /* 0x000fe200078e02f0 */
[----:B------:R-:W-:Y:S02]  /*111a0*/  IADD3 R34, R252, 0x1f5, RZ ;  /* 0x000001f5fc227810 */ /* 0x000fe40007ffe0ff */
[----:B------:R-:W-:-:S03]  /*111b0*/  @!P3 IADD3 R200, R200, -R251, RZ ;  /* 0x800000fbc8c8b210 */ /* 0x000fc60007ffe0ff */
[--C-:B------:R-:W-:Y:S02]  /*111c0*/  @!P0 IMAD.IADD R208, R208, 0x1, -R251.reuse ;  /* 0x00000001d0d08824 */ /* 0x100fe400078e0afb */
[----:B------:R-:W-:Y:S02]  /*111d0*/  @!P5 IMAD.IADD R209, R209, 0x1, -R251 ;  /* 0x00000001d1d1d824 */ /* 0x000fe400078e0afb */
[----:B----4-:R-:W-:Y:S02]  /*111e0*/  IMAD.MOV.U32 R217, RZ, RZ, R228 ;  /* 0x000000ffffd97224 */ /* 0x010fe400078e00e4 */
[----:B--2---:R-:W-:Y:S01]  /*111f0*/  IMAD.MOV.U32 R228, RZ, RZ, R230 ;  /* 0x000000ffffe47224 */ /* 0x004fe200078e00e6 */
[----:B------:R-:W-:Y:S02]  /*11200*/  MOV R230, R232 ;  /* 0x000000e800e67202 */ /* 0x000fe40000000f00 */
[----:B------:R-:W2:Y:S04]  /*11210*/  LDL.LU R232, [R1+0x110] ;  /* 0x0001100001e87983 */ /* 0x000ea80000300800 */
[----:B------:R1:W-:Y:S04]  /*11220*/  STL [R1+0x27c], R197 ;  /* 0x00027cc501007387 */ /* 0x0003e80000100800 */
[----:B-1----:R-:W4:Y:S04]  /*11230*/  LDL.LU R197, [R1+0x27f8] ;  /* 0x0027f80001c57983 */ /* 0x002f280000300800 */
[----:B------:R1:W-:Y:S04]  /*11240*/  STL [R1+0x278], R198 ;  /* 0x000278c601007387 */ /* 0x0003e80000100800 */
[----:B-1----:R-:W4:Y:S04]  /*11250*/  LDL.LU R198, [R1+0x27f4] ;  /* 0x0027f40001c67983 */ /* 0x002f280000300800 */
[----:B------:R1:W-:Y:S04]  /*11260*/  STL [R1+0x274], R239 ;  /* 0x000274ef01007387 */ /* 0x0003e80000100800 */
[----:B-1----:R-:W2:Y:S01]  /*11270*/  LDL.LU R239, [R1+0x27f0] ;  /* 0x0027f00001ef7983 */ /* 0x002ea20000300800 */
[----:B-----5:R-:W-:-:S02]  /*11280*/  ISETP.GT.U32.AND P6, PT, R251, R114, PT ;  /* 0x00000072fb00720c */ /* 0x020fc40003fc4070 */
[C---:B---3--:R-:W-:Y:S01]  /*11290*/  ISETP.GT.U32.AND P1, PT, R251.reuse, R154, PT ;  /* 0x0000009afb00720c */ /* 0x048fe20003f24070 */
[----:B------:R-:W-:Y:S10]  /*112a0*/  STL [R1+0x270], R194 ;  /* 0x000270c201007387 */ /* 0x000ff40000100800 */
[--C-:B------:R-:W-:Y:S01]  /*112b0*/  @!P6 IMAD.IADD R114, R114, 0x1, -R251.reuse ;  /* 0x000000017272e824 */ /* 0x100fe200078e0afb */
[C---:B------:R-:W-:Y:S01]  /*112c0*/  ISETP.GT.U32.AND P6, PT, R251.reuse, R237, PT ;  /* 0x000000edfb00720c */ /* 0x040fe20003fc4070 */
[--C-:B------:R-:W-:Y:S01]  /*112d0*/  @!P1 IMAD.IADD R154, R154, 0x1, -R251.reuse ;  /* 0x000000019a9a9824 */ /* 0x100fe200078e0afb */
[----:B------:R-:W-:Y:S01]  /*112e0*/  ISETP.GT.U32.AND P1, PT, R251, R199, PT ;  /* 0x000000c7fb00720c */ /* 0x000fe20003f24070 */
[----:B------:R-:W-:Y:S04]  /*112f0*/  STL [R1+0x26c], R234 ;  /* 0x00026cea01007387 */ /* 0x000fe80000100800 */
[----:B------:R1:W-:Y:S04]  /*11300*/  STL [R1+0x268], R204 ;  /* 0x000268cc01007387 */ /* 0x0003e80000100800 */
[----:B------:R3:W-:Y:S02]  /*11310*/  STL [R1+0x264], R205 ;  /* 0x000264cd01007387 */ /* 0x0007e40000100800 */
[----:B------:R-:W-:-:S02]  /*11320*/  @!P6 IMAD.IADD R237, R237, 0x1, -R251 ;  /* 0x00000001edede824 */ /* 0x000fc400078e0afb */
[----:B-1----:R-:W5:Y:S01]  /*11330*/  LDL.LU R204, [R1+0x22c] ;  /* 0x00022c0001cc7983 */ /* 0x002f620000300800 */
[----:B------:R-:W-:-:S03]  /*11340*/  @!P1 IMAD.IADD R199, R199, 0x1, -R251 ;  /* 0x00000001c7c79824 */ /* 0x000fc600078e0afb */
[----:B---3--:R-:W3:Y:S04]  /*11350*/  LDL.LU R205, [R1+0x228] ;  /* 0x0002280001cd7983 */ /* 0x008ee80000300800 */
[----:B------:R-:W-:Y:S04]  /*11360*/  STL [R1+0x1ff8], R34 ;  /* 0x001ff82201007387 */ /* 0x000fe80000100800 */
[----:B------:R-:W-:Y:S04]  /*11370*/  STL [R1+0x260], R237 ;  /* 0x000260ed01007387 */ /* 0x000fe80000100800 */
[----:B------:R1:W-:Y:S04]  /*11380*/  STL [R1+0x25c], R199 ;  /* 0x00025cc701007387 */ /* 0x0003e80000100800 */
[----:B-1----:R-:W4:Y:S04]  /*11390*/  LDL.LU R199, [R1+0x214] ;  /* 0x0002140001c77983 */ /* 0x002f280000300800 */
[----:B------:R1:W-:Y:S04]  /*113a0*/  STL [R1+0x258], R200 ;  /* 0x000258c801007387 */ /* 0x0003e80000100800 */
[----:B-1----:R-:W4:Y:S04]  /*113b0*/  LDL.LU R200, [R1+0x210] ;  /* 0x0002100001c87983 */ /* 0x002f280000300800 */
[----:B------:R1:W-:Y:S04]  /*113c0*/  STL [R1+0x254], R208 ;  /* 0x000254d001007387 */ /* 0x0003e80000100800 */
[----:B------:R5:W-:Y:S04]  /*113d0*/  STL [R1+0x250], R209 ;  /* 0x000250d101007387 */ /* 0x000be80000100800 */
[----:B------:R-:W4:Y:S04]  /*113e0*/  LDL.LU R194, [R1+0x20c] ;  /* 0x00020c0001c27983 */ /* 0x000f280000300800 */
[----:B------:R-:W4:Y:S01]  /*113f0*/  LDL.LU R234, [R1+0x208] ;  /* 0x0002080001ea7983 */ /* 0x000f220000300800 */
[----:B------:R-:W-:-:S02]  /*11400*/  ISETP.GT.U32.AND P4, PT, R251, R202, PT ;  /* 0x000000cafb00720c */ /* 0x000fc40003f84070 */
[C---:B------:R-:W-:Y:S01]  /*11410*/  ISETP.GT.U32.AND P1, PT, R251.reuse, R154, PT ;  /* 0x0000009afb00720c */ /* 0x040fe20003f24070 */
[----:B------:R-:W4:Y:S01]  /*11420*/  LDL.LU R237, [R1+0x204] ;  /* 0x0002040001ed7983 */ /* 0x000f220000300800 */
[C---:B------:R-:W-:Y:S02]  /*11430*/  ISETP.GT.U32.AND P3, PT, R251.reuse, R74, PT ;  /* 0x0000004afb00720c */ /* 0x040fe40003f64070 */
[----:B------:R-:W-:Y:S01]  /*11440*/  ISETP.GT.U32.AND P0, PT, R251, R238, PT ;  /* 0x000000eefb00720c */ /* 0x000fe20003f04070 */
[----:B-1----:R-:W4:Y:S06]  /*11450*/  LDL.LU R208, [R1+0x200] ;  /* 0x0002000001d07983 */ /* 0x002f2c0000300800 */
[----:B------:R-:W-:-:S02]  /*11460*/  @!P4 IMAD.IADD R202, R202, 0x1, -R251 ;  /* 0x00000001cacac824 */ /* 0x000fc400078e0afb */
[--C-:B------:R-:W-:Y:S02]  /*11470*/  @!P1 IMAD.IADD R154, R154, 0x1, -R251.reuse ;  /* 0x000000019a9a9824 */ /* 0x100fe400078e0afb */
[--C-:B------:R-:W-:Y:S01]  /*11480*/  @!P3 IMAD.IADD R74, R74, 0x1, -R251.reuse ;  /* 0x000000014a4ab824 */ /* 0x100fe200078e0afb */
[C---:B------:R-:W-:Y:S01]  /*11490*/  ISETP.GT.U32.AND P3, PT, R251.reuse, R206, PT ;  /* 0x000000cefb00720c */ /* 0x040fe20003f64070 */
[----:B------:R-:W-:Y:S01]  /*114a0*/  @!P0 IMAD.IADD R238, R238, 0x1, -R251 ;  /* 0x00000001eeee8824 */ /* 0x000fe200078e0afb */
[C---:B------:R-:W-:Y:S02]  /*114b0*/  ISETP.GT.U32.AND P0, PT, R251.reuse, R207, PT ;  /* 0x000000cffb00720c */ /* 0x040fe40003f04070 */
[----:B------:R-:W-:-:S09]  /*114c0*/  ISETP.GT.U32.AND P5, PT, R251, R201, PT ;  /* 0x000000c9fb00720c */ /* 0x000fd20003fa4070 */
[--C-:B------:R-:W-:Y:S02]  /*114d0*/  @!P3 IMAD.IADD R206, R206, 0x1, -R251.reuse ;  /* 0x00000001ceceb824 */ /* 0x100fe400078e0afb */
[----:B------:R-:W-:Y:S02]  /*114e0*/  @!P0 IMAD.IADD R207, R207, 0x1, -R251 ;  /* 0x00000001cfcf8824 */ /* 0x000fe400078e0afb */
[----:B------:R-:W-:Y:S02]  /*114f0*/  @!P5 IADD3 R201, R201, -R251, RZ ;  /* 0x800000fbc9c9d210 */ /* 0x000fe40007ffe0ff */
[----:B--2---:R-:W-:-:S13]  /*11500*/  ISETP.GT.U32.AND P2, PT, R251, R239, PT ;  /* 0x000000effb00720c */ /* 0x004fda0003f44070 */
[----:B------:R-:W-:Y:S01]  /*11510*/  @!P2 IMAD.IADD R239, R239, 0x1, -R251 ;  /* 0x00000001efefa824 */ /* 0x000fe200078e0afb */
[----:B------:R-:W-:-:S04]  /*11520*/  ISETP.GT.U32.AND P2, PT, R251, R203, PT ;  /* 0x000000cbfb00720c */ /* 0x000fc80003f44070 */
[----:B------:R-:W-:-:S09]  /*11530*/  ISETP.GT.U32.AND P4, PT, R251, R239, PT ;  /* 0x000000effb00720c */ /* 0x000fd20003f84070 */
[----:B------:R-:W-:Y:S01]  /*11540*/  @!P2 IMAD.IADD R203, R203, 0x1, -R251 ;  /* 0x00000001cbcba824 */ /* 0x000fe200078e0afb */
[----:B------:R-:W-:-:S04]  /*11550*/  ISETP.GT.U32.AND P2, PT, R251, R114, PT ;  /* 0x00000072fb00720c */ /* 0x000fc80003f44070 */
[----:B------:R-:W-:Y:S01]  /*11560*/  ISETP.GT.U32.AND P6, PT, R251, R203, PT ;  /* 0x000000cbfb00720c */ /* 0x000fe20003fc4070 */
[----:B------:R-:W-:Y:S01]  /*11570*/  @!P4 IMAD.IADD R239, R239, 0x1, -R251 ;  /* 0x00000001efefc824 */ /* 0x000fe200078e0afb */
[----:B---3--:R-:W-:-:S07]  /*11580*/  ISETP.GT.U32.AND P1, PT, R251, R205, PT ;  /* 0x000000cdfb00720c */ /* 0x008fce0003f24070 */
[----:B------:R-:W-:Y:S02]  /*11590*/  @!P2 IADD3 R114, R114, -R251, RZ ;  /* 0x800000fb7272a210 */ /* 0x000fe40007ffe0ff */
[----:B-----5:R-:W-:Y:S01]  /*115a0*/  ISETP.GT.U32.AND P2, PT, R251, R204, PT ;  /* 0x000000ccfb00720c */ /* 0x020fe20003f44070 */
[----:B------:R-:W-:Y:S01]  /*115b0*/  STL [R1+0x24c], R239 ;  /* 0x00024cef01007387 */ /* 0x000fe20000100800 */
[----:B------:R-:W-:-:S03]  /*115c0*/  @!P6 IMAD.IADD R203, R203, 0x1, -R251 ;  /* 0x00000001cbcbe824 */ /* 0x000fc600078e0afb */
[----:B------:R-:W2:Y:S01]  /*115d0*/  LDL.LU R209, [R1+0x1fc] ;  /* 0x0001fc0001d17983 */ /* 0x000ea20000300800 */
[----:B------:R-:W-:Y:S02]  /*115e0*/  @!P1 IADD3 R205, R205, -R251, RZ ;  /* 0x800000fbcdcd9210 */ /* 0x000fe40007ffe0ff */
[----:B------:R-:W-:-:S05]  /*115f0*/  ISETP.GT.U32.AND P4, PT, R251, R202, PT ;  /* 0x000000cafb00720c */ /* 0x000fca0003f84070 */
[----:B------:R-:W-:Y:S01]  /*11600*/  @!P2 IMAD.IADD R204, R204, 0x1, -R251 ;  /* 0x00000001cccca824 */ /* 0x000fe200078e0afb */
[C---:B----4-:R-:W-:Y:S02]  /*11610*/  ISETP.GT.U32.AND P6, PT, R251.reuse, R199, PT ;  /* 0x000000c7fb00720c */ /* 0x050fe40003fc4070 */
[----:B------:R-:W-:-:S11]  /*11620*/  ISETP.GT.U32.AND P2, PT, R251, R200, PT ;  /* 0x000000c8fb00720c */ /* 0x000fd60003f44070 */
[--C-:B------:R-:W-:Y:S01]  /*11630*/  @!P6 IMAD.IADD R199, R199, 0x1, -R251.reuse ;  /* 0x00000001c7c7e824 */ /* 0x100fe200078e0afb */
[C---:B------:R-:W-:Y:S02]  /*11640*/  ISETP.GT.U32.AND P6, PT, R251.reuse, R204, PT ;  /* 0x000000ccfb00720c */ /* 0x040fe40003fc4070 */
[C---:B------:R-:W-:Y:S02]  /*11650*/  ISETP.GT.U32.AND P1, PT, R251.reuse, R194, PT ;  /* 0x000000c2fb00720c */ /* 0x040fe40003f24070 */
[C---:B------:R-:W-:Y:S01]  /*11660*/  ISETP.GT.U32.AND P3, PT, R251.reuse, R234, PT ;  /* 0x000000eafb00720c */ /* 0x040fe20003f64070 */
[--C-:B------:R-:W-:Y:S01]  /*11670*/  @!P2 IMAD.IADD R200, R200, 0x1, -R251.reuse ;  /* 0x00000001c8c8a824 */ /* 0x100fe200078e0afb */
[----:B------:R-:W-:Y:S01]  /*11680*/  ISETP.GT.U32.AND P2, PT, R251, R205, PT ;  /* 0x000000cdfb00720c */ /* 0x000fe20003f44070 */
[----:B------:R-:W-:Y:S01]  /*11690*/  STL [R1+0x248], R114 ;  /* 0x0002487201007387 */ /* 0x000fe20000100800 */
[----:B------:R-:W-:-:S07]  /*116a0*/  @!P4 IMAD.IADD R202, R202, 0x1, -R251 ;  /* 0x00000001cacac824 */ /* 0x000fce00078e0afb */
[----:B------:R-:W-:Y:S01]  /*116b0*/  @!P1 IMAD.IADD R194, R194, 0x1, -R251 ;  /* 0x00000001c2c29824 */ /* 0x000fe200078e0afb */
[C---:B------:R-:W-:Y:S02]  /*116c0*/  ISETP.GT.U32.AND P1, PT, R251.reuse, R206, PT ;  /* 0x000000cefb00720c */ /* 0x040fe40003f24070 */
[----:B------:R-:W-:Y:S02]  /*116d0*/  @!P3 IADD3 R234, R234, -R251, RZ ;  /* 0x800000fbeaeab210 */ /* 0x000fe40007ffe0ff */
[----:B------:R-:W-:Y:S01]  /*116e0*/  ISETP.GT.U32.AND P3, PT, R251, R207, PT ;  /* 0x000000cffb00720c */ /* 0x000fe20003f64070 */
[----:B------:R-:W-:Y:S04]  /*116f0*/  STL [R1+0x244], R154 ;  /* 0x0002449a01007387 */ /* 0x000fe80000100800 */
[----:B------:R-:W-:Y:S04]  /*11700*/  STL [R1+0x240], R74 ;  /* 0x0002404a01007387 */ /* 0x000fe80000100800 */
[----:B------:R1:W-:Y:S01]  /*11710*/  STL [R1+0x23c], R238 ;  /* 0x00023cee01007387 */ /* 0x0003e20000100800 */
[----:B------:R-:W-:-:S03]  /*11720*/  @!P6 IADD3 R204, R204, -R251, RZ ;  /* 0x800000fbcccce210 */ /* 0x000fc60007ffe0ff */
[----:B------:R3:W-:Y:S04]  /*11730*/  STL [R1+0x238], R201 ;  /* 0x000238c901007387 */ /* 0x0007e80000100800 */
[----:B------:R4:W-:Y:S04]  /*11740*/  STL [R1+0x234], R202 ;  /* 0x000234ca01007387 */ /* 0x0009e80000100800 */
[----:B------:R5:W-:Y:S01]  /*11750*/  STL [R1+0x230], R203 ;  /* 0x000230cb01007387 */ /* 0x000be20000100800 */
[----:B------:R-:W-:-:S03]  /*11760*/  @!P2 IMAD.IADD R205, R205, 0x1, -R251 ;  /* 0x00000001cdcda824 */ /* 0x000fc600078e0afb */
[----:B-1----:R-:W2:Y:S01]  /*11770*/  LDL.LU R238, [R1+0x1f8] ;  /* 0x0001f80001ee7983 */ /* 0x002ea20000300800 */
[----:B------:R-:W-:-:S03]  /*11780*/  @!P1 IMAD.IADD R206, R206, 0x1, -R251 ;  /* 0x00000001cece9824 */ /* 0x000fc600078e0afb */
[----:B---3--:R-:W3:Y:S01]  /*11790*/  LDL.LU R201, [R1+0x1f4] ;  /* 0x0001f40001c97983 */ /* 0x008ee20000300800 */
[----:B------:R-:W-:-:S03]  /*117a0*/  @!P3 IMAD.IADD R207, R207, 0x1, -R251 ;  /* 0x00000001cfcfb824 */ /* 0x000fc600078e0afb */
[----:B----4-:R-:W4:Y:S04]  /*117b0*/  LDL.LU R202, [R1+0x1f0] ;  /* 0x0001f00001ca7983 */ /* 0x010f280000300800 */
[----:B------:R-:W4:Y:S04]  /*117c0*/  LDL.LU R114, [R1+0x1ec] ;  /* 0x0001ec0001727983 */ /* 0x000f280000300800 */
[----:B------:R1:W-:Y:S04]  /*117d0*/  STL [R1+0x22c], R204 ;  /* 0x00022ccc01007387 */ /* 0x0003e80000100800 */
[----:B-----5:R-:W5:Y:S04]  /*117e0*/  LDL.LU R203, [R1+0x1e8] ;  /* 0x0001e80001cb7983 */ /* 0x020f680000300800 */
[----:B-1----:R-:W5:Y:S04]  /*117f0*/  LDL.LU R204, [R1+0x1e4] ;  /* 0x0001e40001cc7983 */ /* 0x002f680000300800 */
[----:B------:R1:W-:Y:S04]  /*11800*/  STL [R1+0x228], R205 ;  /* 0x000228cd01007387 */ /* 0x0003e80000100800 */
[----:B------:R1:W-:Y:S04]  /*11810*/  STL [R1+0x224], R206 ;  /* 0x000224ce01007387 */ /* 0x0003e80000100800 */
[----:B------:R1:W-:Y:S04]  /*11820*/  STL [R1+0x220], R207 ;  /* 0x000220cf01007387 */ /* 0x0003e80000100800 */
[----:B-1----:R-:W5:Y:S04]  /*11830*/  LDL.LU R205, [R1+0x1e0] ;  /* 0x0001e00001cd7983 */ /* 0x002f680000300800 */
[----:B------:R-:W5:Y:S04]  /*11840*/  LDL.LU R206, [R1+0x1dc] ;  /* 0x0001dc0001ce7983 */ /* 0x000f680000300800 */
[----:B------:R-:W5:Y:S04]  /*11850*/  LDL.LU R207, [R1+0x1d8] ;  /* 0x0001d80001cf7983 */ /* 0x000f680000300800 */
[----:B------:R-:W5:Y:S01]  /*11860*/  LDL.LU R154, [R1+0x1d4] ;  /* 0x0001d400019a7983 */ /* 0x000f620000300800 */
[----:B------:R-:W-:-:S02]  /*11870*/  ISETP.GT.U32.AND P4, PT, R251, R211, PT ;  /* 0x000000d3fb00720c */ /* 0x000fc40003f84070 */
[C---:B------:R-:W-:Y:S02]  /*11880*/  ISETP.GT.U32.AND P5, PT, R251.reuse, R210, PT ;  /* 0x000000d2fb00720c */ /* 0x040fe40003fa4070 */
[----:B------:R-:W-:-:S09]  /*11890*/  ISETP.GT.U32.AND P0, PT, R251, R237, PT ;  /* 0x000000edfb00720c */ /* 0x000fd20003f04070 */
[----:B------:R-:W-:Y:S02]  /*118a0*/  @!P4 IADD3 R211, R211, -R251, RZ ;  /* 0x800000fbd3d3c210 */ /* 0x000fe40007ffe0ff */
[--C-:B------:R-:W-:Y:S01]  /*118b0*/  @!P5 IMAD.IADD R210, R210, 0x1, -R251.reuse ;  /* 0x00000001d2d2d824 */ /* 0x100fe200078e0afb */
[----:B------:R-:W-:Y:S01]  /*118c0*/  ISETP.GT.U32.AND P5, PT, R251, R208, PT ;  /* 0x000000d0fb00720c */ /* 0x000fe20003fa4070 */
[----:B------:R-:W-:Y:S01]  /*118d0*/  @!P0 IMAD.IADD R237, R237, 0x1, -R251 ;  /* 0x00000001eded8824 */ /* 0x000fe200078e0afb */
[C---:B------:R-:W-:Y:S02]  /*118e0*/  ISETP.GT.U32.AND P2, PT, R251.reuse, R200, PT ;  /* 0x000000c8fb00720c */ /* 0x040fe40003f44070 */
[C---:B------:R-:W-:Y:S02]  /*118f0*/  ISETP.GT.U32.AND P0, PT, R251.reuse, R210, PT ;  /* 0x000000d2fb00720c */ /* 0x040fe40003f04070 */
[----:B------:R-:W-:-:S07]  /*11900*/  ISETP.GT.U32.AND P1, PT, R251, R194, PT ;  /* 0x000000c2fb00720c */ /* 0x000fce0003f24070 */
[--C-:B------:R-:W-:Y:S01]  /*11910*/  @!P5 IMAD.IADD R208, R208, 0x1, -R251.reuse ;  /* 0x00000001d0d0d824 */ /* 0x100fe200078e0afb */
[C---:B------:R-:W-:Y:S01]  /*11920*/  ISETP.GT.U32.AND P5, PT, R251.reuse, R211, PT ;  /* 0x000000d3fb00720c */ /* 0x040fe20003fa4070 */
[----:B------:R-:W-:Y:S01]  /*11930*/  @!P2 IMAD.IADD R200, R200, 0x1, -R251 ;  /* 0x00000001c8c8a824 */ /* 0x000fe200078e0afb */
[----:B------:R-:W-:Y:S02]  /*11940*/  ISETP.GT.U32.AND P3, PT, R251, R234, PT ;  /* 0x000000eafb00720c */ /* 0x000fe40003f64070 */
[-C--:B------:R-:W-:Y:S02]  /*11950*/  @!P0 IADD3 R210, R210, -R251.reuse, RZ ;  /* 0x800000fbd2d28210 */ /* 0x080fe40007ffe0ff */
[----:B------:R-:W-:-:S03]  /*11960*/  @!P1 IADD3 R194, R194, -R251, RZ ;  /* 0x800000fbc2c29210 */ /* 0x000fc60007ffe0ff */
[----:B------:R1:W-:Y:S04]  /*11970*/  STL [R1+0x21c], R210 ;  /* 0x00021cd201007387 */ /* 0x0003e80000100800 */
[----:B------:R-:W-:-:S05]  /*11980*/  @!P5 IMAD.IADD R211, R211, 0x1, -R251 ;  /* 0x00000001d3d3d824 */ /* 0x000fca00078e0afb */
[----:B------:R1:W-:Y:S02]  /*11990*/  STL [R1+0x218], R211 ;  /* 0x000218d301007387 */ /* 0x0003e40000100800 */
[----:B-1----:R-:W-:Y:S01]  /*119a0*/  IMAD.MOV.U32 R210, RZ, RZ, R212 ;  /* 0x000000ffffd27224 */ /* 0x002fe200078e00d4 */
[----:B------:R-:W-:Y:S01]  /*119b0*/  MOV R212, R214 ;  /* 0x000000d600d47202 */ /* 0x000fe20000000f00 */
[----:B------:R-:W5:Y:S04]  /*119c0*/  LDL.LU R74, [R1+0x1d0] ;  /* 0x0001d000014a7983 */ /* 0x000f680000300800 */
[----:B------:R-:W5:Y:S01]  /*119d0*/  LDL.LU R214, [R1+0x1cc] ;  /* 0x0001cc0001d67983 */ /* 0x000f620000300800 */
[----:B------:R-:W-:Y:S02]  /*119e0*/  IMAD.MOV.U32 R211, RZ, RZ, R213 ;  /* 0x000000ffffd37224 */ /* 0x000fe400078e00d5 */
[----:B------:R-:W-:-:S02]  /*119f0*/  IMAD.MOV.U32 R213, RZ, RZ, R215 ;  /* 0x000000ffffd57224 */ /* 0x000fc400078e00d7 */
[----:B------:R-:W5:Y:S01]  /*11a00*/  LDL.LU R215, [R1+0x1c8] ;  /* 0x0001c80001d77983 */ /* 0x000f620000300800 */
[----:B------:R-:W-:Y:S01]  /*11a10*/  @!P3 IMAD.IADD R234, R234, 0x1, -R251 ;  /* 0x00000001eaeab824 */ /* 0x000fe200078e0afb */
[C---:B------:R-:W-:Y:S02]  /*11a20*/  ISETP.GT.U32.AND P0, PT, R251.reuse, R237, PT ;  /* 0x000000edfb00720c */ /* 0x040fe40003f04070 */
[----:B------:R-:W-:-:S11]  /*11a30*/  ISETP.GT.U32.AND P5, PT, R251, R208, PT ;  /* 0x000000d0fb00720c */ /* 0x000fd60003fa4070 */
[--C-:B------:R-:W-:Y:S02]  /*11a40*/  @!P0 IMAD.IADD R237, R237, 0x1, -R251.reuse ;  /* 0x00000001eded8824 */ /* 0x100fe400078e0afb */
[----:B------:R-:W-:Y:S01]  /*11a50*/  @!P5 IMAD.IADD R208, R208, 0x1, -R251 ;  /* 0x00000001d0d0d824 */ /* 0x000fe200078e0afb */
[----:B--2---:R-:W-:-:S13]  /*11a60*/  ISETP.GT.U32.AND P4, PT, R251, R209, PT ;  /* 0x000000d1fb00720c */ /* 0x004fda0003f84070 */
[----:B------:R-:W-:Y:S01]  /*11a70*/  @!P4 IMAD.IADD R209, R209, 0x1, -R251 ;  /* 0x00000001d1d1c824 */ /* 0x000fe200078e0afb */
[----:B------:R-:W-:-:S04]  /*11a80*/  ISETP.GT.U32.AND P4, PT, R251, R199, PT ;  /* 0x000000c7fb00720c */ /* 0x000fc80003f84070 */
[----:B------:R-:W-:-:S09]  /*11a90*/  ISETP.GT.U32.AND P6, PT, R251, R209, PT ;  /* 0x000000d1fb00720c */ /* 0x000fd20003fc4070 */
[----:B------:R-:W-:-:S04]  /*11aa0*/  @!P4 IMAD.IADD R199, R199, 0x1, -R251 ;  /* 0x00000001c7c7c824 */ /* 0x000fc800078e0afb */
[----:B------:R-:W-:Y:S01]  /*11ab0*/  @!P6 IADD3 R209, R209, -R251, RZ ;  /* 0x800000fbd1d1e210 */ /* 0x000fe20007ffe0ff */
[----:B------:R1:W-:Y:S04]  /*11ac0*/  STL [R1+0x214], R199 ;  /* 0x000214c701007387 */ /* 0x0003e80000100800 */
[----:B-1----:R-:W2:Y:S04]  /*11ad0*/  LDL.LU R199, [R1+0x27ec] ;  /* 0x0027ec0001c77983 */ /* 0x002ea80000300800 */
[----:B------:R1:W-:Y:S04]  /*11ae0*/  STL [R1+0x210], R200 ;  /* 0x000210c801007387 */ /* 0x0003e80000100800 */
[----:B-1----:R-:W2:Y:S01]  /*11af0*/  LDL.LU R200, [R1+0x27e8] ;  /* 0x0027e80001c87983 */ /* 0x002ea20000300800 */
[----:B------:R-:W-:-:S02]  /*11b00*/  ISETP.GT.U32.AND P4, PT, R251, R238, PT ;  /* 0x000000eefb00720c */ /* 0x000fc40003f84070 */
[C---:B---3--:R-:W-:Y:S02]  /*11b10*/  ISETP.GT.U32.AND P2, PT, R251.reuse, R201, PT ;  /* 0x000000c9fb00720c */ /* 0x048fe40003f44070 */
[----:B----4-:R-:W-:-:S09]  /*11b20*/  ISETP.GT.U32.AND P1, PT, R251, R202, PT ;  /* 0x000000cafb00720c */ /* 0x010fd20003f24070 */
[--C-:B------:R-:W-:Y:S01]  /*11b30*/  @!P4 IMAD.IADD R238, R238, 0x1, -R251.reuse ;  /* 0x00000001eeeec824 */ /* 0x100fe200078e0afb */
[----:B------:R-:W-:Y:S01]  /*11b40*/  ISETP.GT.U32.AND P3, PT, R251, R114, PT ;  /* 0x00000072fb00720c */ /* 0x000fe20003f64070 */
[--C-:B------:R-:W-:Y:S02]  /*11b50*/  @!P2 IMAD.IADD R201, R201, 0x1, -R251.reuse ;  /* 0x00000001c9c9a824 */ /* 0x100fe400078e0afb */
[----:B------:R-:W-:Y:S01]  /*11b60*/  @!P1 IMAD.IADD R202, R202, 0x1, -R251 ;  /* 0x00000001caca9824 */ /* 0x000fe200078e0afb */
[C---:B-----5:R-:W-:Y:S02]  /*11b70*/  ISETP.GT.U32.AND P6, PT, R251.reuse, R205, PT ;  /* 0x000000cdfb00720c */ /* 0x060fe40003fc4070 */
[C---:B------:R-:W-:Y:S02]  /*11b80*/  ISETP.GT.U32.AND P4, PT, R251.reuse, R206, PT ;  /* 0x000000cefb00720c */ /* 0x040fe40003f84070 */
[C---:B------:R-:W-:Y:S02]  /*11b90*/  ISETP.GT.U32.AND P2, PT, R251.reuse, R207, PT ;  /* 0x000000cffb00720c */ /* 0x040fe40003f44070 */
[----:B------:R-:W-:-:S07]  /*11ba0*/  ISETP.GT.U32.AND P1, PT, R251, R154, PT ;  /* 0x0000009afb00720c */ /* 0x000fce0003f24070 */
[--C-:B------:R-:W-:Y:S01]  /*11bb0*/  @!P6 IMAD.IADD R205, R205, 0x1, -R251.reuse ;  /* 0x00000001cdcde824 */ /* 0x100fe200078e0afb */
[C---:B------:R-:W-:Y:S02]  /*11bc0*/  ISETP.GT.U32.AND P6, PT, R251.reuse, R238, PT ;  /* 0x000000eefb00720c */ /* 0x040fe40003fc4070 */
[-C--:B------:R-:W-:Y:S02]  /*11bd0*/  @!P3 IADD3 R114, R114, -R251.reuse, RZ ;  /* 0x800000fb7272b210 */ /* 0x080fe40007ffe0ff */
[----:B------:R-:W-:Y:S02]  /*11be0*/  @!P4 IADD3 R206, R206, -R251, RZ ;  /* 0x800000fbcecec210 */ /* 0x000fe40007ffe0ff */
[----:B------:R-:W-:Y:S01]  /*11bf0*/  ISETP.GT.U32.AND P4, PT, R251, R201, PT ;  /* 0x000000c9fb00720c */ /* 0x000fe20003f84070 */
[--C-:B------:R-:W-:Y:S01]  /*11c00*/  @!P2 IMAD.IADD R207, R207, 0x1, -R251.reuse ;  /* 0x00000001cfcfa824 */ /* 0x100fe200078e0afb */
[C---:B------:R-:W-:Y:S01]  /*11c10*/  ISETP.GT.U32.AND P2, PT, R251.reuse, R202, PT ;  /* 0x000000cafb00720c */ /* 0x040fe20003f44070 */
[--C-:B------:R-:W-:Y:S01]  /*11c20*/  @!P1 IMAD.IADD R154, R154, 0x1, -R251.reuse ;  /* 0x000000019a9a9824 */ /* 0x100fe200078e0afb */
[----:B------:R-:W-:Y:S01]  /*11c30*/  ISETP.GT.U32.AND P1, PT, R251, R114, PT ;  /* 0x00000072fb00720c */ /* 0x000fe20003f24070 */
[----:B------:R1:W-:Y:S02]  /*11c40*/  STL [R1+0x20c], R194 ;  /* 0x00020cc201007387 */ /* 0x0003e40000100800 */
[----:B------:R-:W-:-:S02]  /*11c50*/  @!P6 IMAD.IADD R238, R238, 0x1, -R251 ;  /* 0x00000001eeeee824 */ /* 0x000fc400078e0afb */
[----:B------:R3:W-:Y:S04]  /*11c60*/  STL [R1+0x208], R234 ;  /* 0x000208ea01007387 */ /* 0x0007e80000100800 */
[----:B------:R4:W-:Y:S04]  /*11c70*/  STL [R1+0x204], R237 ;  /* 0x000204ed01007387 */ /* 0x0009e80000100800 */
[----:B------:R5:W-:Y:S01]  /*11c80*/  STL [R1+0x200], R208 ;  /* 0x000200d001007387 */ /* 0x000be20000100800 */
[----:B------:R-:W-:-:S03]  /*11c90*/  @!P4 IMAD.IADD R201, R201, 0x1, -R251 ;  /* 0x00000001c9c9c824 */ /* 0x000fc600078e0afb */
[----:B------:R5:W-:Y:S04]  /*11ca0*/  STL [R1+0x1fc], R209 ;  /* 0x0001fcd101007387 */ /* 0x000be80000100800 */
[----:B-1----:R-:W2:Y:S01]  /*11cb0*/  LDL.LU R194, [R1+0x1c4] ;  /* 0x0001c40001c27983 */ /* 0x002ea20000300800 */
[----:B------:R-:W-:-:S03]  /*11cc0*/  @!P2 IMAD.IADD R202, R202, 0x1, -R251 ;  /* 0x00000001cacaa824 */ /* 0x000fc600078e0afb */
[----:B---3--:R-:W3:Y:S01]  /*11cd0*/  LDL.LU R234, [R1+0x1c0] ;  /* 0x0001c00001ea7983 */ /* 0x008ee20000300800 */
[----:B----4-:R-:W-:-:S03]  /*11ce0*/  MOV R237, R218 ;  /* 0x000000da00ed7202 */ /* 0x010fc60000000f00 */
[----:B-----5:R-:W4:Y:S01]  /*11cf0*/  LDL.LU R208, [R1+0x1bc] ;  /* 0x0001bc0001d07983 */ /* 0x020f220000300800 */
[----:B------:R-:W-:-:S03]  /*11d00*/  @!P1 IMAD.IADD R114, R114, 0x1, -R251 ;  /* 0x0000000172729824 */ /* 0x000fc600078e0afb */
[----:B------:R-:W5:Y:S04]  /*11d10*/  LDL.LU R209, [R1+0x1b8] ;  /* 0x0001b80001d17983 */ /* 0x000f680000300800 */
[----:B------:R1:W-:Y:S04]  /*11d20*/  STL [R1+0x1f8], R238 ;  /* 0x0001f8ee01007387 */ /* 0x0003e80000100800 */
[----:B-1----:R-:W5:Y:S04]  /*11d30*/  LDL.LU R238, [R1+0x1b4] ;  /* 0x0001b40001ee7983 */ /* 0x002f680000300800 */
[----:B------:R-:W5:Y:S04]  /*11d40*/  LDL.LU R218, [R1+0x1b0] ;  /* 0x0001b00001da7983 */ /* 0x000f680000300800 */
[----:B------:R1:W-:Y:S04]  /*11d50*/  STL [R1+0x1f4], R201 ;  /* 0x0001f4c901007387 */ /* 0x0003e80000100800 */
[----:B-1----:R-:W5:Y:S04]  /*11d60*/  LDL.LU R201, [R1+0x27e4] ;  /* 0x0027e40001c97983 */ /* 0x002f680000300800 */
[----:B------:R1:W-:Y:S04]  /*11d70*/  STL [R1+0x1f0], R202 ;  /* 0x0001f0ca01007387 */ /* 0x0003e80000100800 */
[----:B-1----:R-:W5:Y:S04]  /*11d80*/  LDL.LU R202, [R1+0x27e0] ;  /* 0x0027e00001ca7983 */ /* 0x002f680000300800 */
[----:B------:R1:W-:Y:S04]  /*11d90*/  STL [R1+0x1ec], R114 ;  /* 0x0001ec7201007387 */ /* 0x0003e80000100800 */
[----:B-1----:R-:W5:Y:S01]  /*11da0*/  LDL.LU R114, [R1+0x1ac] ;  /* 0x0001ac0001727983 */ /* 0x002f620000300800 */
[----:B------:R-:W-:-:S02]  /*11db0*/  ISETP.GT.U32.AND P5, PT, R251, R204, PT ;  /* 0x000000ccfb00720c */ /* 0x000fc40003fa4070 */
[C---:B------:R-:W-:Y:S02]  /*11dc0*/  ISETP.GT.U32.AND P0, PT, R251.reuse, R203, PT ;  /* 0x000000cbfb00720c */ /* 0x040fe40003f04070 */
[----:B------:R-:W-:-:S09]  /*11dd0*/  ISETP.GT.U32.AND P3, PT, R251, R74, PT ;  /* 0x0000004afb00720c */ /* 0x000fd20003f64070 */
[--C-:B------:R-:W-:Y:S01]  /*11de0*/  @!P5 IMAD.IADD R204, R204, 0x1, -R251.reuse ;  /* 0x00000001ccccd824 */ /* 0x100fe200078e0afb */
[----:B------:R-:W-:Y:S01]  /*11df0*/  ISETP.GT.U32.AND P5, PT, R251, R215, PT ;  /* 0x000000d7fb00720c */ /* 0x000fe20003fa4070 */
[--C-:B------:R-:W-:Y:S01]  /*11e00*/  @!P0 IMAD.IADD R203, R203, 0x1, -R251.reuse ;  /* 0x00000001cbcb8824 */ /* 0x100fe200078e0afb */
[C---:B------:R-:W-:Y:S01]  /*11e10*/  ISETP.GT.U32.AND P0, PT, R251.reuse, R214, PT ;  /* 0x000000d6fb00720c */ /* 0x040fe20003f04070 */
[----:B------:R-:W-:Y:S01]  /*11e20*/  @!P3 IMAD.IADD R74, R74, 0x1, -R251 ;  /* 0x000000014a4ab824 */ /* 0x000fe200078e0afb */
[C---:B------:R-:W-:Y:S02]  /*11e30*/  ISETP.GT.U32.AND P4, PT, R251.reuse, R206, PT ;  /* 0x000000cefb00720c */ /* 0x040fe40003f84070 */
[C---:B------:R-:W-:Y:S02]  /*11e40*/  ISETP.GT.U32.AND P3, PT, R251.reuse, R203, PT ;  /* 0x000000cbfb00720c */ /* 0x040fe40003f64070 */
[----:B------:R-:W-:-:S05]  /*11e50*/  ISETP.GT.U32.AND P2, PT, R251, R207, PT ;  /* 0x000000cffb00720c */ /* 0x000fca0003f44070 */
[--C-:B------:R-:W-:Y:S01]  /*11e60*/  @!P5 IMAD.IADD R215, R215, 0x1, -R251.reuse ;  /* 0x00000001d7d7d824 */ /* 0x100fe200078e0afb */
[C---:B------:R-:W-:Y:S02]  /*11e70*/  ISETP.GT.U32.AND P5, PT, R251.reuse, R205, PT ;  /* 0x000000cdfb00720c */ /* 0x040fe40003fa4070 */
[----:B------:R-:W-:Y:S02]  /*11e80*/  @!P0 IADD3 R214, R214, -R251, RZ ;  /* 0x800000fbd6d68210 */ /* 0x000fe40007ffe0ff */
[C---:B------:R-:W-:Y:S02]  /*11e90*/  ISETP.GT.U32.AND P0, PT, R251.reuse, R204, PT ;  /* 0x000000ccfb00720c */ /* 0x040fe40003f04070 */
[C---:B------:R-:W-:Y:S01]  /*11ea0*/  ISETP.GT.U32.AND P6, PT, R251.reuse, R215, PT ;  /* 0x000000d7fb00720c */ /* 0x040fe20003fc4070 */
[----:B------:R-:W-:Y:S01]  /*11eb0*/  @!P4 IMAD.IADD R206, R206, 0x1, -R251 ;  /* 0x00000001cecec824 */ /* 0x000fe200078e0afb */
[----:B------:R-:W-:Y:S02]  /*11ec0*/  ISETP.GT.U32.AND P1, PT, R251, R154, PT ;  /* 0x0000009afb00720c */ /* 0x000fe40003f24070 */
[----:B------:R-:W-:-:S03]  /*11ed0*/  @!P3 IADD3 R203, R203, -R251, RZ ;  /* 0x800000fbcbcbb210 */ /* 0x000fc60007ffe0ff */
[--C-:B------:R-:W-:Y:S01]  /*11ee0*/  @!P5 IMAD.IADD R205, R205, 0x1, -R251.reuse ;  /* 0x00000001cdcdd824 */ /* 0x100fe200078e0afb */
[----:B------:R-:W-:Y:S02]  /*11ef0*/  ISETP.GT.U32.AND P3, PT, R251, R74, PT ;  /* 0x0000004afb00720c */ /* 0x000fe40003f64070 */
[-C--:B------:R-:W-:Y:S01]  /*11f00*/  @!P2 IADD3 R207, R207, -R251.reuse, RZ ;  /* 0x800000fbcfcfa210 */ /* 0x080fe20007ffe0ff */
[--C-:B------:R-:W-:Y:S01]  /*11f10*/  @!P0 IMAD.IADD R204, R204, 0x1, -R251.reuse ;  /* 0x00000001cccc8824 */ /* 0x100fe200078e0afb */
[----:B------:R-:W-:Y:S02]  /*11f20*/  ISETP.GT.U32.AND P0, PT, R251, R214, PT ;  /* 0x000000d6fb00720c */ /* 0x000fe40003f04070 */
[----:B------:R-:W-:Y:S01]  /*11f30*/  @!P6 IADD3 R215, R215, -R251, RZ ;  /* 0x800000fbd7d7e210 */ /* 0x000fe20007ffe0ff */
[----:B------:R-:W-:-:S06]  /*11f40*/  @!P1 IMAD.IADD R154, R154, 0x1, -R251 ;  /* 0x000000019a9a9824 */ /* 0x000fcc00078e0afb */
[--C-:B------:R-:W-:Y:S01]  /*11f50*/  @!P3 IMAD.IADD R74, R74, 0x1, -R251.reuse ;  /* 0x000000014a4ab824 */ /* 0x100fe200078e0afb */
[----:B------:R1:W-:Y:S01]  /*11f60*/  STL [R1+0x1e8], R203 ;  /* 0x0001e8cb01007387 */ /* 0x0003e20000100800 */
[----:B------:R-:W-:Y:S02]  /*11f70*/  IABS R239, R34 ;  /* 0x0000002200ef7213 */ /* 0x000fe40000000000 */
[----:B------:R-:W-:Y:S01]  /*11f80*/  @!P0 IMAD.IADD R214, R214, 0x1, -R251 ;  /* 0x00000001d6d68824 */ /* 0x000fe200078e0afb */
[----:B-1----:R-:W5:Y:S04]  /*11f90*/  LDL.LU R203, [R1+0x27dc] ;  /* 0x0027dc0001cb7983 */ /* 0x002f680000300800 */
[----:B------:R1:W-:Y:S01]  /*11fa0*/  STL [R1+0x1e4], R204 ;  /* 0x0001e4cc01007387 */ /* 0x0003e20000100800 */
[----:B------:R-:W-:-:S03]  /*11fb0*/  IMAD.HI.U32 R34, R250, R239, RZ ;  /* 0x000000effa227227 */ /* 0x000fc600078e00ff */
[----:B-1----:R-:W5:Y:S04]  /*11fc0*/  LDL.LU R204, [R1+0x27d8] ;  /* 0x0027d80001cc7983 */ /* 0x002f680000300800 */
[----:B------:R1:W-:Y:S01]  /*11fd0*/  STL [R1+0x1e0], R205 ;  /* 0x0001e0cd01007387 */ /* 0x0003e20000100800 */
[----:B------:R-:W-:-:S03]  /*11fe0*/  IMAD.MOV R34, RZ, RZ, -R34 ;  /* 0x000000ffff227224 */ /* 0x000fc600078e0a22 */
[----:B-1----:R-:W5:Y:S04]  /*11ff0*/  LDL.LU R205, [R1+0x27d4] ;  /* 0x0027d40001cd7983 */ /* 0x002f680000300800 */
[----:B------:R1:W-:Y:S04]  /*12000*/  STL [R1+0x1dc], R206 ;  /* 0x0001dcce01007387 */ /* 0x0003e80000100800 */
[----:B-1----:R-:W5:Y:S04]  /*12010*/  LDL.LU R206, [R1+0x27d0] ;  /* 0x0027d00001ce7983 */ /* 0x002f680000300800 */
[----:B------:R1:W-:Y:S01]  /*12020*/  STL [R1+0x1d8], R207 ;  /* 0x0001d8cf01007387 */ /* 0x0003e20000100800 */
[----:B------:R-:W-:-:S03]  /*12030*/  IMAD R239, R251, R34, R239 ;  /* 0x00000022fbef7224 */ /* 0x000fc600078e02ef */
[----:B-1----:R-:W5:Y:S04]  /*12040*/  LDL.LU R207, [R1+0x27cc] ;  /* 0x0027cc0001cf7983 */ /* 0x002f680000300800 */
[----:B------:R-:W-:Y:S04]  /*12050*/  STL [R1+0x1d4], R154 ;  /* 0x0001d49a01007387 */ /* 0x000fe80000100800 */
[----:B------:R-:W-:Y:S04]  /*12060*/  STL [R1+0x1d0], R74 ;  /* 0x0001d04a01007387 */ /* 0x000fe80000100800 */
[----:B------:R1:W-:Y:S04]  /*12070*/  STL [R1+0x1cc], R214 ;  /* 0x0001ccd601007387 */ /* 0x0003e80000100800 */
[----:B------:R1:W-:Y:S01]  /*12080*/  STL [R1+0x1c8], R215 ;  /* 0x0001c8d701007387 */ /* 0x0003e20000100800 */
[----:B------:R-:W-:-:S03]  /*12090*/  VIADD R34, R252, 0x1f6 ;  /* 0x000001f6fc227836 */ /* 0x000fc60000000000 */
[----:B-1----:R-:W5:Y:S04]  /*120a0*/  LDL.LU R214, [R1+0x190] ;  /* 0x0001900001d67983 */ /* 0x002f680000300800 */
[----:B------:R-:W5:Y:S01]  /*120b0*/  LDL.LU R215, [R1+0x18c] ;  /* 0x00018c0001d77983 */ /* 0x000f620000300800 */
[C---:B--2---:R-:W-:Y:S02]  /*120c0*/  ISETP.GT.U32.AND P5, PT, R251.reuse, R194, PT ;  /* 0x000000c2fb00720c */ /* 0x044fe40003fa4070 */
[C---:B---3--:R-:W-:Y:S02]  /*120d0*/  ISETP.GT.U32.AND P4, PT, R251.reuse, R234, PT ;  /* 0x000000eafb00720c */ /* 0x048fe40003f84070 */
[C---:B----4-:R-:W-:Y:S02]  /*120e0*/  ISETP.GT.U32.AND P2, PT, R251.reuse, R208, PT ;  /* 0x000000d0fb00720c */ /* 0x050fe40003f44070 */
[----:B-----5:R-:W-:-:S07]  /*120f0*/  ISETP.GT.U32.AND P1, PT, R251, R209, PT ;  /* 0x000000d1fb00720c */ /* 0x020fce0003f24070 */
[--C-:B------:R-:W-:Y:S01]  /*12100*/  @!P5 IMAD.IADD R194, R194, 0x1, -R251.reuse ;  /* 0x00000001c2c2d824 */ /* 0x100fe200078e0afb */
[C---:B------:R-:W-:Y:S01]  /*12110*/  ISETP.GT.U32.AND P5, PT, R251.reuse, R237, PT ;  /* 0x000000edfb00720c */ /* 0x040fe20003fa4070 */
[--C-:B------:R-:W-:Y:S01]  /*12120*/  @!P4 IMAD.IADD R234, R234, 0x1, -R251.reuse ;  /* 0x00000001eaeac824 */ /* 0x100fe200078e0afb */
[C---:B------:R-:W-:Y:S01]  /*12130*/  ISETP.GT.U32.AND P4, PT, R251.reuse, R210, PT ;  /* 0x000000d2fb00720c */ /* 0x040fe20003f84070 */
[----:B------:R-:W-:Y:S01]  /*12140*/  @!P2 IMAD.IADD R208, R208, 0x1, -R251 ;  /* 0x00000001d0d0a824 */ /* 0x000fe200078e0afb */
[C---:B------:R-:W-:Y:S02]  /*12150*/  ISETP.GT.U32.AND P2, PT, R251.reuse, R211, PT ;  /* 0x000000d3fb00720c */ /* 0x040fe40003f44070 */
[----:B------:R-:W-:Y:S02]  /*12160*/  ISETP.GT.U32.AND P3, PT, R251, R238, PT ;  /* 0x000000eefb00720c */ /* 0x000fe40003f64070 */
[----:B------:R-:W-:Y:S02]  /*12170*/  @!P1 IADD3 R209, R209, -R251, RZ ;  /* 0x800000fbd1d19210 */ /* 0x000fe40007ffe0ff */
[----:B------:R-:W-:-:S05]  /*12180*/  ISETP.GT.U32.AND P0, PT, R251, R218, PT ;  /* 0x000000dafb00720c */ /* 0x000fca0003f04070 */
[--C-:B------:R-:W-:Y:S01]  /*12190*/  @!P4 IMAD.IADD R210, R210, 0x1, -R251.reuse ;  /* 0x00000001d2d2c824 */ /* 0x100fe200078e0afb */
[----:B------:R-:W-:Y:S02]  /*121a0*/  @!P5 IADD3 R237, R237, -R251, RZ ;  /* 0x800000fbededd210 */ /* 0x000fe40007ffe0ff */
[C---:B------:R-:W-:Y:S02]  /*121b0*/  ISETP.GT.U32.AND P1, PT, R251.reuse, R212, PT ;  /* 0x000000d4fb00720c */ /* 0x040fe40003f24070 */
[----:B------:R-:W-:Y:S01]  /*121c0*/  ISETP.GT.U32.AND P5, PT, R251, R234, PT ;  /* 0x000000eafb00720c */ /* 0x000fe20003fa4070 */
[--C-:B------:R-:W-:Y:S01]  /*121d0*/  @!P2 IMAD.IADD R211, R211, 0x1, -R251.reuse ;  /* 0x00000001d3d3a824 */ /* 0x100fe200078e0afb */
[C---:B------:R-:W-:Y:S01]  /*121e0*/  ISETP.GT.U32.AND P4, PT, R251.reuse, R208, PT ;  /* 0x000000d0fb00720c */ /* 0x040fe20003f84070 */
[--C-:B------:R-:W-:Y:S01]  /*121f0*/  @!P3 IMAD.IADD R238, R238, 0x1, -R251.reuse ;  /* 0x00000001eeeeb824 */ /* 0x100fe200078e0afb */
[C---:B------:R-:W-:Y:S02]  /*12200*/  ISETP.GT.U32.AND P3, PT, R251.reuse, R213, PT ;  /* 0x000000d5fb00720c */ /* 0x040fe40003f64070 */
[C---:B------:R-:W-:Y:S01]  /*12210*/  ISETP.GT.U32.AND P2, PT, R251.reuse, R209, PT ;  /* 0x000000d1fb00720c */ /* 0x040fe20003f44070 */
[----:B------:R-:W-:Y:S01]  /*12220*/  @!P0 IMAD.IADD R218, R218, 0x1, -R251 ;  /* 0x00000001dada8824 */ /* 0x000fe200078e0afb */
[----:B------:R-:W-:-:S13]  /*12230*/  ISETP.GT.U32.AND P6, PT, R251, R114, PT ;  /* 0x00000072fb00720c */ /* 0x000fda0003fc4070 */
[--C-:B------:R-:W-:Y:S01]  /*12240*/  @!P6 IMAD.IADD R114, R114, 0x1, -R251.reuse ;  /* 0x000000017272e824 */ /* 0x100fe200078e0afb */
[C---:B------:R-:W-:Y:S01]  /*12250*/  ISETP.GT.U32.AND P6, PT, R251.reuse, R194, PT ;  /* 0x000000c2fb00720c */ /* 0x040fe20003fc4070 */
[--C-:B------:R-:W-:Y:S01]  /*12260*/  @!P1 IMAD.IADD R212, R212, 0x1, -R251.reuse ;  /* 0x00000001d4d49824 */ /* 0x100fe200078e0afb */
[-C--:B------:R-:W-:Y:S01]  /*12270*/  @!P5 IADD3 R234, R234, -R251.reuse, RZ ;  /* 0x800000fbeaead210 */ /* 0x080fe20007ffe0ff */
[--C-:B------:R-:W-:Y:S01]  /*12280*/  @!P4 IMAD.IADD R208, R208, 0x1, -R251.reuse ;  /* 0x00000001d0d0c824 */ /* 0x100fe200078e0afb */
[----:B------:R-:W-:Y:S02]  /*12290*/  ISETP.GT.U32.AND P1, PT, R251, R238, PT ;  /* 0x000000eefb00720c */ /* 0x000fe40003f24070 */
[----:B------:R-:W-:Y:S01]  /*122a0*/  @!P3 IADD3 R213, R213, -R251, RZ ;  /* 0x800000fbd5d5b210 */ /* 0x000fe20007ffe0ff */
[----:B------:R-:W-:Y:S01]  /*122b0*/  @!P2 IMAD.IADD R209, R209, 0x1, -R251 ;  /* 0x00000001d1d1a824 */ /* 0x000fe200078e0afb */
[----:B------:R-:W-:-:S05]  /*122c0*/  ISETP.GT.U32.AND P3, PT, R251, R218, PT ;  /* 0x000000dafb00720c */ /* 0x000fca0003f64070 */
[----:B------:R-:W-:-:S05]  /*122d0*/  @!P6 IMAD.IADD R194, R194, 0x1, -R251 ;  /* 0x00000001c2c2e824 */ /* 0x000fca00078e0afb */
[----:B------:R-:W-:Y:S04]  /*122e0*/  STL [R1+0x1c4], R194 ;  /* 0x0001c4c201007387 */ /* 0x000fe80000100800 */
[----:B------:R-:W-:Y:S04]  /*122f0*/  STL [R1+0x1ff0], R34 ;  /* 0x001ff02201007387 */ /* 0x000fe80000100800 */
[----:B------:R-:W-:Y:S04]  /*12300*/  STL [R1+0x1c0], R234 ;  /* 0x0001c0ea01007387 */ /* 0x000fe80000100800 */
[----:B------:R1:W-:Y:S01]  /*12310*/  STL [R1+0x1bc], R208 ;  /* 0x0001bcd001007387 */ /* 0x0003e20000100800 */
[----:B------:R-:W-:Y:S01]  /*12320*/  @!P1 IMAD.IADD R238, R238, 0x1, -R251 ;  /* 0x00000001eeee9824 */ /* 0x000fe200078e0afb */
[----:B------:R-:W-:-:S02]  /*12330*/  @!P3 IADD3 R218, R218, -R251, RZ ;  /* 0x800000fbdadab210 */ /* 0x000fc40007ffe0ff */
[----:B-1----:R-:W2:Y:S04]  /*12340*/  LDL.LU R208, [R1+0x178] ;  /* 0x0001780001d07983 */ /* 0x002ea80000300800 */
[----:B------:R1:W-:Y:S04]  /*12350*/  STL [R1+0x1b8], R209 ;  /* 0x0001b8d101007387 */ /* 0x0003e80000100800 */
[----:B-1----:R-:W3:Y:S04]  /*12360*/  LDL.LU R209, [R1+0x174] ;  /* 0x0001740001d17983 */ /* 0x002ee80000300800 */
[----:B------:R-:W4:Y:S04]  /*12370*/  LDL.LU R154, [R1+0x170] ;  /* 0x00017000019a7983 */ /* 0x000f280000300800 */
[----:B------:R-:W5:Y:S04]  /*12380*/  LDL.LU R74, [R1+0x16c] ;  /* 0x00016c00014a7983 */ /* 0x000f680000300800 */
[----:B------:R-:W-:Y:S04]  /*12390*/  STL [R1+0x1b4], R238 ;  /* 0x0001b4ee01007387 */ /* 0x000fe80000100800 */
[----:B------:R1:W-:Y:S04]  /*123a0*/  STL [R1+0x1b0], R218 ;  /* 0x0001b0da01007387 */ /* 0x0003e80000100800 */
[----:B------:R-:W5:Y:S04]  /*123b0*/  LDL.LU R194, [R1+0x168] ;  /* 0x0001680001c27983 */ /* 0x000f680000300800 */
[----:B------:R-:W5:Y:S04]  /*123c0*/  LDL.LU R234, [R1+0x164] ;  /* 0x0001640001ea7983 */ /* 0x000f680000300800 */
[----:B-1----:R-:W5:Y:S01]  /*123d0*/  LDL.LU R218, [R1+0x160] ;  /* 0x0001600001da7983 */ /* 0x002f620000300800 */
[----:B------:R-:W-:-:S02]  /*123e0*/  ISETP.GT.U32.AND P0, PT, R251, R221, PT ;  /* 0x000000ddfb00720c */ /* 0x000fc40003f04070 */
[C---:B------:R-:W-:Y:S02]  /*123f0*/  ISETP.GT.U32.AND P5, PT, R251.reuse, R237, PT ;  /* 0x000000edfb00720c */ /* 0x040fe40003fa4070 */
[----:B------:R-:W-:-:S09]  /*12400*/  ISETP.GT.U32.AND P4, PT, R251, R210, PT ;  /* 0x000000d2fb00720c */ /* 0x000fd20003f84070 */
[--C-:B------:R-:W-:Y:S01]  /*12410*/  @!P0 IMAD.IADD R221, R221, 0x1, -R251.reuse ;  /* 0x00000001dddd8824 */ /* 0x100fe200078e0afb */
[C---:B------:R-:W-:Y:S02]  /*12420*/  ISETP.GT.U32.AND P0, PT, R251.reuse, R114, PT ;  /* 0x00000072fb00720c */ /* 0x040fe40003f04070 */
[C---:B------:R-:W-:Y:S02]  /*12430*/  ISETP.GT.U32.AND P2, PT, R251.reuse, R211, PT ;  /* 0x000000d3fb00720c */ /* 0x040fe40003f44070 */
[C---:B------:R-:W-:Y:S02]  /*12440*/  ISETP.GT.U32.AND P6, PT, R251.reuse, R221, PT ;  /* 0x000000ddfb00720c */ /* 0x040fe40003fc4070 */
[----:B------:R-:W-:Y:S01]  /*12450*/  ISETP.GT.U32.AND P1, PT, R251, R212, PT ;  /* 0x000000d4fb00720c */ /* 0x000fe20003f24070 */
[----:B------:R-:W-:-:S06]  /*12460*/  @!P5 IMAD.IADD R237, R237, 0x1, -R251 ;  /* 0x00000001ededd824 */ /* 0x000fcc00078e0afb */
[--C-:B------:R-:W-:Y:S02]  /*12470*/  @!P0 IMAD.IADD R114, R114, 0x1, -R251.reuse ;  /* 0x0000000172728824 */ /* 0x100fe400078e0afb */
[--C-:B------:R-:W-:Y:S01]  /*12480*/  @!P4 IMAD.IADD R210, R210, 0x1, -R251.reuse ;  /* 0x00000001d2d2c824 */ /* 0x100fe200078e0afb */
[----:B------:R-:W-:Y:S01]  /*12490*/  ISETP.GT.U32.AND P4, PT, R251, R216, PT ;  /* 0x000000d8fb00720c */ /* 0x000fe20003f84070 */
[--C-:B------:R-:W-:Y:S01]  /*124a0*/  @!P6 IMAD.IADD R221, R221, 0x1, -R251.reuse ;  /* 0x00000001dddde824 */ /* 0x100fe200078e0afb */
[----:B------:R-:W-:Y:S01]  /*124b0*/  ISETP.GT.U32.AND P3, PT, R251, R213, PT ;  /* 0x000000d5fb00720c */ /* 0x000fe20003f64070 */
[----:B------:R-:W-:Y:S01]  /*124c0*/  @!P1 IMAD.IADD R212, R212, 0x1, -R251 ;  /* 0x00000001d4d49824 */ /* 0x000fe200078e0afb */
[----:B------:R-:W-:Y:S02]  /*124d0*/  @!P2 IADD3 R211, R211, -R251, RZ ;  /* 0x800000fbd3d3a210 */ /* 0x000fe40007ffe0ff */
[C---:B------:R-:W-:Y:S02]  /*124e0*/  ISETP.GT.U32.AND P2, PT, R251.reuse, R217, PT ;  /* 0x000000d9fb00720c */ /* 0x040fe40003f44070 */
[----:B------:R-:W-:-:S02]  /*124f0*/  ISETP.GT.U32.AND P0, PT, R251, R214, PT ;  /* 0x000000d6fb00720c */ /* 0x000fc40003f04070 */
[C---:B------:R-:W-:Y:S02]  /*12500*/  ISETP.GT.U32.AND P5, PT, R251.reuse, R215, PT ;  /* 0x000000d7fb00720c */ /* 0x040fe40003fa4070 */
[----:B------:R-:W-:Y:S01]  /*12510*/  ISETP.GT.U32.AND P1, PT, R251, R219, PT ;  /* 0x000000dbfb00720c */ /* 0x000fe20003f24070 */
[----:B------:R-:W-:-:S08]  /*12520*/  @!P4 IMAD.IADD R216, R216, 0x1, -R251 ;  /* 0x00000001d8d8c824 */ /* 0x000fd000078e0afb */
[--C-:B------:R-:W-:Y:S02]  /*12530*/  @!P0 IMAD.IADD R214, R214, 0x1, -R251.reuse ;  /* 0x00000001d6d68824 */ /* 0x100fe400078e0afb */
[-C--:B------:R-:W-:Y:S01]  /*12540*/  @!P5 IADD3 R215, R215, -R251.reuse, RZ ;  /* 0x800000fbd7d7d210 */ /* 0x080fe20007ffe0ff */
[--C-:B------:R-:W-:Y:S01]  /*12550*/  @!P3 IMAD.IADD R213, R213, 0x1, -R251.reuse ;  /* 0x00000001d5d5b824 */ /* 0x100fe200078e0afb */
[----:B------:R-:W-:Y:S01]  /*12560*/  ISETP.GT.U32.AND P3, PT, R251, R220, PT ;  /* 0x000000dcfb00720c */ /* 0x000fe20003f64070 */
[----:B------:R-:W-:Y:S01]  /*12570*/  STL [R1+0x1ac], R114 ;  /* 0x0001ac7201007387 */ /* 0x000fe20000100800 */
[--C-:B------:R-:W-:Y:S02]  /*12580*/  @!P2 IMAD.IADD R217, R217, 0x1, -R251.reuse ;  /* 0x00000001d9d9a824 */ /* 0x100fe400078e0afb */
[----:B------:R-:W-:Y:S01]  /*12590*/  @!P1 IMAD.IADD R219, R219, 0x1, -R251 ;  /* 0x00000001dbdb9824 */ /* 0x000fe200078e0afb */
[----:B------:R-:W-:Y:S04]  /*125a0*/  STL [R1+0x1a8], R237 ;  /* 0x0001a8ed01007387 */ /* 0x000fe80000100800 */
[----:B------:R-:W-:Y:S04]  /*125b0*/  STL [R1+0x1a4], R210 ;  /* 0x0001a4d201007387 */ /* 0x000fe80000100800 */
[----:B------:R-:W-:Y:S04]  /*125c0*/  STL [R1+0x1a0], R211 ;  /* 0x0001a0d301007387 */ /* 0x000fe80000100800 */
[----:B------:R-:W-:Y:S04]  /*125d0*/  STL [R1+0x19c], R212 ;  /* 0x00019cd401007387 */ /* 0x000fe80000100800 */
[----:B------:R-:W-:Y:S04]  /*125e0*/  STL [R1+0x198], R213 ;  /* 0x000198d501007387 */ /* 0x000fe80000100800 */
[----:B------:R1:W-:Y:S01]  /*125f0*/  STL [R1+0x194], R221 ;  /* 0x000194dd01007387 */ /* 0x0003e20000100800 */
[----:B------:R-:W-:-:S02]  /*12600*/  @!P3 IADD3 R220, R220, -R251, RZ ;  /* 0x800000fbdcdcb210 */ /* 0x000fc40007ffe0ff */
[----:B-1----:R-:W-:Y:S01]  /*12610*/  MOV R221, R229 ;  /* 0x000000e500dd7202 */ /* 0x002fe20000000f00 */
[----:B------:R-:W-:Y:S02]  /*12620*/  IMAD.MOV.U32 R229, RZ, RZ, R230 ;  /* 0x000000ffffe57224 */ /* 0x000fe400078e00e6 */
[----:B------:R-:W-:Y:S02]  /*12630*/  IMAD.MOV.U32 R230, RZ, RZ, R232 ;  /* 0x000000ffffe67224 */ /* 0x000fe400078e00e8 */
[----:B------:R-:W5:Y:S04]  /*12640*/  LDL.LU R232, [R1+0x15c] ;  /* 0x00015c0001e87983 */ /* 0x000f680000300800 */
[----:B------:R-:W5:Y:S04]  /*12650*/  LDL.LU R210, [R1+0x158] ;  /* 0x0001580001d27983 */ /* 0x000f680000300800 */
[----:B------:R-:W5:Y:S04]  /*12660*/  LDL.LU R211, [R1+0x154] ;  /* 0x0001540001d37983 */ /* 0x000f680000300800 */
[----:B------:R-:W5:Y:S04]  /*12670*/  LDL.LU R212, [R1+0x150] ;  /* 0x0001500001d47983 */ /* 0x000f680000300800 */
[----:B------:R-:W5:Y:S01]  /*12680*/  LDL.LU R213, [R1+0x14c] ;  /* 0x00014c0001d57983 */ /* 0x000f620000300800 */
[----:B--2---:R-:W-:-:S02]  /*12690*/  ISETP.GT.U32.AND P6, PT, R251, R208, PT ;  /* 0x000000d0fb00720c */ /* 0x004fc40003fc4070 */
[C---:B---3--:R-:W-:Y:S02]  /*126a0*/  ISETP.GT.U32.AND P0, PT, R251.reuse, R209, PT ;  /* 0x000000d1fb00720c */ /* 0x048fe40003f04070 */
[C---:B----4-:R-:W-:Y:S02]  /*126b0*/  ISETP.GT.U32.AND P5, PT, R251.reuse, R154, PT ;  /* 0x0000009afb00720c */ /* 0x050fe40003fa4070 */
[----:B-----5:R-:W-:-:S07]  /*126c0*/  ISETP.GT.U32.AND P4, PT, R251, R74, PT ;  /* 0x0000004afb00720c */ /* 0x020fce0003f84070 */
[--C-:B------:R-:W-:Y:S01]  /*126d0*/  @!P6 IMAD.IADD R208, R208, 0x1, -R251.reuse ;  /* 0x00000001d0d0e824 */ /* 0x100fe200078e0afb */
[----:B------:R-:W-:Y:S01]  /*126e0*/  ISETP.GT.U32.AND P6, PT, R251, R214, PT ;  /* 0x000000d6fb00720c */ /* 0x000fe20003fc4070 */
[--C-:B------:R-:W-:Y:S01]  /*126f0*/  @!P0 IMAD.IADD R209, R209, 0x1, -R251.reuse ;  /* 0x00000001d1d18824 */ /* 0x100fe200078e0afb */
[C---:B------:R-:W-:Y:S01]  /*12700*/  ISETP.GT.U32.AND P0, PT, R251.reuse, R215, PT ;  /* 0x000000d7fb00720c */ /* 0x040fe20003f04070 */
[----:B------:R-:W-:Y:S01]  /*12710*/  @!P5 IMAD.IADD R154, R154, 0x1, -R251 ;  /* 0x000000019a9ad824 */ /* 0x000fe200078e0afb */
[C---:B------:R-:W-:Y:S02]  /*12720*/  ISETP.GT.U32.AND P2, PT, R251.reuse, R194, PT ;  /* 0x000000c2fb00720c */ /* 0x040fe40003f44070 */
[C---:B------:R-:W-:Y:S02]  /*12730*/  ISETP.GT.U32.AND P1, PT, R251.reuse, R234, PT ;  /* 0x000000eafb00720c */ /* 0x040fe40003f24070 */
[----:B------:R-:W-:Y:S02]  /*12740*/  ISETP.GT.U32.AND P5, PT, R251, R216, PT ;  /* 0x000000d8fb00720c */ /* 0x000fe40003fa4070 */
[----:B------:R-:W-:-:S02]  /*12750*/  @!P4 IADD3 R74, R74, -R251, RZ ;  /* 0x800000fb4a4ac210 */ /* 0x000fc40007ffe0ff */
[----:B------:R-:W-:Y:S02]  /*12760*/  ISETP.GT.U32.AND P4, PT, R251, R217, PT ;  /* 0x000000d9fb00720c */ /* 0x000fe40003f84070 */
[----:B------:R-:W-:-:S03]  /*12770*/  @!P6 IADD3 R214, R214, -R251, RZ ;  /* 0x800000fbd6d6e210 */ /* 0x000fc60007ffe0ff */
[--C-:B------:R-:W-:Y:S01]  /*12780*/  @!P2 IMAD.IADD R194, R194, 0x1, -R251.reuse ;  /* 0x00000001c2c2a824 */ /* 0x100fe200078e0afb */
[----:B------:R-:W-:Y:S01]  /*12790*/  ISETP.GT.U32.AND P2, PT, R251, R219, PT ;  /* 0x000000dbfb00720c */ /* 0x000fe20003f44070 */
[--C-:B------:R-:W-:Y:S02]  /*127a0*/  @!P0 IMAD.IADD R215, R215, 0x1, -R251.reuse ;  /* 0x00000001d7d78824 */ /* 0x100fe400078e0afb */
[--C-:B------:R-:W-:Y:S01]  /*127b0*/  @!P1 IMAD.IADD R234, R234, 0x1, -R251.reuse ;  /* 0x00000001eaea9824 */ /* 0x100fe200078e0afb */
[C---:B------:R-:W-:Y:S01]  /*127c0*/  ISETP.GT.U32.AND P1, PT, R251.reuse, R220, PT ;  /* 0x000000dcfb00720c */ /* 0x040fe20003f24070 */
[--C-:B------:R-:W-:Y:S01]  /*127d0*/  @!P5 IMAD.IADD R216, R216, 0x1, -R251.reuse ;  /* 0x00000001d8d8d824 */ /* 0x100fe200078e0afb */
[----:B------:R1:W-:Y:S01]  /*127e0*/  STL [R1+0x190], R214 ;  /* 0x000190d601007387 */ /* 0x0003e20000100800 */
[----:B------:R-:W-:Y:S01]  /*127f0*/  ISETP.GT.U32.AND P3, PT, R251, R218, PT ;  /* 0x000000dafb00720c */ /* 0x000fe20003f64070 */
[----:B------:R-:W-:Y:S02]  /*12800*/  @!P4 IMAD.IADD R217, R217, 0x1, -R251 ;  /* 0x00000001d9d9c824 */ /* 0x000fe400078e0afb */
[----:B-1----:R-:W2:Y:S04]  /*12810*/  LDL.LU R214, [R1+0x148] ;  /* 0x0001480001d67983 */ /* 0x002ea80000300800 */
[----:B------:R1:W-:Y:S01]  /*12820*/  STL [R1+0x18c], R215 ;  /* 0x00018cd701007387 */ /* 0x0003e20000100800 */
[----:B------:R-:W-:-:S02]  /*12830*/  @!P2 IADD3 R219, R219, -R251, RZ ;  /* 0x800000fbdbdba210 */ /* 0x000fc40007ffe0ff */
[--C-:B------:R-:W-:Y:S01]  /*12840*/  @!P1 IMAD.IADD R220, R220, 0x1, -R251.reuse ;  /* 0x00000001dcdc9824 */ /* 0x100fe200078e0afb */
[----:B-1----:R-:W3:Y:S04]  /*12850*/  LDL.LU R215, [R1+0x144] ;  /* 0x0001440001d77983 */ /* 0x002ee80000300800 */
[----:B------:R1:W-:Y:S04]  /*12860*/  STL [R1+0x188], R216 ;  /* 0x000188d801007387 */ /* 0x0003e80000100800 */
[----:B-1----:R-:W4:Y:S04]  /*12870*/  LDL.LU R216, [R1+0x140] ;  /* 0x0001400001d87983 */ /* 0x002f280000300800 */
[----:B------:R1:W-:Y:S01]  /*12880*/  STL [R1+0x184], R217 ;  /* 0x000184d901007387 */ /* 0x0003e20000100800 */
[----:B------:R-:W-:-:S03]  /*12890*/  @!P3 IMAD.IADD R218, R218, 0x1, -R251 ;  /* 0x00000001dadab824 */ /* 0x000fc600078e0afb */
[----:B-1----:R-:W5:Y:S04]  /*128a0*/  LDL.LU R217, [R1+0x13c] ;  /* 0x00013c0001d97983 */ /* 0x002f680000300800 */
[----:B------:R-:W5:Y:S04]  /*128b0*/  LDL.LU R114, [R1+0x138] ;  /* 0x0001380001727983 */ /* 0x000f680000300800 */
[----:B------:R1:W-:Y:S04]  /*128c0*/  STL [R1+0x180], R219 ;  /* 0x000180db01007387 */ /* 0x0003e80000100800 */
[----:B------:R1:W-:Y:S01]  /*128d0*/  STL [R1+0x17c], R220 ;  /* 0x00017cdc01007387 */ /* 0x0003e20000100800 */
[----:B------:R-:W-:-:S03]  /*128e0*/  ISETP.GT.U32.AND P3, PT, R251, R208, PT ;  /* 0x000000d0fb00720c */ /* 0x000fc60003f64070 */
[----:B------:R-:W5:Y:S01]  /*128f0*/  LDL.LU R237, [R1+0x134] ;  /* 0x0001340001ed7983 */ /* 0x000f620000300800 */
[----:B-1----:R-:W-:Y:S02]  /*12900*/  IMAD.MOV.U32 R219, RZ, RZ, R224 ;  /* 0x000000ffffdb7224 */ /* 0x002fe400078e00e0 */
[----:B------:R-:W-:Y:S02]  /*12910*/  IMAD.MOV.U32 R220, RZ, RZ, R223 ;  /* 0x000000ffffdc7224 */ /* 0x000fe400078e00df */
[----:B------:R-:W5:Y:S01]  /*12920*/  LDL.LU R223, [R1+0x130] ;  /* 0x0001300001df7983 */ /* 0x000f620000300800 */
[----:B------:R-:W-:-:S03]  /*12930*/  ISETP.GT.U32.AND P0, PT, R251, R209, PT ;  /* 0x000000d1fb00720c */ /* 0x000fc60003f04070 */
[----:B------:R-:W5:Y:S01]  /*12940*/  LDL.LU R224, [R1+0x12c] ;  /* 0x00012c0001e07983 */ /* 0x000f620000300800 */
[C---:B------:R-:W-:Y:S02]  /*12950*/  ISETP.GT.U32.AND P5, PT, R251.reuse, R154, PT ;  /* 0x0000009afb00720c */ /* 0x040fe40003fa4070 */
[C---:B------:R-:W-:Y:S02]  /*12960*/  ISETP.GT.U32.AND P4, PT, R251.reuse, R74, PT ;  /* 0x0000004afb00720c */ /* 0x040fe40003f84070 */
[C---:B------:R-:W-:Y:S02]  /*12970*/  ISETP.GT.U32.AND P2, PT, R251.reuse, R194, PT ;  /* 0x000000c2fb00720c */ /* 0x040fe40003f44070 */
[C---:B------:R-:W-:Y:S02]  /*12980*/  ISETP.GT.U32.AND P1, PT, R251.reuse, R234, PT ;  /* 0x000000eafb00720c */ /* 0x040fe40003f24070 */
[----:B------:R-:W-:Y:S02]  /*12990*/  ISETP.GT.U32.AND P6, PT, R251, R218, PT ;  /* 0x000000dafb00720c */ /* 0x000fe40003fc4070 */
[----:B------:R-:W-:Y:S01]  /*129a0*/  @!P3 IADD3 R208, R208, -R251, RZ ;  /* 0x800000fbd0d0b210 */ /* 0x000fe20007ffe0ff */
[----:B------:R-:W-:-:S02]  /*129b0*/  @!P0 IMAD.IADD R209, R209, 0x1, -R251 ;  /* 0x00000001d1d18824 */ /* 0x000fc400078e0afb */
[--C-:B------:R-:W-:Y:S02]  /*129c0*/  @!P5 IMAD.IADD R154, R154, 0x1, -R251.reuse ;  /* 0x000000019a9ad824 */ /* 0x100fe400078e0afb */
[----:B------:R1:W-:Y:S01]  /*129d0*/  STL [R1+0x178], R208 ;  /* 0x000178d001007387 */ /* 0x0003e20000100800 */
[--C-:B------:R-:W-:Y:S01]  /*129e0*/  @!P4 IMAD.IADD R74, R74, 0x1, -R251.reuse ;  /* 0x000000014a4ac824 */ /* 0x100fe200078e0afb */
[----:B------:R-:W-:Y:S02]  /*129f0*/  @!P2 IADD3 R194, R194, -R251, RZ ;  /* 0x800000fbc2c2a210 */ /* 0x000fe40007ffe0ff */
[--C-:B------:R-:W-:Y:S02]  /*12a00*/  @!P1 IMAD.IADD R234, R234, 0x1, -R251.reuse ;  /* 0x00000001eaea9824 */ /* 0x100fe400078e0afb */
[----:B------:R-:W-:Y:S01]  /*12a10*/  @!P6 IMAD.IADD R218, R218, 0x1, -R251 ;  /* 0x00000001dadae824 */ /* 0x000fe200078e0afb */
[----:B-1----:R-:W5:Y:S04]  /*12a20*/  LDL.LU R208, [R1+0x27c8] ;  /* 0x0027c80001d07983 */ /* 0x002f680000300800 */
[----:B------:R1:W-:Y:S04]  /*12a30*/  STL [R1+0x174], R209 ;  /* 0x000174d101007387 */ /* 0x0003e80000100800 */
[----:B-1----:R-:W5:Y:S04]  /*12a40*/  LDL.LU R209, [R1+0x27c4] ;  /* 0x0027c40001d17983 */ /* 0x002f680000300800 */
[----:B------:R-:W-:Y:S04]  /*12a50*/  STL [R1+0x170], R154 ;  /* 0x0001709a01007387 */ /* 0x000fe80000100800 */
[----:B------:R-:W-:Y:S04]  /*12a60*/  STL [R1+0x16c], R74 ;  /* 0x00016c4a01007387 */ /* 0x000fe80000100800 */
[----:B------:R1:W-:Y:S04]  /*12a70*/  STL [R1+0x168], R194 ;  /* 0x000168c201007387 */ /* 0x0003e80000100800 */
[----:B------:R1:W-:Y:S04]  /*12a80*/  STL [R1+0x164], R234 ;  /* 0x000164ea01007387 */ /* 0x0003e80000100800 */
[----:B------:R1:W-:Y:S02]  /*12a90*/  STL [R1+0x160], R218 ;  /* 0x000160da01007387 */ /* 0x0003e40000100800 */
[----:B-1----:R-:W-:Y:S01]  /*12aa0*/  MOV R194, R225 ;  /* 0x000000e100c27202 */ /* 0x002fe20000000f00 */
[----:B------:R-:W-:-:S02]  /*12ab0*/  IMAD.MOV.U32 R225, RZ, RZ, R226 ;  /* 0x000000ffffe17224 */ /* 0x000fc400078e00e2 */
[----:B------:R-:W-:Y:S01]  /*12ac0*/  IMAD.MOV.U32 R234, RZ, RZ, R219 ;  /* 0x000000ffffea7224 */ /* 0x000fe200078e00db */
[----:B------:R-:W5:Y:S01]  /*12ad0*/  LDL.LU R218, [R1+0x128] ;  /* 0x0001280001da7983 */ /* 0x000f620000300800 */
[----:B------:R-:W-:-:S03]  /*12ae0*/  IMAD.MOV.U32 R226, RZ, RZ, R227 ;  /* 0x000000ffffe27224 */ /* 0x000fc600078e00e3 */
[----:B------:R-:W5:Y:S01]  /*12af0*/  LDL.LU R219, [R1+0x124] ;  /* 0x0001240001db7983 */ /* 0x000f620000300800 */
[----:B------:R-:W-:-:S03]  /*12b00*/  IMAD.MOV.U32 R227, RZ, RZ, R228 ;  /* 0x000000ffffe37224 */ /* 0x000fc600078e00e4 */
[----:B------:R-:W5:Y:S01]  /*12b10*/  LDL.LU R228, [R1+0x120] ;  /* 0x0001200001e47983 */ /* 0x000f620000300800 */
[----:B------:R-:W-:-:S03]  /*12b20*/  MOV R74, R229 ;  /* 0x000000e5004a7202 */ /* 0x000fc60000000f00 */
[----:B------:R-:W5:Y:S01]  /*12b30*/  LDL.LU R229, [R1+0x11c] ;  /* 0x00011c0001e57983 */ /* 0x000f620000300800 */
[----:B------:R-:W-:-:S03]  /*12b40*/  IMAD.MOV.U32 R154, RZ, RZ, R230 ;  /* 0x000000ffff9a7224 */ /* 0x000fc600078e00e6 */
[----:B------:R-:W5:Y:S01]  /*12b50*/  LDL.LU R230, [R1+0x118] ;  /* 0x0001180001e67983 */ /* 0x000f620000300800 */
[C---:B------:R-:W-:Y:S02]  /*12b60*/  ISETP.GT.U32.AND P3, PT, R251.reuse, R232, PT ;  /* 0x000000e8fb00720c */ /* 0x040fe40003f64070 */
[C---:B------:R-:W-:Y:S02]  /*12b70*/  ISETP.GT.U32.AND P0, PT, R251.reuse, R210, PT ;  /* 0x000000d2fb00720c */ /* 0x040fe40003f04070 */
[----:B------:R-:W-:-:S09]  /*12b80*/  ISETP.GT.U32.AND P5, PT, R251, R211, PT ;  /* 0x000000d3fb00720c */ /* 0x000fd20003fa4070 */
[--C-:B------:R-:W-:Y:S02]  /*12b90*/  @!P3 IMAD.IADD R232, R232, 0x1, -R251.reuse ;  /* 0x00000001e8e8b824 */ /* 0x100fe400078e0afb */
[----:B------:R-:W-:Y:S01]  /*12ba0*/  @!P0 IMAD.IADD R210, R210, 0x1, -R251 ;  /* 0x00000001d2d28824 */ /* 0x000fe200078e0afb */
[----:B------:R-:W-:Y:S02]  /*12bb0*/  ISETP.GT.U32.AND P4, PT, R251, R212, PT ;  /* 0x000000d4fb00720c */ /* 0x000fe40003f84070 */
[----:B------:R-:W-:Y:S02]  /*12bc0*/  @!P5 IADD3 R211, R211, -R251, RZ ;  /* 0x800000fbd3d3d210 */ /* 0x000fe40007ffe0ff */
[----:B------:R-:W-:-:S09]  /*12bd0*/  ISETP.GT.U32.AND P2, PT, R251, R213, PT ;  /* 0x000000d5fb00720c */ /* 0x000fd20003f44070 */
[----:B------:R-:W-:-:S04]  /*12be0*/  @!P4 IMAD.IADD R212, R212, 0x1, -R251 ;  /* 0x00000001d4d4c824 */ /* 0x000fc800078e0afb */
[----:B------:R-:W-:Y:S01]  /*12bf0*/  @!P2 IMAD.IADD R213, R213, 0x1, -R251 ;  /* 0x00000001d5d5a824 */ /* 0x000fe200078e0afb */
[----:B------:R-:W-:-:S05]  /*12c00*/  IABS R238, R34 ;  /* 0x0000002200ee7213 */ /* 0x000fca0000000000 */
[----:B------:R-:W-:-:S04]  /*12c10*/  IMAD.HI.U32 R34, R250, R238, RZ ;  /* 0x000000eefa227227 */ /* 0x000fc800078e00ff */
[----:B------:R-:W-:-:S04]  /*12c20*/  IMAD.MOV R34, RZ, RZ, -R34 ;  /* 0x000000ffff227224 */ /* 0x000fc800078e0a22 */
[C---:B------:R-:W-:Y:S02]  /*12c30*/  IMAD R238, R251.reuse, R34, R238 ;  /* 0x00000022fbee7224 */ /* 0x040fe400078e02ee */
[----:B------:R-:W-:Y:S01]  /*12c40*/  VIADD R34, R252, 0x1f7 ;  /* 0x000001f7fc227836 */ /* 0x000fe20000000000 */
[C---:B--2---:R-:W-:Y:S02]  /*12c50*/  ISETP.GT.U32.AND P1, PT, R251.reuse, R214, PT ;  /* 0x000000d6fb00720c */ /* 0x044fe40003f24070 */
[----:B---3--:R-:W-:-:S11]  /*12c60*/  ISETP.GT.U32.AND P6, PT, R251, R215, PT ;  /* 0x000000d7fb00720c */ /* 0x008fd60003fc4070 */
[----:B------:R-:W-:Y:S01]  /*12c70*/  @!P1 IMAD.IADD R214, R214, 0x1, -R251 ;  /* 0x00000001d6d69824 */ /* 0x000fe200078e0afb */
[----:B----4-:R-:W-:Y:S02]  /*12c80*/  ISETP.GT.U32.AND P3, PT, R251, R216, PT ;  /* 0x000000d8fb00720c */ /* 0x010fe40003f64070 */
[----:B------:R-:W-:Y:S02]  /*12c90*/  @!P6 IADD3 R215, R215, -R251, RZ ;  /* 0x800000fbd7d7e210 */ /* 0x000fe40007ffe0ff */
[----:B-----5:R-:W-:-:S09]  /*12ca0*/  ISETP.GT.U32.AND P0, PT, R251, R217, PT ;  /* 0x000000d9fb00720c */ /* 0x020fd20003f04070 */
[--C-:B------:R-:W-:Y:S01]  /*12cb0*/  @!P3 IMAD.IADD R216, R216, 0x1, -R251.reuse ;  /* 0x00000001d8d8b824 */ /* 0x100fe200078e0afb */
[C---:B------:R-:W-:Y:S02]  /*12cc0*/  ISETP.GT.U32.AND P3, PT, R251.reuse, R210, PT ;  /* 0x000000d2fb00720c */ /* 0x040fe40003f64070 */
[C---:B------:R-:W-:Y:S02]  /*12cd0*/  ISETP.GT.U32.AND P5, PT, R251.reuse, R114, PT ;  /* 0x00000072fb00720c */ /* 0x040fe40003fa4070 */
[----:B------:R-:W-:Y:S01]  /*12ce0*/  ISETP.GT.U32.AND P6, PT, R251, R232, PT ;  /* 0x000000e8fb00720c */ /* 0x000fe20003fc4070 */
[----:B------:R-:W-:Y:S01]  /*12cf0*/  @!P0 IMAD.IADD R217, R217, 0x1, -R251 ;  /* 0x00000001d9d98824 */ /* 0x000fe200078e0afb */
[C---:B------:R-:W-:Y:S02]  /*12d00*/  ISETP.GT.U32.AND P0, PT, R251.reuse, R211, PT ;  /* 0x000000d3fb00720c */ /* 0x040fe40003f04070 */
[C---:B------:R-:W-:Y:S02]  /*12d10*/  ISETP.GT.U32.AND P4, PT, R251.reuse, R237, PT ;  /* 0x000000edfb00720c */ /* 0x040fe40003f84070 */
[----:B------:R-:W-:-:S05]  /*12d20*/  ISETP.GT.U32.AND P1, PT, R251, R224, PT ;  /* 0x000000e0fb00720c */ /* 0x000fca0003f24070 */
[--C-:B------:R-:W-:Y:S01]  /*12d30*/  @!P5 IMAD.IADD R114, R114, 0x1, -R251.reuse ;  /* 0x000000017272d824 */ /* 0x100fe200078e0afb */
[C---:B------:R-:W-:Y:S01]  /*12d40*/  ISETP.GT.U32.AND P5, PT, R251.reuse, R212, PT ;  /* 0x000000d4fb00720c */ /* 0x040fe20003fa4070 */
[--C-:B------:R-:W-:Y:S01]  /*12d50*/  @!P3 IMAD.IADD R210, R210, 0x1, -R251.reuse ;  /* 0x00000001d2d2b824 */ /* 0x100fe200078e0afb */
[----:B------:R-:W-:Y:S01]  /*12d60*/  ISETP.GT.U32.AND P3, PT, R251, R216, PT ;  /* 0x000000d8fb00720c */ /* 0x000fe20003f64070 */
[--C-:B------:R-:W-:Y:S01]  /*12d70*/  @!P0 IMAD.IADD R211, R211, 0x1, -R251.reuse ;  /* 0x00000001d3d38824 */ /* 0x100fe200078e0afb */
[C---:B------:R-:W-:Y:S02]  /*12d80*/  ISETP.GT.U32.AND P2, PT, R251.reuse, R223, PT ;  /* 0x000000dffb00720c */ /* 0x040fe40003f44070 */
[----:B------:R-:W-:Y:S01]  /*12d90*/  @!P6 IADD3 R232, R232, -R251, RZ ;  /* 0x800000fbe8e8e210 */ /* 0x000fe20007ffe0ff */
[----:B------:R-:W-:Y:S01]  /*12da0*/  @!P1 IMAD.IADD R224, R224, 0x1, -R251 ;  /* 0x00000001e0e09824 */ /* 0x000fe200078e0afb */
[C---:B------:R-:W-:Y:S02]  /*12db0*/  ISETP.GT.U32.AND P1, PT, R251.reuse, R215, PT ;  /* 0x000000d7fb00720c */ /* 0x040fe40003f24070 */
[----:B------:R-:W-:Y:S01]  /*12dc0*/  ISETP.GT.U32.AND P0, PT, R251, R217, PT ;  /* 0x000000d9fb00720c */ /* 0x000fe20003f04070 */
[----:B------:R1:W-:Y:S01]  /*12dd0*/  STL [R1+0x15c], R232 ;  /* 0x00015ce801007387 */ /* 0x0003e20000100800 */
[----:B------:R-:W-:-:S02]  /*12de0*/  @!P4 IADD3 R237, R237, -R251, RZ ;  /* 0x800000fbededc210 */ /* 0x000fc40007ffe0ff */
[C---:B------:R-:W-:Y:S01]  /*12df0*/  ISETP.GT.U32.AND P4, PT, R251.reuse, R213, PT ;  /* 0x000000d5fb00720c */ /* 0x040fe20003f84070 */
[--C-:B------:R-:W-:Y:S01]  /*12e00*/  @!P5 IMAD.IADD R212, R212, 0x1, -R251.reuse ;  /* 0x00000001d4d4d824 */ /* 0x100fe200078e0afb */
[----:B------:R-:W-:Y:S01]  /*12e10*/  ISETP.GT.U32.AND P6, PT, R251, R224, PT ;  /* 0x000000e0fb00720c */ /* 0x000fe20003fc4070 */
[----:B-1----:R-:W2:Y:S04]  /*12e20*/  LDL.LU R232, [R1+0x114] ;  /* 0x0001140001e87983 */ /* 0x002ea80000300800 */
[--C-:B------:R-:W-:Y:S01]  /*12e30*/  @!P1 IMAD.IADD R215, R215, 0x1, -R251.reuse ;  /* 0x00000001d7d79824 */ /* 0x100fe200078e0afb */
[----:B------:R-:W-:Y:S01]  /*12e40*/  ISETP.GT.U32.AND P5, PT, R251, R114, PT ;  /* 0x00000072fb00720c */ /* 0x000fe20003fa4070 */
[--C-:B------:R-:W-:Y:S02]  /*12e50*/  @!P3 IMAD.IADD R216, R216, 0x1, -R251.reuse ;  /* 0x00000001d8d8b824 */ /* 0x100fe400078e0afb */
[----:B------:R-:W-:Y:S01]  /*12e60*/  @!P2 IMAD.IADD R223, R223, 0x1, -R251 ;  /* 0x00000001dfdfa824 */ /* 0x000fe200078e0afb */
[----:B------:R-:W-:-:S02]  /*12e70*/  ISETP.GT.U32.AND P2, PT, R251, R214, PT ;  /* 0x000000d6fb00720c */ /* 0x000fc40003f44070 */
[-C--:B------:R-:W-:Y:S02]  /*12e80*/  @!P0 IADD3 R217, R217, -R251.reuse, RZ ;  /* 0x800000fbd9d98210 */ /* 0x080fe40007ffe0ff */
[----:B------:R-:W-:Y:S02]  /*12e90*/  @!P4 IADD3 R213, R213, -R251, RZ ;  /* 0x800000fbd5d5c210 */ /* 0x000fe40007ffe0ff */
[C---:B------:R-:W-:Y:S02]  /*12ea0*/  ISETP.GT.U32.AND P4, PT, R251.reuse, R237, PT ;  /* 0x000000edfb00720c */ /* 0x040fe40003f84070 */
[----:B------:R-:W-:Y:S01]  /*12eb0*/  @!P6 IADD3 R224, R224, -R251, RZ ;  /* 0x800000fbe0e0e210 */ /* 0x000fe20007ffe0ff */
[--C-:B------:R-:W-:Y:S01]  /*12ec0*/  @!P5 IMAD.IADD R114, R114, 0x1, -R251.reuse ;  /* 0x000000017272d824 */ /* 0x100fe200078e0afb */
[C---:B------:R-:W-:Y:S01]  /*12ed0*/  ISETP.GT.U32.AND P6, PT, R251.reuse, R154, PT ;  /* 0x0000009afb00720c */ /* 0x040fe20003fc4070 */
[----:B------:R1:W-:Y:S02]  /*12ee0*/  STL [R1+0x158], R210 ;  /* 0x000158d201007387 */ /* 0x0003e40000100800 */
[----:B------:R-:W-:Y:S01]  /*12ef0*/  @!P2 IMAD.IADD R214, R214, 0x1, -R251 ;  /* 0x00000001d6d6a824 */ /* 0x000fe200078e0afb */
[C---:B------:R-:W-:Y:S01]  /*12f00*/  ISETP.GT.U32.AND P2, PT, R251.reuse, R223, PT ;  /* 0x000000dffb00720c */ /* 0x040fe20003f44070 */
[----:B-1----:R-:W3:Y:S01]  /*12f10*/  LDL.LU R210, [R1+0x27c0] ;  /* 0x0027c00001d27983 */ /* 0x002ee20000300800 */
[----:B------:R-:W-:-:S02]  /*12f20*/  ISETP.GT.U32.AND P1, PT, R251, R218, PT ;  /* 0x000000dafb00720c */ /* 0x000fc40003f24070 */
[C---:B------:R-:W-:Y:S02]  /*12f30*/  ISETP.GT.U32.AND P3, PT, R251.reuse, R219, PT ;  /* 0x000000dbfb00720c */ /* 0x040fe40003f64070 */
[C---:B------:R-:W-:Y:S02]  /*12f40*/  ISETP.GT.U32.AND P0, PT, R251.reuse, R228, PT ;  /* 0x000000e4fb00720c */ /* 0x040fe40003f04070 */
[----:B------:R-:W-:-:S07]  /*12f50*/  ISETP.GT.U32.AND P5, PT, R251, R229, PT ;  /* 0x000000e5fb00720c */ /* 0x000fce0003fa4070 */
[--C-:B------:R-:W-:Y:S01]  /*12f60*/  @!P1 IMAD.IADD R218, R218, 0x1, -R251.reuse ;  /* 0x00000001dada9824 */ /* 0x100fe200078e0afb */
[----:B------:R-:W-:Y:S01]  /*12f70*/  ISETP.GT.U32.AND P1, PT, R251, R74, PT ;  /* 0x0000004afb00720c */ /* 0x000fe20003f24070 */
[--C-:B------:R-:W-:Y:S01]  /*12f80*/  @!P3 IMAD.IADD R219, R219, 0x1, -R251.reuse ;  /* 0x00000001dbdbb824 */ /* 0x100fe200078e0afb */
[C---:B------:R-:W-:Y:S01]  /*12f90*/  ISETP.GT.U32.AND P3, PT, R251.reuse, R194, PT ;  /* 0x000000c2fb00720c */ /* 0x040fe20003f64070 */
[----:B------:R1:W-:Y:S01]  /*12fa0*/  STL [R1+0x154], R211 ;  /* 0x000154d301007387 */ /* 0x0003e20000100800 */
[--C-:B------:R-:W-:Y:S01]  /*12fb0*/  @!P0 IMAD.IADD R228, R228, 0x1, -R251.reuse ;  /* 0x00000001e4e48824 */ /* 0x100fe200078e0afb */
[----:B------:R-:W-:Y:S01]  /*12fc0*/  ISETP.GT.U32.AND P0, PT, R251, R234, PT ;  /* 0x000000eafb00720c */ /* 0x000fe20003f04070 */
[--C-:B------:R-:W-:Y:S01]  /*12fd0*/  @!P4 IMAD.IADD R237, R237, 0x1, -R251.reuse ;  /* 0x00000001ededc824 */ /* 0x100fe200078e0afb */
[----:B------:R-:W-:Y:S01]  /*12fe0*/  ISETP.GT.U32.AND P4, PT, R251, R230, PT ;  /* 0x000000e6fb00720c */ /* 0x000fe20003f84070 */
[----:B-1----:R-:W4:Y:S04]  /*12ff0*/  LDL.LU R211, [R1+0x27bc] ;  /* 0x0027bc0001d37983 */ /* 0x002f280000300800 */
[----:B------:R1:W-:Y:S01]  /*13000*/  STL [R1+0x150], R212 ;  /* 0x000150d401007387 */ /* 0x0003e20000100800 */
[--C-:B------:R-:W-:Y:S01]  /*13010*/  @!P6 IMAD.IADD R154, R154, 0x1, -R251.reuse ;  /* 0x000000019a9ae824 */ /* 0x100fe200078e0afb */
[-C--:B------:R-:W-:Y:S01]  /*13020*/  @!P5 IADD3 R229, R229, -R251.reuse, RZ ;  /* 0x800000fbe5e5d210 */ /* 0x080fe20007ffe0ff */
[----:B------:R-:W-:Y:S01]  /*13030*/  @!P3 IMAD.IADD R194, R194, 0x1, -R251 ;  /* 0x00000001c2c2b824 */ /* 0x000fe200078e0afb */
[----:B------:R-:W-:Y:S01]  /*13040*/  ISETP.GT.U32.AND P6, PT, R251, R218, PT ;  /* 0x000000dafb00720c */ /* 0x000fe20003fc4070 */
[----:B-1----:R-:W5:Y:S04]  /*13050*/  LDL.LU R212, [R1+0x27b8] ;  /* 0x0027b80001d47983 */ /* 0x002f680000300800 */
[----:B------:R1:W-:Y:S01]  /*13060*/  STL [R1+0x14c], R213 ;  /* 0x00014cd501007387 */ /* 0x0003e20000100800 */
[----:B------:R-:W-:-:S02]  /*13070*/  @!P1 IADD3 R74, R74, -R251, RZ ;  /* 0x800000fb4a4a9210 */ /* 0x000fc40007ffe0ff */
[C---:B------:R-:W-:Y:S02]  /*13080*/  ISETP.GT.U32.AND P5, PT, R251.reuse, R220, PT ;  /* 0x000000dcfb00720c */ /* 0x040fe40003fa4070 */
[C---:B------:R-:W-:Y:S01]  /*13090*/  ISETP.GT.U32.AND P1, PT, R251.reuse, R219, PT ;  /* 0x000000dbfb00720c */ /* 0x040fe20003f24070 */
[----:B-1----:R-:W5:Y:S04]  /*130a0*/  LDL.LU R213, [R1+0x27b4] ;  /* 0x0027b40001d57983 */ /* 0x002f680000300800 */
[----:B------:R1:W-:Y:S01]  /*130b0*/  STL [R1+0x148], R214 ;  /* 0x000148d601007387 */ /* 0x0003e20000100800 */
[----:B------:R-:W-:Y:S01]  /*130c0*/  ISETP.GT.U32.AND P3, PT, R251, R228, PT ;  /* 0x000000e4fb00720c */ /* 0x000fe20003f64070 */
[--C-:B------:R-:W-:Y:S02]  /*130d0*/  @!P2 IMAD.IADD R223, R223, 0x1, -R251.reuse ;  /* 0x00000001dfdfa824 */ /* 0x100fe400078e0afb */
[----:B------:R-:W-:Y:S01]  /*130e0*/  @!P0 IMAD.IADD R234, R234, 0x1, -R251 ;  /* 0x00000001eaea8824 */ /* 0x000fe200078e0afb */
[----:B-1----:R-:W3:Y:S04]  /*130f0*/  LDL.LU R214, [R1+0x27b0] ;  /* 0x0027b00001d67983 */ /* 0x002ee80000300800 */
[----:B------:R1:W-:Y:S01]  /*13100*/  STL [R1+0x144], R215 ;  /* 0x000144d701007387 */ /* 0x0003e20000100800 */
[----:B------:R-:W-:-:S03]  /*13110*/  ISETP.GT.U32.AND P0, PT, R251, R229, PT ;  /* 0x000000e5fb00720c */ /* 0x000fc60003f04070 */
[----:B-1----:R-:W4:Y:S04]  /*13120*/  LDL.LU R215, [R1+0x27ac] ;  /* 0x0027ac0001d77983 */ /* 0x002f280000300800 */
[----:B------:R1:W-:Y:S01]  /*13130*/  STL [R1+0x140], R216 ;  /* 0x000140d801007387 */ /* 0x0003e20000100800 */
[----:B------:R-:W-:-:S03]  /*13140*/  @!P4 IMAD.IADD R230, R230, 0x1, -R251 ;  /* 0x00000001e6e6c824 */ /* 0x000fc600078e0afb */
[----:B-1----:R-:W5:Y:S04]  /*13150*/  LDL.LU R216, [R1+0x27a8] ;  /* 0x0027a80001d87983 */ /* 0x002f680000300800 */
[----:B------:R1:W-:Y:S01]  /*13160*/  STL [R1+0x13c], R217 ;  /* 0x00013cd901007387 */ /* 0x0003e20000100800 */
[----:B------:R-:W-:-:S03]  /*13170*/  @!P6 IMAD.IADD R218, R218, 0x1, -R251 ;  /* 0x00000001dadae824 */ /* 0x000fc600078e0afb */
[----:B-1----:R-:W3:Y:S04]  /*13180*/  LDL.LU R217, [R1+0x27a4] ;  /* 0x0027a40001d97983 */ /* 0x002ee80000300800 */
[----:B------:R-:W-:Y:S04]  /*13190*/  STL [R1+0x138], R114 ;  /* 0x0001387201007387 */ /* 0x000fe80000100800 */
[----:B------:R-:W-:Y:S04]  /*131a0*/  STL [R1+0x134], R237 ;  /* 0x000134ed01007387 */ /* 0x000fe80000100800 */
[----:B------:R1:W-:Y:S04]  /*131b0*/  STL [R1+0x130], R223 ;  /* 0x000130df01007387 */ /* 0x0003e80000100800 */
[----:B------:R1:W-:Y:S01]  /*131c0*/  STL [R1+0x12c], R224 ;  /* 0x00012ce001007387 */ /* 0x0003e20000100800 */
[----:B------:R-:W-:Y:S01]  /*131d0*/  @!P5 IMAD.IADD R220, R220, 0x1, -R251 ;  /* 0x00000001dcdcd824 */ /* 0x000fe200078e0afb */
[----:B------:R-:W-:-:S02]  /*131e0*/  @!P1 IADD3 R219, R219, -R251, RZ ;  /* 0x800000fbdbdb9210 */ /* 0x000fc40007ffe0ff */
[----:B-1----:R-:W4:Y:S04]  /*131f0*/  LDL.LU R223, [R1+0xf4] ;  /* 0x0000f40001df7983 */ /* 0x002f280000300800 */
[----:B------:R-:W5:Y:S01]  /*13200*/  LDL.LU R224, [R1+0xf0] ;  /* 0x0000f00001e07983 */ /* 0x000f620000300800 */
[----:B------:R-:W-:Y:S01]  /*13210*/  ISETP.GT.U32.AND P5, PT, R251, R230, PT ;  /* 0x000000e6fb00720c */ /* 0x000fe20003fa4070 */
[--C-:B------:R-:W-:Y:S02]  /*13220*/  @!P3 IMAD.IADD R228, R228, 0x1, -R251.reuse ;  /* 0x00000001e4e4b824 */ /* 0x100fe400078e0afb */
[----:B------:R-:W-:Y:S01]  /*13230*/  STL [R1+0x1fec], R34 ;  /* 0x001fec2201007387 */ /* 0x000fe20000100800 */
[----:B------:R-:W-:-:S03]  /*13240*/  @!P0 IMAD.IADD R229, R229, 0x1, -R251 ;  /* 0x00000001e5e58824 */ /* 0x000fc600078e0afb */
[----:B------:R1:W-:Y:S04]  /*13250*/  STL [R1+0x128], R218 ;  /* 0x000128da01007387 */ /* 0x0003e80000100800 */
[----:B------:R1:W-:Y:S04]  /*13260*/  STL [R1+0x124], R219 ;  /* 0x000124db01007387 */ /* 0x0003e80000100800 */
[----:B------:R1:W-:Y:S04]  /*13270*/  STL [R1+0x120], R228 ;  /* 0x000120e401007387 */ /* 0x0003e80000100800 */
[----:B-1----:R-:W3:Y:S04]  /*13280*/  LDL.LU R218, [R1+0xdc] ;  /* 0x0000dc0001da7983 */ /* 0x002ee80000300800 */
[----:B------:R-:W3:Y:S04]  /*13290*/  LDL.LU R219, [R1+0xd8] ;  /* 0x0000d80001db7983 */ /* 0x000ee80000300800 */
[----:B------:R1:W-:Y:S01]  /*132a0*/  STL [R1+0x11c], R229 ;  /* 0x00011ce501007387 */ /* 0x0003e20000100800 */
[----:B------:R-:W-:-:S03]  /*132b0*/  @!P5 IMAD.IADD R230, R230, 0x1, -R251 ;  /* 0x00000001e6e6d824 */ /* 0x000fc600078e0afb */
[----:B------:R-:W3:Y:S04]  /*132c0*/  LDL.LU R114, [R1+0xd4] ;  /* 0x0000d40001727983 */ /* 0x000ee80000300800 */
[----:B------:R-:W3:Y:S04]  /*132d0*/  LDL.LU R228, [R1+0xd0] ;  /* 0x0000d00001e47983 */ /* 0x000ee80000300800 */
[----:B------:R1:W-:Y:S04]  /*132e0*/  STL [R1+0x118], R230 ;  /* 0x000118e601007387 */ /* 0x0003e80000100800 */
[----:B-1----:R-:W3:Y:S01]  /*132f0*/  LDL.LU R229, [R1+0xcc] ;  /* 0x0000cc0001e57983 */ /* 0x002ee20000300800 */
[----:B------:R-:W-:-:S02]  /*13300*/  ISETP.GT.U32.AND P4, PT, R251, R221, PT ;  /* 0x000000ddfb00720c */ /* 0x000fc40003f84070 */
[C---:B------:R-:W-:Y:S02]  /*13310*/  ISETP.GT.U32.AND P1, PT, R251.reuse, R74, PT ;  /* 0x0000004afb00720c */ /* 0x040fe40003f24070 */
[----:B------:R-:W-:Y:S01]  /*13320*/  ISETP.GT.U32.AND P3, PT, R251, R194, PT ;  /* 0x000000c2fb00720c */ /* 0x000fe20003f64070 */
[----:B------:R-:W3:Y:S08]  /*13330*/  LDL.LU R230, [R1+0xc8] ;  /* 0x0000c80001e67983 */ /* 0x000ef00000300800 */
[----:B------:R-:W-:-:S02]  /*13340*/  @!P4 IADD3 R221, R221, -R251, RZ ;  /* 0x800000fbddddc210 */ /* 0x000fc40007ffe0ff */
[C---:B------:R-:W-:Y:S01]  /*13350*/  ISETP.GT.U32.AND P0, PT, R251.reuse, R234, PT ;  /* 0x000000eafb00720c */ /* 0x040fe20003f04070 */
[--C-:B------:R-:W-:Y:S02]  /*13360*/  @!P1 IMAD.IADD R74, R74, 0x1, -R251.reuse ;  /* 0x000000014a4a9824 */ /* 0x100fe400078e0afb */
[----:B------:R-:W-:Y:S01]  /*13370*/  @!P3 IMAD.IADD R194, R194, 0x1, -R251 ;  /* 0x00000001c2c2b824 */ /* 0x000fe200078e0afb */
[C---:B------:R-:W-:Y:S02]  /*13380*/  ISETP.GT.U32.AND P3, PT, R251.reuse, R225, PT ;  /* 0x000000e1fb00720c */ /* 0x040fe40003f64070 */
[C---:B------:R-:W-:Y:S02]  /*13390*/  ISETP.GT.U32.AND P5, PT, R251.reuse, R220, PT ;  /* 0x000000dcfb00720c */ /* 0x040fe40003fa4070 */
[----:B--2---:R-:W-:-:S13]  /*133a0*/  ISETP.GT.U32.AND P2, PT, R251, R232, PT ;  /* 0x000000e8fb00720c */ /* 0x004fda0003f44070 */
[----:B------:R-:W-:Y:S01]  /*133b0*/  @!P2 IMAD.IADD R232, R232, 0x1, -R251 ;  /* 0x00000001e8e8a824 */ /* 0x000fe200078e0afb */
[----:B------:R-:W-:-:S04]  /*133c0*/  ISETP.GT.U32.AND P2, PT, R251, R222, PT ;  /* 0x000000defb00720c */ /* 0x000fc80003f44070 */
[----:B------:R-:W-:-:S09]  /*133d0*/  ISETP.GT.U32.AND P4, PT, R251, R232, PT ;  /* 0x000000e8fb00720c */ /* 0x000fd20003f84070 */
[----:B------:R-:W-:Y:S01]  /*133e0*/  @!P2 IMAD.IADD R222, R222, 0x1, -R251 ;  /* 0x00000001dedea824 */ /* 0x000fe200078e0afb */
[----:B------:R-:W-:-:S04]  /*133f0*/  ISETP.GT.U32.AND P2, PT, R251, R154, PT ;  /* 0x0000009afb00720c */ /* 0x000fc80003f44070 */
[----:B------:R-:W-:Y:S02]  /*13400*/  ISETP.GT.U32.AND P6, PT, R251, R222, PT ;  /* 0x000000defb00720c */ /* 0x000fe40003fc4070 */
[----:B------:R-:W-:-:S07]  /*13410*/  @!P4 IADD3 R232, R232, -R251, RZ ;  /* 0x800000fbe8e8c210 */ /* 0x000fce0007ffe0ff */
[--C-:B------:R-:W-:Y:S01]  /*13420*/  @!P2 IMAD.IADD R154, R154, 0x1, -R251.reuse ;  /* 0x000000019a9aa824 */ /* 0x100fe200078e0afb */
[----:B------:R1:W-:Y:S01]  /*13430*/  STL [R1+0x114], R232 ;  /* 0x000114e801007387 */ /* 0x0003e20000100800 */
[----:B------:R-:W-:Y:S02]  /*13440*/  @!P0 IADD3 R234, R234, -R251, RZ ;  /* 0x800000fbeaea8210 */ /* 0x000fe40007ffe0ff */
[C---:B------:R-:W-:Y:S01]  /*13450*/  ISETP.GT.U32.AND P0, PT, R251.reuse, R226, PT ;  /* 0x000000e2fb00720c */ /* 0x040fe20003f04070 */
[--C-:B------:R-:W-:Y:S01]  /*13460*/  @!P6 IMAD.IADD R222, R222, 0x1, -R251.reuse ;  /* 0x00000001dedee824 */ /* 0x100fe200078e0afb */
[----:B-1----:R-:W2:Y:S01]  /*13470*/  LDL.LU R232, [R1+0xc4] ;  /* 0x0000c40001e87983 */ /* 0x002ea20000300800 */
[----:B------:R-:W-:Y:S01]  /*13480*/  ISETP.GT.U32.AND P4, PT, R251, R221, PT ;  /* 0x000000ddfb00720c */ /* 0x000fe20003f84070 */
[--C-:B------:R-:W-:Y:S02]  /*13490*/  @!P3 IMAD.IADD R225, R225, 0x1, -R251.reuse ;  /* 0x00000001e1e1b824 */ /* 0x100fe400078e0afb */
[----:B------:R-:W-:Y:S01]  /*134a0*/  @!P5 IMAD.IADD R220, R220, 0x1, -R251 ;  /* 0x00000001dcdcd824 */ /* 0x000fe200078e0afb */
[----:B------:R-:W-:-:S06]  /*134b0*/  ISETP.GT.U32.AND P5, PT, R251, R227, PT ;  /* 0x000000e3fb00720c */ /* 0x000fcc0003fa4070 */
[--C-:B------:R-:W-:Y:S01]  /*134c0*/  @!P0 IMAD.IADD R226, R226, 0x1, -R251.reuse ;  /* 0x00000001e2e28824 */ /* 0x100fe200078e0afb */
[----:B------:R1:W-:Y:S04]  /*134d0*/  STL [R1+0x110], R154 ;  /* 0x0001109a01007387 */ /* 0x0003e80000100800 */
[----:B------:R-:W-:Y:S01]  /*134e0*/  STL [R1+0x10c], R74 ;  /* 0x00010c4a01007387 */ /* 0x000fe20000100800 */
[----:B------:R-:W-:-:S03]  /*134f0*/  @!P4 IMAD.IADD R221, R221, 0x1, -R251 ;  /* 0x00000001ddddc824 */ /* 0x000fc600078e0afb */
[----:B------:R-:W-:Y:S04]  /*13500*/  STL [R1+0x108], R194 ;  /* 0x000108c201007387 */ /* 0x000fe80000100800 */
[----:B------:R-:W-:Y:S01]  /*13510*/  STL [R1+0x104], R234 ;  /* 0x000104ea01007387 */ /* 0x000fe20000100800 */
[----:B------:R-:W-:-:S03]  /*13520*/  @!P5 IADD3 R227, R227, -R251, RZ ;  /* 0x800000fbe3e3d210 */ /* 0x000fc60007ffe0ff */
[----:B------:R1:W-:Y:S04]  /*13530*/  STL [R1+0x100], R220 ;  /* 0x000100dc01007387 */ /* 0x0003e80000100800 */
[----:B------:R1:W-:Y:S04]  /*13540*/  STL [R1+0xfc], R221 ;  /* 0x0000fcdd01007387 */ /* 0x0003e80000100800 */
[----:B------:R1:W-:Y:S04]  /*13550*/  STL [R1+0xf8], R222 ;  /* 0x0000f8de01007387 */ /* 0x0003e80000100800 */
[----:B-1----:R-:W2:Y:S04]  /*13560*/  LDL.LU R154, [R1+0xc0] ;  /* 0x0000c000019a7983 */ /* 0x002ea80000300800 */
[----:B------:R-:W2:Y:S04]  /*13570*/  LDL.LU R220, [R1+0xbc] ;  /* 0x0000bc0001dc7983 */ /* 0x000ea80000300800 */
[----:B------:R-:W2:Y:S04]  /*13580*/  LDL.LU R221, [R1+0xb8] ;  /* 0x0000b80001dd7983 */ /* 0x000ea80000300800 */
[----:B------:R-:W2:Y:S01]  /*13590*/  LDL.LU R222, [R1+0xb4] ;  /* 0x0000b40001de7983 */ /* 0x000ea20000300800 */
[----:B----4-:R-:W-:-:S02]  /*135a0*/  ISETP.GT.U32.AND P2, PT, R251, R223, PT ;  /* 0x000000dffb00720c */ /* 0x010fc40003f44070 */
[----:B-----5:R-:W-:-:S11]  /*135b0*/  ISETP.GT.U32.AND P1, PT, R251, R224, PT ;  /* 0x000000e0fb00720c */ /* 0x020fd60003f24070 */
[----:B------:R-:W-:Y:S02]  /*135c0*/  @!P2 IADD3 R223, R223, -R251, RZ ;  /* 0x800000fbdfdfa210 */ /* 0x000fe40007ffe0ff */
[----:B------:R-:W-:Y:S01]  /*135d0*/  @!P1 IMAD.IADD R224, R224, 0x1, -R251 ;  /* 0x00000001e0e09824 */ /* 0x000fe200078e0afb */
[C---:B---3--:R-:W-:Y:S02]  /*135e0*/  ISETP.GT.U32.AND P6, PT, R251.reuse, R218, PT ;  /* 0x000000dafb00720c */ /* 0x048fe40003fc4070 */
[C---:B------:R-:W-:Y:S02]  /*135f0*/  ISETP.GT.U32.AND P2, PT, R251.reuse, R219, PT ;  /* 0x000000dbfb00720c */ /* 0x040fe40003f44070 */
[C---:B------:R-:W-:Y:S02]  /*13600*/  ISETP.GT.U32.AND P1, PT, R251.reuse, R114, PT ;  /* 0x00000072fb00720c */ /* 0x040fe40003f24070 */
[----:B------:R-:W-:-:S07]  /*13610*/  ISETP.GT.U32.AND P3, PT, R251, R228, PT ;  /* 0x000000e4fb00720c */ /* 0x000fce0003f64070 */
[--C-:B------:R-:W-:Y:S01]  /*13620*/  @!P6 IMAD.IADD R218, R218, 0x1, -R251.reuse ;  /* 0x00000001dadae824 */ /* 0x100fe200078e0afb */
[----:B------:R-:W-:Y:S01]  /*13630*/  ISETP.GT.U32.AND P6, PT, R251, R223, PT ;  /* 0x000000dffb00720c */ /* 0x000fe20003fc4070 */
[--C-:B------:R-:W-:Y:S01]  /*13640*/  @!P2 IMAD.IADD R219, R219, 0x1, -R251.reuse ;  /* 0x00000001dbdba824 */ /* 0x100fe200078e0afb */
[C---:B------:R-:W-:Y:S02]  /*13650*/  ISETP.GT.U32.AND P2, PT, R251.reuse, R224, PT ;  /* 0x000000e0fb00720c */ /* 0x040fe40003f44070 */
[C---:B------:R-:W-:Y:S02]  /*13660*/  ISETP.GT.U32.AND P0, PT, R251.reuse, R229, PT ;  /* 0x000000e5fb00720c */ /* 0x040fe40003f04070 */
[----:B------:R-:W-:Y:S02]  /*13670*/  @!P1 IADD3 R114, R114, -R251, RZ ;  /* 0x800000fb72729210 */ /* 0x000fe40007ffe0ff */
[C---:B------:R-:W-:Y:S01]  /*13680*/  ISETP.GT.U32.AND P1, PT, R251.reuse, R225, PT ;  /* 0x000000e1fb00720c */ /* 0x040fe20003f24070 */
[----:B------:R-:W-:Y:S01]  /*13690*/  @!P3 IMAD.IADD R228, R228, 0x1, -R251 ;  /* 0x00000001e4e4b824 */ /* 0x000fe200078e0afb */
[----:B------:R-:W-:-:S03]  /*136a0*/  ISETP.GT.U32.AND P3, PT, R251, R226, PT ;  /* 0x000000e2fb00720c */ /* 0x000fc60003f64070 */
[--C-:B------:R-:W-:Y:S02]  /*136b0*/  @!P6 IMAD.IADD R223, R223, 0x1, -R251.reuse ;  /* 0x00000001dfdfe824 */ /* 0x100fe400078e0afb */
[--C-:B------:R-:W-:Y:S02]  /*136c0*/  @!P2 IMAD.IADD R224, R224, 0x1, -R251.reuse ;  /* 0x00000001e0e0a824 */ /* 0x100fe400078e0afb */
[--C-:B------:R-:W-:Y:S01]  /*136d0*/  @!P0 IMAD.IADD R229, R229, 0x1, -R251.reuse ;  /* 0x00000001e5e58824 */ /* 0x100fe200078e0afb */
[----:B------:R-:W-:Y:S01]  /*136e0*/  ISETP.GT.U32.AND P0, PT, R251, R227, PT ;  /* 0x000000e3fb00720c */ /* 0x000fe20003f04070 */
[----:B------:R1:W-:Y:S02]  /*136f0*/  STL [R1+0xf4], R223 ;  /* 0x0000f4df01007387 */ /* 0x0003e40000100800 */
[--C-:B------:R-:W-:Y:S02]  /*13700*/  @!P1 IMAD.IADD R225, R225, 0x1, -R251.reuse ;  /* 0x00000001e1e19824 */ /* 0x100fe400078e0afb */
[----:B------:R-:W-:Y:S01]  /*13710*/  @!P3 IADD3 R226, R226, -R251, RZ ;  /* 0x800000fbe2e2b210 */ /* 0x000fe20007ffe0ff */
[----:B-1----:R-:W3:Y:S04]  /*13720*/  LDL.LU R223, [R1+0xb0] ;  /* 0x0000b00001df7983 */ /* 0x002ee80000300800 */
[----:B------:R-:W4:Y:S04]  /*13730*/  LDL.LU R74, [R1+0xac] ;  /* 0x0000ac00014a7983 */ /* 0x000f280000300800 */
[----:B------:R1:W-:Y:S04]  /*13740*/  STL [R1+0xf0], R224 ;  /* 0x0000f0e001007387 */ /* 0x0003e80000100800 */
[----:B------:R5:W-:Y:S01]  /*13750*/  STL [R1+0xec], R225 ;  /* 0x0000ece101007387 */ /* 0x000be20000100800 */
[----:B------:R-:W-:-:S03]  /*13760*/  @!P0 IMAD.IADD R227, R227, 0x1, -R251 ;  /* 0x00000001e3e38824 */ /* 0x000fc600078e0afb */
[----:B------:R-:W4:Y:S04]  /*13770*/  LDL.LU R194, [R1+0xa8] ;  /* 0x0000a80001c27983 */ /* 0x000f280000300800 */
[----:B------:R-:W4:Y:S04]  /*13780*/  LDL.LU R234, [R1+0xa4] ;  /* 0x0000a40001ea7983 */ /* 0x000f280000300800 */
[----:B------:R5:W-:Y:S04]  /*13790*/  STL [R1+0xe8], R226 ;  /* 0x0000e8e201007387 */ /* 0x000be80000100800 */
[----:B-1----:R-:W4:Y:S04]  /*137a0*/  LDL.LU R224, [R1+0xa0] ;  /* 0x0000a00001e07983 */ /* 0x002f280000300800 */
[----:B-----5:R-:W5:Y:S04]  /*137b0*/  LDL.LU R225, [R1+0x9c] ;  /* 0x00009c0001e17983 */ /* 0x020f680000300800 */
[----:B------:R1:W-:Y:S04]  /*137c0*/  STL [R1+0xe4], R227 ;  /* 0x0000e4e301007387 */ /* 0x0003e80000100800 */
[----:B------:R-:W5:Y:S01]  /*137d0*/  LDL.LU R226, [R1+0x98] ;  /* 0x0000980001e27983 */ /* 0x000f620000300800 */
[----:B------:R-:W-:-:S02]  /*137e0*/  ISETP.GT.U32.AND P4, PT, R251, R231, PT ;  /* 0x000000e7fb00720c */ /* 0x000fc40003f84070 */
[C---:B------:R-:W-:Y:S02]  /*137f0*/  ISETP.GT.U32.AND P5, PT, R251.reuse, R230, PT ;  /* 0x000000e6fb00720c */ /* 0x040fe40003fa4070 */
[----:B------:R-:W-:Y:S01]  /*13800*/  ISETP.GT.U32.AND P2, PT, R251, R219, PT ;  /* 0x000000dbfb00720c */ /* 0x000fe20003f44070 */
[----:B-1----:R-:W5:Y:S08]  /*13810*/  LDL.LU R227, [R1+0x94] ;  /* 0x0000940001e37983 */ /* 0x002f700000300800 */
[----:B------:R-:W-:-:S02]  /*13820*/  @!P4 IMAD.IADD R231, R231, 0x1, -R251 ;  /* 0x00000001e7e7c824 */ /* 0x000fc400078e0afb */
[----:B------:R-:W-:Y:S01]  /*13830*/  @!P5 IMAD.IADD R230, R230, 0x1, -R251 ;  /* 0x00000001e6e6d824 */ /* 0x000fe200078e0afb */
[C---:B------:R-:W-:Y:S02]  /*13840*/  ISETP.GT.U32.AND P1, PT, R251.reuse, R114, PT ;  /* 0x00000072fb00720c */ /* 0x040fe40003f24070 */
[C---:B------:R-:W-:Y:S02]  /*13850*/  ISETP.GT.U32.AND P5, PT, R251.reuse, R231, PT ;  /* 0x000000e7fb00720c */ /* 0x040fe40003fa4070 */
[----:B------:R-:W-:Y:S02]  /*13860*/  ISETP.GT.U32.AND P3, PT, R251, R228, PT ;  /* 0x000000e4fb00720c */ /* 0x000fe40003f64070 */
[----:B------:R-:W-:Y:S02]  /*13870*/  @!P2 IADD3 R219, R219, -R251, RZ ;  /* 0x800000fbdbdba210 */ /* 0x000fe40007ffe0ff */
[C---:B------:R-:W-:Y:S02]  /*13880*/  ISETP.GT.U32.AND P0, PT, R251.reuse, R229, PT ;  /* 0x000000e5fb00720c */ /* 0x040fe40003f04070 */
[----:B--2---:R-:W-:-:S13]  /*13890*/  ISETP.GT.U32.AND P4, PT, R251, R232, PT ;  /* 0x000000e8fb00720c */ /* 0x004fda0003f84070 */
[----:B------:R-:W-:Y:S02]  /*138a0*/  @!P4 IADD3 R232, R232, -R251, RZ ;  /* 0x800000fbe8e8c210 */ /* 0x000fe40007ffe0ff */
[C---:B------:R-:W-:Y:S02]  /*138b0*/  ISETP.GT.U32.AND P4, PT, R251.reuse, R218, PT ;  /* 0x000000dafb00720c */ /* 0x040fe40003f84070 */
[----:B------:R-:W-:Y:S01]  /*138c0*/  ISETP.GT.U32.AND P6, PT, R251, R232, PT ;  /* 0x000000e8fb00720c */ /* 0x000fe20003fc4070 */
[--C-:B------:R-:W-:Y:S02]  /*138d0*/  @!P5 IMAD.IADD R231, R231, 0x1, -R251.reuse ;  /* 0x00000001e7e7d824 */ /* 0x100fe400078e0afb */
[----:B------:R-:W-:-:S08]  /*138e0*/  @!P1 IMAD.IADD R114, R114, 0x1, -R251 ;  /* 0x0000000172729824 */ /* 0x000fd000078e0afb */
[--C-:B------:R-:W-:Y:S01]  /*138f0*/  @!P4 IMAD.IADD R218, R218, 0x1, -R251.reuse ;  /* 0x00000001dadac824 */ /* 0x100fe200078e0afb */
[C---:B------:R-:W-:Y:S01]  /*13900*/  ISETP.GT.U32.AND P4, PT, R251.reuse, R154, PT ;  /* 0x0000009afb00720c */ /* 0x040fe20003f84070 */
[--C-:B------:R-:W-:Y:S01]  /*13910*/  @!P3 IMAD.IADD R228, R228, 0x1, -R251.reuse ;  /* 0x00000001e4e4b824 */ /* 0x100fe200078e0afb */
[C---:B------:R-:W-:Y:S01]  /*13920*/  ISETP.GT.U32.AND P2, PT, R251.reuse, R220, PT ;  /* 0x000000dcfb00720c */ /* 0x040fe20003f44070 */
[----:B------:R1:W-:Y:S01]  /*13930*/  STL [R1+0xe0], R231 ;  /* 0x0000e0e701007387 */ /* 0x0003e20000100800 */
[C---:B------:R-:W-:Y:S02]  /*13940*/  ISETP.GT.U32.AND P1, PT, R251.reuse, R221, PT ;  /* 0x000000ddfb00720c */ /* 0x040fe40003f24070 */
[----:B------:R-:W-:Y:S01]  /*13950*/  ISETP.GT.U32.AND P3, PT, R251, R222, PT ;  /* 0x000000defb00720c */ /* 0x000fe20003f64070 */
[----:B-1----:R-:W2:Y:S01]  /*13960*/  LDL.LU R231, [R1+0x90] ;  /* 0x0000900001e77983 */ /* 0x002ea20000300800 */
[----:B------:R-:W-:-:S05]  /*13970*/  @!P6 IMAD.IADD R232, R232, 0x1, -R251 ;  /* 0x00000001e8e8e824 */ /* 0x000fca00078e0afb */
[--C-:B------:R-:W-:Y:S01]  /*13980*/  @!P4 IMAD.IADD R154, R154, 0x1, -R251.reuse ;  /* 0x000000019a9ac824 */ /* 0x100fe200078e0afb */
[----:B------:R-:W-:Y:S01]  /*13990*/  ISETP.GT.U32.AND P5, PT, R251, R230, PT ;  /* 0x000000e6fb00720c */ /* 0x000fe20003fa4070 */
[--C-:B------:R-:W-:Y:S02]  /*139a0*/  @!P0 IMAD.IADD R229, R229, 0x1, -R251.reuse ;  /* 0x00000001e5e58824 */ /* 0x100fe400078e0afb */
[--C-:B------:R-:W-:Y:S01]  /*139b0*/  @!P2 IMAD.IADD R220, R220, 0x1, -R251.reuse ;  /* 0x00000001dcdca824 */ /* 0x100fe200078e0afb */
[-C--:B------:R-:W-:Y:S01]  /*139c0*/  @!P1 IADD3 R221, R221, -R251.reuse, RZ ;  /* 0x800000fbdddd9210 */ /* 0x080fe20007ffe0ff */
[----:B------:R-:W-:Y:S01]  /*139d0*/  @!P3 IMAD.IADD R222, R222, 0x1, -R251 ;  /* 0x00000001dedeb824 */ /* 0x000fe200078e0afb */
[----:B------:R1:W-:Y:S07]  /*139e0*/  STL [R1+0xdc], R218 ;  /* 0x0000dcda01007387 */ /* 0x0003ee0000100800 */
[----:B------:R-:W-:Y:S01]  /*139f0*/  @!P5 IADD3 R230, R230, -R251, RZ ;  /* 0x800000fbe6e6d210 */ /* 0x000fe20007ffe0ff */
[----:B-1----:R-:W2:Y:S04]  /*13a00*/  LDL.LU R218, [R1+0x27a0] ;  /* 0x0027a00001da7983 */ /* 0x002ea80000300800 */
[----:B------:R1:W-:Y:S04]  /*13a10*/  STL [R1+0xd8], R219 ;  /* 0x0000d8db01007387 */ /* 0x0003e80000100800 */
[----:B-1----:R-:W2:Y:S04]  /*13a20*/  LDL.LU R219, [R1+0x279c] ;  /* 0x00279c0001db7983 */ /* 0x002ea80000300800 */
[----:B------:R-:W-:Y:S04]  /*13a30*/  STL [R1+0xd4], R114 ;  /* 0x0000d47201007387 */ /* 0x000fe80000100800 */
[----:B------:R1:W-:Y:S04]  /*13a40*/  STL [R1+0xd0], R228 ;  /* 0x0000d0e401007387 */ /* 0x0003e80000100800 */
[----:B------:R1:W-:Y:S04]  /*13a50*/  STL [R1+0xcc], R229 ;  /* 0x0000cce501007387 */ /* 0x0003e80000100800 */
[----:B------:R1:W-:Y:S04]  /*13a60*/  STL [R1+0xc8], R230 ;  /* 0x0000c8e601007387 */ /* 0x0003e80000100800 */
[----:B------:R1:W-:Y:S04]  /*13a70*/  STL [R1+0xc4], R232 ;  /* 0x0000c4e801007387 */ /* 0x0003e80000100800 */
[----:B-1----:R-:W2:Y:S04]  /*13a80*/  LDL.LU R228, [R1+0x8c] ;  /* 0x00008c0001e47983 */ /* 0x002ea80000300800 */
[----:B------:R-:W2:Y:S04]  /*13a90*/  LDL.LU R229, [R1+0x88] ;  /* 0x0000880001e57983 */ /* 0x000ea80000300800 */
[----:B------:R-:W2:Y:S04]  /*13aa0*/  LDL.LU R230, [R1+0x84] ;  /* 0x0000840001e67983 */ /* 0x000ea80000300800 */
[----:B------:R-:W2:Y:S01]  /*13ab0*/  LDL.LU R232, [R1+0x80] ;  /* 0x0000800001e87983 */ /* 0x000ea20000300800 */
[----:B---3--:R-:W-:-:S02]  /*13ac0*/  ISETP.GT.U32.AND P0, PT, R251, R223, PT ;  /* 0x000000dffb00720c */ /* 0x008fc40003f04070 */
[C---:B----4-:R-:W-:Y:S02]  /*13ad0*/  ISETP.GT.U32.AND P6, PT, R251.reuse, R194, PT ;  /* 0x000000c2fb00720c */ /* 0x050fe40003fc4070 */
[C---:B------:R-:W-:Y:S02]  /*13ae0*/  ISETP.GT.U32.AND P4, PT, R251.reuse, R234, PT ;  /* 0x000000eafb00720c */ /* 0x040fe40003f84070 */
[C---:B------:R-:W-:Y:S02]  /*13af0*/  ISETP.GT.U32.AND P2, PT, R251.reuse, R224, PT ;  /* 0x000000e0fb00720c */ /* 0x040fe40003f44070 */
[----:B-----5:R-:W-:-:S09]  /*13b00*/  ISETP.GT.U32.AND P1, PT, R251, R225, PT ;  /* 0x000000e1fb00720c */ /* 0x020fd20003f24070 */
[--C-:B------:R-:W-:Y:S01]  /*13b10*/  @!P4 IMAD.IADD R234, R234, 0x1, -R251.reuse ;  /* 0x00000001eaeac824 */ /* 0x100fe200078e0afb */
[----:B------:R-:W-:Y:S02]  /*13b20*/  @!P6 IADD3 R194, R194, -R251, RZ ;  /* 0x800000fbc2c2e210 */ /* 0x000fe40007ffe0ff */
[C---:B------:R-:W-:Y:S02]  /*13b30*/  ISETP.GT.U32.AND P3, PT, R251.reuse, R226, PT ;  /* 0x000000e2fb00720c */ /* 0x040fe40003f64070 */
[C---:B------:R-:W-:Y:S02]  /*13b40*/  ISETP.GT.U32.AND P6, PT, R251.reuse, R154, PT ;  /* 0x0000009afb00720c */ /* 0x040fe40003fc4070 */
[----:B------:R-:W-:Y:S01]  /*13b50*/  ISETP.GT.U32.AND P4, PT, R251, R220, PT ;  /* 0x000000dcfb00720c */ /* 0x000fe20003f84070 */
[--C-:B------:R-:W-:Y:S02]  /*13b60*/  @!P0 IMAD.IADD R223, R223, 0x1, -R251.reuse ;  /* 0x00000001dfdf8824 */ /* 0x100fe400078e0afb */
[--C-:B------:R-:W-:Y:S01]  /*13b70*/  @!P2 IMAD.IADD R224, R224, 0x1, -R251.reuse ;  /* 0x00000001e0e0a824 */ /* 0x100fe200078e0afb */
[----:B------:R-:W-:Y:S01]  /*13b80*/  ISETP.GT.U32.AND P2, PT, R251, R221, PT ;  /* 0x000000ddfb00720c */ /* 0x000fe20003f44070 */
[----:B------:R-:W-:Y:S01]  /*13b90*/  @!P1 IMAD.IADD R225, R225, 0x1, -R251 ;  /* 0x00000001e1e19824 */ /* 0x000fe200078e0afb */
[----:B------:R-:W-:-:S03]  /*13ba0*/  ISETP.GT.U32.AND P1, PT, R251, R222, PT ;  /* 0x000000defb00720c */ /* 0x000fc60003f24070 */
[----:B------:R-:W-:Y:S02]  /*13bb0*/  @!P3 IADD3 R226, R226, -R251, RZ ;  /* 0x800000fbe2e2b210 */ /* 0x000fe40007ffe0ff */
[----:B------:R-:W-:Y:S02]  /*13bc0*/  ISETP.GT.U32.AND P3, PT, R251, R223, PT ;  /* 0x000000dffb00720c */ /* 0x000fe40003f64070 */
[----:B------:R-:W-:Y:S01]  /*13bd0*/  @!P6 IADD3 R154, R154, -R251, RZ ;  /* 0x800000fb9a9ae210 */ /* 0x000fe20007ffe0ff */
[----:B------:R-:W-:-:S03]  /*13be0*/  @!P4 IMAD.IADD R220, R220, 0x1, -R251 ;  /* 0x00000001dcdcc824 */ /* 0x000fc600078e0afb */
[--C-:B------:R-:W-:Y:S01]  /*13bf0*/  @!P2 IMAD.IADD R221, R221, 0x1, -R251.reuse ;  /* 0x00000001dddda824 */ /* 0x100fe200078e0afb */
[----:B------:R-:W-:Y:S01]  /*13c00*/  STL [R1+0xc0], R154 ;  /* 0x0000c09a01007387 */ /* 0x000fe20000100800 */
[----:B------:R-:W-:-:S03]  /*13c10*/  @!P1 IMAD.IADD R222, R222, 0x1, -R251 ;  /* 0x00000001dede9824 */ /* 0x000fc600078e0afb */
[----:B------:R1:W-:Y:S02]  /*13c20*/  STL [R1+0xbc], R220 ;  /* 0x0000bcdc01007387 */ /* 0x0003e40000100800 */
[----:B------:R-:W-:Y:S02]  /*13c30*/  @!P3 IADD3 R223, R223, -R251, RZ ;  /* 0x800000fbdfdfb210 */ /* 0x000fe40007ffe0ff */
[----:B-1----:R-:W3:Y:S04]  /*13c40*/  LDL.LU R220, [R1+0x74] ;  /* 0x0000740001dc7983 */ /* 0x002ee80000300800 */
[----:B------:R1:W-:Y:S04]  /*13c50*/  STL [R1+0xb8], R221 ;  /* 0x0000b8dd01007387 */ /* 0x0003e80000100800 */
[----:B-1----:R-:W4:Y:S04]  /*13c60*/  LDL.LU R221, [R1+0x70] ;  /* 0x0000700001dd7983 */ /* 0x002f280000300800 */
[----:B------:R1:W-:Y:S04]  /*13c70*/  STL [R1+0xb4], R222 ;  /* 0x0000b4de01007387 */ /* 0x0003e80000100800 */
[----:B-1----:R-:W5:Y:S04]  /*13c80*/  LDL.LU R222, [R1+0x6c] ;  /* 0x00006c0001de7983 */ /* 0x002f680000300800 */
[----:B------:R1:W-:Y:S04]  /*13c90*/  STL [R1+0xb0], R223 ;  /* 0x0000b0df01007387 */ /* 0x0003e80000100800 */
[----:B-1----:R-:W5:Y:S04]  /*13ca0*/  LDL.LU R223, [R1+0x68] ;  /* 0x0000680001df7983 */ /* 0x002f680000300800 */
[----:B------:R-:W5:Y:S04]  /*13cb0*/  LDL.LU R114, [R1+0x64] ;  /* 0x0000640001727983 */ /* 0x000f680000300800 */
[----:B------:R-:W5:Y:S01]  /*13cc0*/  LDL.LU R154, [R1+0x60] ;  /* 0x00006000019a7983 */ /* 0x000f620000300800 */
[----:B------:R-:W-:-:S02]  /*13cd0*/  ISETP.GT.U32.AND P5, PT, R251, R74, PT ;  /* 0x0000004afb00720c */ /* 0x000fc40003fa4070 */
[----:B------:R-:W-:-:S11]  /*13ce0*/  ISETP.GT.U32.AND P0, PT, R251, R227, PT ;  /* 0x000000e3fb00720c */ /* 0x000fd60003f04070 */
[--C-:B------:R-:W-:Y:S01]  /*13cf0*/  @!P5 IMAD.IADD R74, R74, 0x1, -R251.reuse ;  /* 0x000000014a4ad824 */ /* 0x100fe200078e0afb */
[----:B--2---:R-:W-:Y:S01]  /*13d00*/  ISETP.GT.U32.AND P5, PT, R251, R231, PT ;  /* 0x000000e7fb00720c */ /* 0x004fe20003fa4070 */
[----:B------:R-:W-:-:S03]  /*13d10*/  @!P0 IMAD.IADD R227, R227, 0x1, -R251 ;  /* 0x00000001e3e38824 */ /* 0x000fc600078e0afb */
[C---:B------:R-:W-:Y:S02]  /*13d20*/  ISETP.GT.U32.AND P0, PT, R251.reuse, R74, PT ;  /* 0x0000004afb00720c */ /* 0x040fe40003f04070 */
[C---:B------:R-:W-:Y:S02]  /*13d30*/  ISETP.GT.U32.AND P4, PT, R251.reuse, R234, PT ;  /* 0x000000eafb00720c */ /* 0x040fe40003f84070 */
[----:B------:R-:W-:-:S05]  /*13d40*/  ISETP.GT.U32.AND P2, PT, R251, R224, PT ;  /* 0x000000e0fb00720c */ /* 0x000fca0003f44070 */
[--C-:B------:R-:W-:Y:S01]  /*13d50*/  @!P5 IMAD.IADD R231, R231, 0x1, -R251.reuse ;  /* 0x00000001e7e7d824 */ /* 0x100fe200078e0afb */
[C---:B------:R-:W-:Y:S02]  /*13d60*/  ISETP.GT.U32.AND P5, PT, R251.reuse, R194, PT ;  /* 0x000000c2fb00720c */ /* 0x040fe40003fa4070 */
[C---:B------:R-:W-:Y:S02]  /*13d70*/  ISETP.GT.U32.AND P1, PT, R251.reuse, R225, PT ;  /* 0x000000e1fb00720c */ /* 0x040fe40003f24070 */
[C---:B------:R-:W-:Y:S02]  /*13d80*/  ISETP.GT.U32.AND P6, PT, R251.reuse, R231, PT ;  /* 0x000000e7fb00720c */ /* 0x040fe40003fc4070 */
[----:B------:R-:W-:Y:S01]  /*13d90*/  ISETP.GT.U32.AND P3, PT, R251, R226, PT ;  /* 0x000000e2fb00720c */ /* 0x000fe20003f64070 */
[--C-:B------:R-:W-:Y:S02]  /*13da0*/  @!P0 IMAD.IADD R74, R74, 0x1, -R251.reuse ;  /* 0x000000014a4a8824 */ /* 0x100fe400078e0afb */
[----:B------:R-:W-:-:S04]  /*13db0*/  @!P4 IMAD.IADD R234, R234, 0x1, -R251 ;  /* 0x00000001eaeac824 */ /* 0x000fc800078e0afb */
[--C-:B------:R-:W-:Y:S01]  /*13dc0*/  @!P5 IMAD.IADD R194, R194, 0x1, -R251.reuse ;  /* 0x00000001c2c2d824 */ /* 0x100fe200078e0afb */
[----:B------:R-:W-:Y:S01]  /*13dd0*/  @!P2 IADD3 R224, R224, -R251, RZ ;  /* 0x800000fbe0e0a210 */ /* 0x000fe20007ffe0ff */
[----:B------:R1:W-:Y:S01]  /*13de0*/  STL [R1+0xac], R74 ;  /* 0x0000ac4a01007387 */ /* 0x0003e20000100800 */
[----:B------:R-:W-:Y:S01]  /*13df0*/  ISETP.GT.U32.AND P0, PT, R251, R227, PT ;  /* 0x000000e3fb00720c */ /* 0x000fe20003f04070 */
[--C-:B------:R-:W-:Y:S01]  /*13e00*/  @!P1 IMAD.IADD R225, R225, 0x1, -R251.reuse ;  /* 0x00000001e1e19824 */ /* 0x100fe200078e0afb */
[----:B------:R-:W-:Y:S01]  /*13e10*/  @!P6 IADD3 R231, R231, -R251, RZ ;  /* 0x800000fbe7e7e210 */ /* 0x000fe20007ffe0ff */
[----:B------:R-:W-:Y:S01]  /*13e20*/  @!P3 IMAD.IADD R226, R226, 0x1, -R251 ;  /* 0x00000001e2e2b824 */ /* 0x000fe200078e0afb */
[C---:B------:R-:W-:Y:S01]  /*13e30*/  ISETP.GT.U32.AND P3, PT, R251.reuse, R235, PT ;  /* 0x000000ebfb00720c */ /* 0x040fe20003f64070 */
[----:B-1----:R-:W2:Y:S01]  /*13e40*/  LDL.LU R74, [R1+0x5c] ;  /* 0x00005c00014a7983 */ /* 0x002ea20000300800 */
[C---:B------:R-:W-:Y:S02]  /*13e50*/  ISETP.GT.U32.AND P5, PT, R251.reuse, R228, PT ;  /* 0x000000e4fb00720c */ /* 0x040fe40003fa4070 */
[----:B------:R-:W-:-:S02]  /*13e60*/  ISETP.GT.U32.AND P4, PT, R251, R229, PT ;  /* 0x000000e5fb00720c */ /* 0x000fc40003f84070 */
[C---:B------:R-:W-:Y:S02]  /*13e70*/  ISETP.GT.U32.AND P2, PT, R251.reuse, R230, PT ;  /* 0x000000e6fb00720c */ /* 0x040fe40003f44070 */
[----:B------:R-:W-:-:S07]  /*13e80*/  ISETP.GT.U32.AND P1, PT, R251, R232, PT ;  /* 0x000000e8fb00720c */ /* 0x000fce0003f24070 */
[--C-:B------:R-:W-:Y:S02]  /*13e90*/  @!P5 IMAD.IADD R228, R228, 0x1, -R251.reuse ;  /* 0x00000001e4e4d824 */ /* 0x100fe400078e0afb */
[--C-:B------:R-:W-:Y:S02]  /*13ea0*/  @!P4 IMAD.IADD R229, R229, 0x1, -R251.reuse ;  /* 0x00000001e5e5c824 */ /* 0x100fe400078e0afb */
[----:B------:R-:W-:Y:S01]  /*13eb0*/  @!P2 IADD3 R230, R230, -R251, RZ ;  /* 0x800000fbe6e6a210 */ /* 0x000fe20007ffe0ff */
[--C-:B------:R-:W-:Y:S01]  /*13ec0*/  @!P0 IMAD.IADD R227, R227, 0x1, -R251.reuse ;  /* 0x00000001e3e38824 */ /* 0x100fe200078e0afb */
[----:B------:R-:W-:Y:S01]  /*13ed0*/  ISETP.GT.U32.AND P0, PT, R251, R236, PT ;  /* 0x000000ecfb00720c */ /* 0x000fe20003f04070 */
[--C-:B------:R-:W-:Y:S02]  /*13ee0*/  @!P3 IMAD.IADD R235, R235, 0x1, -R251.reuse ;  /* 0x00000001ebebb824 */ /* 0x100fe400078e0afb */
[----:B------:R-:W-:Y:S01]  /*13ef0*/  @!P1 IMAD.IADD R232, R232, 0x1, -R251 ;  /* 0x00000001e8e89824 */ /* 0x000fe200078e0afb */
[----:B------:R-:W-:Y:S01]  /*13f00*/  STL [R1+0xa8], R194 ;  /* 0x0000a8c201007387 */ /* 0x000fe20000100800 */
[----:B------:R-:W-:-:S03]  /*13f10*/  IABS R237, R34 ;  /* 0x0000002200ed7213 */ /* 0x000fc60000000000 */
[----:B------:R-:W-:Y:S04]  /*13f20*/  STL [R1+0xa4], R234 ;  /* 0x0000a4ea01007387 */ /* 0x000fe80000100800 */
[----:B------:R1:W-:Y:S01]  /*13f30*/  STL [R1+0xa0], R224 ;  /* 0x0000a0e001007387 */ /* 0x0003e20000100800 */
[----:B------:R-:W-:-:S03]  /*13f40*/  @!P0 IMAD.IADD R236, R236, 0x1, -R251 ;  /* 0x00000001ecec8824 */ /* 0x000fc600078e0afb */
[----:B------:R-:W-:Y:S01]  /*13f50*/  STL [R1+0x9c], R225 ;  /* 0x00009ce101007387 */ /* 0x000fe20000100800 */
[----:B------:R-:W-:-:S03]  /*13f60*/  IMAD.HI.U32 R34, R250, R237, RZ ;  /* 0x000000edfa227227 */ /* 0x000fc600078e00ff */
[----:B------:R-:W-:Y:S04]  /*13f70*/  STL [R1+0x98], R226 ;  /* 0x000098e201007387 */ /* 0x000fe80000100800 */
[----:B------:R1:W-:Y:S04]  /*13f80*/  STL [R1+0x90], R231 ;  /* 0x000090e701007387 */ /* 0x0003e80000100800 */
[----:B------:R1:W-:Y:S04]  /*13f90*/  STL [R1+0x94], R227 ;  /* 0x000094e301007387 */ /* 0x0003e80000100800 */
[----:B-1----:R-:W2:Y:S01]  /*13fa0*/  LDL.LU R224, [R1+0x58] ;  /* 0x0000580001e07983 */ /* 0x002ea20000300800 */
[----:B------:R-:W-:-:S02]  /*13fb0*/  IMAD.MOV R34, RZ, RZ, -R34 ;  /* 0x000000ffff227224 */ /* 0x000fc400078e0a22 */
[----:B------:R-:W-:Y:S01]  /*13fc0*/  IMAD.MOV.U32 R231, RZ, RZ, R233 ;  /* 0x000000ffffe77224 */ /* 0x000fe200078e00e9 */
[----:B------:R-:W2:Y:S01]  /*13fd0*/  LDL.LU R225, [R1+0x54] ;  /* 0x0000540001e17983 */ /* 0x000ea20000300800 */
[----:B------:R-:W-:-:S03]  /*13fe0*/  VIADD R233, R252, 0x1f8 ;  /* 0x000001f8fce97836 */ /* 0x000fc60000000000 */
[----:B------:R-:W2:Y:S01]  /*13ff0*/  LDL.LU R226, [R1+0x50] ;  /* 0x0000500001e27983 */ /* 0x000ea20000300800 */
[----:B------:R-:W-:-:S03]  /*14000*/  IMAD R237, R251, R34, R237 ;  /* 0x00000022fbed7224 */ /* 0x000fc600078e02ed */
[----:B------:R-:W2:Y:S01]  /*14010*/  LDL.LU R227, [R1+0x4c] ;  /* 0x00004c0001e37983 */ /* 0x000ea20000300800 */
[----:B------:R-:W-:Y:S01]  /*14020*/  IMAD.MOV.U32 R194, RZ, RZ, R231 ;  /* 0x000000ffffc27224 */ /* 0x000fe200078e00e7 */
[----:B------:R-:W-:Y:S02]  /*14030*/  IABS R234, R233 ;  /* 0x000000e900ea7213 */ /* 0x000fe40000000000 */
[C---:B---3--:R-:W-:Y:S02]  /*14040*/  ISETP.GT.U32.AND P6, PT, R251.reuse, R220, PT ;  /* 0x000000dcfb00720c */ /* 0x048fe40003fc4070 */
[----:B----4-:R-:W-:-:S11]  /*14050*/  ISETP.GT.U32.AND P5, PT, R251, R221, PT ;  /* 0x000000ddfb00720c */ /* 0x010fd60003fa4070 */
[----:B------:R-:W-:Y:S02]  /*14060*/  @!P6 IADD3 R220, R220, -R251, RZ ;  /* 0x800000fbdcdce210 */ /* 0x000fe40007ffe0ff */
[C---:B------:R-:W-:Y:S02]  /*14070*/  ISETP.GT.U32.AND P6, PT, R251.reuse, R228, PT ;  /* 0x000000e4fb00720c */ /* 0x040fe40003fc4070 */
[----:B-----5:R-:W-:Y:S01]  /*14080*/  ISETP.GT.U32.AND P4, PT, R251, R222, PT ;  /* 0x000000defb00720c */ /* 0x020fe20003f84070 */
[----:B------:R-:W-:Y:S01]  /*14090*/  @!P5 IMAD.IADD R221, R221, 0x1, -R251 ;  /* 0x00000001ddddd824 */ /* 0x000fe200078e0afb */
[C---:B------:R-:W-:Y:S02]  /*140a0*/  ISETP.GT.U32.AND P5, PT, R251.reuse, R229, PT ;  /* 0x000000e5fb00720c */ /* 0x040fe40003fa4070 */
[C---:B------:R-:W-:Y:S02]  /*140b0*/  ISETP.GT.U32.AND P2, PT, R251.reuse, R223, PT ;  /* 0x000000dffb00720c */ /* 0x040fe40003f44070 */
[----:B------:R-:W-:-:S02]  /*140c0*/  ISETP.GT.U32.AND P1, PT, R251, R114, PT ;  /* 0x00000072fb00720c */ /* 0x000fc40003f24070 */
[----:B------:R-:W-:-:S05]  /*140d0*/  ISETP.GT.U32.AND P3, PT, R251, R154, PT ;  /* 0x0000009afb00720c */ /* 0x000fca0003f64070 */
[----:B------:R-:W-:Y:S01]  /*140e0*/  @!P4 IMAD.IADD R222, R222, 0x1, -R251 ;  /* 0x00000001dedec824 */ /* 0x000fe200078e0afb */
[----:B------:R-:W-:-:S03]  /*140f0*/  ISETP.GT.U32.AND P4, PT, R251, R230, PT ;  /* 0x000000e6fb00720c */ /* 0x000fc60003f84070 */
[--C-:B------:R-:W-:Y:S01]  /*14100*/  @!P2 IMAD.IADD R223, R223, 0x1, -R251.reuse ;  /* 0x00000001dfdfa824 */ /* 0x100fe200078e0afb */
[C---:B------:R-:W-:Y:S02]  /*14110*/  ISETP.GT.U32.AND P2, PT, R251.reuse, R232, PT ;  /* 0x000000e8fb00720c */ /* 0x040fe40003f44070 */
[-C--:B------:R-:W-:Y:S02]  /*14120*/  @!P6 IADD3 R228, R228, -R251.reuse, RZ ;  /* 0x800000fbe4e4e210 */ /* 0x080fe40007ffe0ff */
[----:B------:R-:W-:Y:S02]  /*14130*/  @!P1 IADD3 R114, R114, -R251, RZ ;  /* 0x800000fb72729210 */ /* 0x000fe40007ffe0ff */
[C---:B------:R-:W-:Y:S01]  /*14140*/  ISETP.GT.U32.AND P1, PT, R251.reuse, R235, PT ;  /* 0x000000ebfb00720c */ /* 0x040fe20003f24070 */
[--C-:B------:R-:W-:Y:S01]  /*14150*/  @!P3 IMAD.IADD R154, R154, 0x1, -R251.reuse ;  /* 0x000000019a9ab824 */ /* 0x100fe200078e0afb */
[----:B------:R-:W-:Y:S01]  /*14160*/  ISETP.GT.U32.AND P3, PT, R251, R236, PT ;  /* 0x000000ecfb00720c */ /* 0x000fe20003f64070 */
[--C-:B------:R-:W-:Y:S01]  /*14170*/  @!P5 IMAD.IADD R229, R229, 0x1, -R251.reuse ;  /* 0x00000001e5e5d824 */ /* 0x100fe200078e0afb */
[----:B------:R1:W-:Y:S01]  /*14180*/  STL [R1+0x8c], R228 ;  /* 0x00008ce401007387 */ /* 0x0003e20000100800 */
[----:B------:R-:W-:-:S02]  /*14190*/  @!P4 IMAD.IADD R230, R230, 0x1, -R251 ;  /* 0x00000001e6e6c824 */ /* 0x000fc400078e0afb */
[----:B------:R-:W-:Y:S01]  /*141a0*/  @!P2 IADD3 R232, R232, -R251, RZ ;  /* 0x800000fbe8e8a210 */ /* 0x000fe20007ffe0ff */
[----:B-1----:R-:W3:Y:S04]  /*141b0*/  LDL.LU R228, [R1+0x48] ;  /* 0x0000480001e47983 */ /* 0x002ee80000300800 */
[----:B------:R-:W-:Y:S04]  /*141c0*/  STL [R1+0x1fe4], R233 ;  /* 0x001fe4e901007387 */ /* 0x000fe80000100800 */
[----:B------:R-:W4:Y:S04]  /*141d0*/  LDL.LU R34, [R1+0x44] ;  /* 0x0000440001227983 */ /* 0x000f280000300800 */
[----:B------:R1:W-:Y:S01]  /*141e0*/  STL [R1+0x88], R229 ;  /* 0x000088e501007387 */ /* 0x0003e20000100800 */
[----:B------:R-:W-:-:S02]  /*141f0*/  @!P1 IMAD.IADD R235, R235, 0x1, -R251 ;  /* 0x00000001ebeb9824 */ /* 0x000fc400078e0afb */
[----:B------:R-:W-:Y:S01]  /*14200*/  @!P3 IMAD.IADD R236, R236, 0x1, -R251 ;  /* 0x00000001ececb824 */ /* 0x000fe200078e0afb */
[----:B-1----:R-:W5:Y:S04]  /*14210*/  LDL.LU R229, [R1+0x40] ;  /* 0x0000400001e57983 */ /* 0x002f680000300800 */
[----:B------:R1:W-:Y:S04]  /*14220*/  STL [R1+0x84], R230 ;  /* 0x000084e601007387 */ /* 0x0003e80000100800 */
[----:B------:R-:W5:Y:S04]  /*14230*/  LDL.LU R231, [R1+0x3c] ;  /* 0x00003c0001e77983 */ /* 0x000f680000300800 */
[----:B------:R1:W-:Y:S04]  /*14240*/  STL [R1+0x80], R232 ;  /* 0x000080e801007387 */ /* 0x0003e80000100800 */
[----:B-1----:R-:W5:Y:S04]  /*14250*/  LDL.LU R230, [R1+0x38] ;  /* 0x0000380001e67983 */ /* 0x002f680000300800 */
[----:B------:R-:W5:Y:S04]  /*14260*/  LDL.LU R232, [R1+0x34] ;  /* 0x0000340001e87983 */ /* 0x000f680000300800 */
[----:B------:R-:W-:Y:S04]  /*14270*/  STL [R1+0x7c], R235 ;  /* 0x00007ceb01007387 */ /* 0x000fe80000100800 */
[----:B------:R1:W-:Y:S04]  /*14280*/  STL [R1+0x78], R236 ;  /* 0x000078ec01007387 */ /* 0x0003e80000100800 */
[----:B-1----:R-:W5:Y:S04]  /*14290*/  LDL.LU R236, [R1+0x30] ;  /* 0x0000300001ec7983 */ /* 0x002f680000300800 */
[----:B------:R-:W5:Y:S04]  /*142a0*/  LDL.LU R235, [R1+0x2c] ;  /* 0x00002c0001eb7983 */ /* 0x000f680000300800 */
[----:B------:R-:W5:Y:S01]  /*142b0*/  LDL.LU R233, [R1+0x28] ;  /* 0x0000280001e97983 */ /* 0x000f620000300800 */
[----:B--2---:R-:W-:-:S02]  /*142c0*/  ISETP.GT.U32.AND P0, PT, R251, R74, PT ;  /* 0x0000004afb00720c */ /* 0x004fc40003f04070 */
[C---:B------:R-:W-:Y:S02]  /*142d0*/  ISETP.GT.U32.AND P5, PT, R251.reuse, R221, PT ;  /* 0x000000ddfb00720c */ /* 0x040fe40003fa4070 */
[----:B------:R-:W-:-:S09]  /*142e0*/  ISETP.GT.U32.AND P4, PT, R251, R222, PT ;  /* 0x000000defb00720c */ /* 0x000fd20003f84070 */
[----:B------:R-:W-:Y:S01]  /*142f0*/  @!P0 IMAD.IADD R74, R74, 0x1, -R251 ;  /* 0x000000014a4a8824 */ /* 0x000fe200078e0afb */
[C---:B------:R-:W-:Y:S02]  /*14300*/  ISETP.GT.U32.AND P0, PT, R251.reuse, R220, PT ;  /* 0x000000dcfb00720c */ /* 0x040fe40003f04070 */
[C---:B------:R-:W-:Y:S02]  /*14310*/  ISETP.GT.U32.AND P2, PT, R251.reuse, R223, PT ;  /* 0x000000dffb00720c */ /* 0x040fe40003f44070 */
[C---:B------:R-:W-:Y:S02]  /*14320*/  ISETP.GT.U32.AND P1, PT, R251.reuse, R114, PT ;  /* 0x00000072fb00720c */ /* 0x040fe40003f24070 */
[C---:B------:R-:W-:Y:S02]  /*14330*/  ISETP.GT.U32.AND P3, PT, R251.reuse, R154, PT ;  /* 0x0000009afb00720c */ /* 0x040fe40003f64070 */
[----:B------:R-:W-:Y:S02]  /*14340*/  ISETP.GT.U32.AND P6, PT, R251, R74, PT ;  /* 0x0000004afb00720c */ /* 0x000fe40003fc4070 */
[----:B------:R-:W-:-:S03]  /*14350*/  @!P5 IADD3 R221, R221, -R251, RZ ;  /* 0x800000fbddddd210 */ /* 0x000fc60007ffe0ff */
[--C-:B------:R-:W-:Y:S02]  /*14360*/  @!P0 IMAD.IADD R220, R220, 0x1, -R251.reuse ;  /* 0x00000001dcdc8824 */ /* 0x100fe400078e0afb */
[--C-:B------:R-:W-:Y:S02]  /*14370*/  @!P4 IMAD.IADD R222, R222, 0x1, -R251.reuse ;  /* 0x00000001dedec824 */ /* 0x100fe400078e0afb */
[--C-:B------:R-:W-:Y:S01]  /*14380*/  @!P2 IMAD.IADD R223, R223, 0x1, -R251.reuse ;  /* 0x00000001dfdfa824 */ /* 0x100fe200078e0afb */
[C---:B------:R-:W-:Y:S02]  /*14390*/  ISETP.GT.U32.AND P0, PT, R251.reuse, R224, PT ;  /* 0x000000e0fb00720c */ /* 0x040fe40003f04070 */
[C---:B------:R-:W-:Y:S02]  /*143a0*/  ISETP.GT.U32.AND P5, PT, R251.reuse, R225, PT ;  /* 0x000000e1fb00720c */ /* 0x040fe40003fa4070 */
[----:B------:R-:W-:Y:S01]  /*143b0*/  ISETP.GT.U32.AND P4, PT, R251, R226, PT ;  /* 0x000000e2fb00720c */ /* 0x000fe20003f84070 */
[----:B------:R-:W-:Y:S01]  /*143c0*/  @!P1 IMAD.IADD R114, R114, 0x1, -R251 ;  /* 0x0000000172729824 */ /* 0x000fe200078e0afb */
[----:B------:R-:W-:-:S02]  /*143d0*/  @!P3 IADD3 R154, R154, -R251, RZ ;  /* 0x800000fb9a9ab210 */ /* 0x000fc40007ffe0ff */
[----:B------:R-:W-:-:S05]  /*143e0*/  ISETP.GT.U32.AND P2, PT, R251, R227, PT ;  /* 0x000000e3fb00720c */ /* 0x000fca0003f44070 */
[--C-:B------:R-:W-:Y:S02]  /*143f0*/  @!P0 IMAD.IADD R224, R224, 0x1, -R251.reuse ;  /* 0x00000001e0e08824 */ /* 0x100fe400078e0afb */
[--C-:B------:R-:W-:Y:S02]  /*14400*/  @!P6 IMAD.IADD R74, R74, 0x1, -R251.reuse ;  /* 0x000000014a4ae824 */ /* 0x100fe400078e0afb */
[----:B------:R-:W-:Y:S01]  /*14410*/  @!P5 IMAD.IADD R225, R225, 0x1, -R251 ;  /* 0x00000001e1e1d824 */ /* 0x000fe200078e0afb */
[----:B------:R-:W-:-:S03]  /*14420*/  @!P4 IADD3 R226, R226, -R251, RZ ;  /* 0x800000fbe2e2c210 */ /* 0x000fc60007ffe0ff */
[----:B------:R-:W-:Y:S01]  /*14430*/  @!P2 IMAD.IADD R227, R227, 0x1, -R251 ;  /* 0x00000001e3e3a824 */ /* 0x000fe200078e0afb */
[----:B------:R1:W-:Y:S04]  /*14440*/  STL [R1+0x74], R220 ;  /* 0x000074dc01007387 */ /* 0x0003e80000100800 */
[----:B-1----:R-:W2:Y:S04]  /*14450*/  LDL.LU R220, [R1+0x2798] ;  /* 0x0027980001dc7983 */ /* 0x002ea80000300800 */
[----:B------:R1:W-:Y:S04]  /*14460*/  STL [R1+0x70], R221 ;  /* 0x000070dd01007387 */ /* 0x0003e80000100800 */
[----:B-1----:R-:W2:Y:S04]  /*14470*/  LDL.LU R221, [R1+0x2794] ;  /* 0x0027940001dd7983 */ /* 0x002ea80000300800 */
[----:B------:R1:W-:Y:S04]  /*14480*/  STL [R1+0x6c], R222 ;  /* 0x00006cde01007387 */ /* 0x0003e80000100800 */
[----:B-1----:R-:W2:Y:S04]  /*14490*/  LDL.LU R222, [R1+0x2790] ;  /* 0x0027900001de7983 */ /* 0x002ea80000300800 */
[----:B------:R1:W-:Y:S04]  /*144a0*/  STL [R1+0x68], R223 ;  /* 0x000068df01007387 */ /* 0x0003e80000100800 */
[----:B-1----:R-:W2:Y:S04]  /*144b0*/  LDL.LU R223, [R1+0x278c] ;  /* 0x00278c0001df7983 */ /* 0x002ea80000300800 */
[----:B------:R1:W-:Y:S04]  /*144c0*/  STL [R1+0x64], R114 ;  /* 0x0000647201007387 */ /* 0x0003e80000100800 */
[----:B------:R1:W-:Y:S04]  /*144d0*/  STL [R1+0x60], R154 ;  /* 0x0000609a01007387 */ /* 0x0003e80000100800 */
[----:B-1----:R-:W2:Y:S04]  /*144e0*/  LDL.LU R114, [R1+0x24] ;  /* 0x0000240001727983 */ /* 0x002ea80000300800 */
[----:B------:R-:W2:Y:S04]  /*144f0*/  LDL.LU R154, [R1+0x20] ;  /* 0x00002000019a7983 */ /* 0x000ea80000300800 */
[----:B------:R1:W-:Y:S04]  /*14500*/  STL [R1+0x5c], R74 ;  /* 0x00005c4a01007387 */ /* 0x0003e80000100800 */
[----:B-1----:R-:W2:Y:S01]  /*14510*/  LDL.LU R74, [R1+0x1c] ;  /* 0x00001c00014a7983 */ /* 0x002ea20000300800 */
[----:B---3--:R-:W-:-:S02]  /*14520*/  ISETP.GT.U32.AND P1, PT, R251, R228, PT ;  /* 0x000000e4fb00720c */ /* 0x008fc40003f24070 */
[----:B----4-:R-:W-:-:S11]  /*14530*/  ISETP.GT.U32.AND P3, PT, R251, R34, PT ;  /* 0x00000022fb00720c */ /* 0x010fd60003f64070 */
[--C-:B------:R-:W-:Y:S01]  /*14540*/  @!P1 IMAD.IADD R228, R228, 0x1, -R251.reuse ;  /* 0x00000001e4e49824 */ /* 0x100fe200078e0afb */
[C---:B-----5:R-:W-:Y:S02]  /*14550*/  ISETP.GT.U32.AND P6, PT, R251.reuse, R229, PT ;  /* 0x000000e5fb00720c */ /* 0x060fe40003fc4070 */
[C---:B------:R-:W-:Y:S02]  /*14560*/  ISETP.GT.U32.AND P0, PT, R251.reuse, R231, PT ;  /* 0x000000e7fb00720c */ /* 0x040fe40003f04070 */
[C---:B------:R-:W-:Y:S02]  /*14570*/  ISETP.GT.U32.AND P5, PT, R251.reuse, R230, PT ;  /* 0x000000e6fb00720c */ /* 0x040fe40003fa4070 */
[----:B------:R-:W-:Y:S01]  /*14580*/  ISETP.GT.U32.AND P4, PT, R251, R232, PT ;  /* 0x000000e8fb00720c */ /* 0x000fe20003f84070 */
[----:B------:R-:W-:-:S06]  /*14590*/  @!P3 IMAD.IADD R34, R34, 0x1, -R251 ;  /* 0x000000012222b824 */ /* 0x000fcc00078e0afb */
[----:B------:R-:W-:Y:S02]  /*145a0*/  @!P6 IADD3 R229, R229, -R251, RZ ;  /* 0x800000fbe5e5e210 */ /* 0x000fe40007ffe0ff */
[--C-:B------:R-:W-:Y:S01]  /*145b0*/  @!P0 IMAD.IADD R231, R231, 0x1, -R251.reuse ;  /* 0x00000001e7e78824 */ /* 0x100fe200078e0afb */
[C---:B------:R-:W-:Y:S02]  /*145c0*/  ISETP.GT.U32.AND P0, PT, R251.reuse, R225, PT ;  /* 0x000000e1fb00720c */ /* 0x040fe40003f04070 */
[C---:B------:R-:W-:Y:S01]  /*145d0*/  ISETP.GT.U32.AND P6, PT, R251.reuse, R224, PT ;  /* 0x000000e0fb00720c */ /* 0x040fe20003fc4070 */
[----:B------:R-:W-:Y:S01]  /*145e0*/  @!P5 IMAD.IADD R230, R230, 0x1, -R251 ;  /* 0x00000001e6e6d824 */ /* 0x000fe200078e0afb */
[C---:B------:R-:W-:Y:S02]  /*145f0*/  ISETP.GT.U32.AND P5, PT, R251.reuse, R226, PT ;  /* 0x000000e2fb00720c */ /* 0x040fe40003fa4070 */
[C---:B------:R-:W-:Y:S02]  /*14600*/  ISETP.GT.U32.AND P2, PT, R251.reuse, R236, PT ;  /* 0x000000ecfb00720c */ /* 0x040fe40003f44070 */
[----:B------:R-:W-:-:S02]  /*14610*/  ISETP.GT.U32.AND P1, PT, R251, R235, PT ;  /* 0x000000ebfb00720c */ /* 0x000fc40003f24070 */
[C---:B------:R-:W-:Y:S01]  /*14620*/  ISETP.GT.U32.AND P3, PT, R251.reuse, R233, PT ;  /* 0x000000e9fb00720c */ /* 0x040fe20003f64070 */
[----:B------:R-:W-:Y:S01]  /*14630*/  @!P4 IMAD.IADD R232, R232, 0x1, -R251 ;  /* 0x00000001e8e8c824 */ /* 0x000fe200078e0afb */
[----:B------:R-:W-:-:S07]  /*14640*/  ISETP.GT.U32.AND P4, PT, R251, R227, PT ;  /* 0x000000e3fb00720c */ /* 0x000fce0003f84070 */
[----:B------:R-:W-:Y:S02]  /*14650*/  @!P2 IADD3 R236, R236, -R251, RZ ;  /* 0x800000fbececa210 */ /* 0x000fe40007ffe0ff */
[----:B------:R-:W-:Y:S01]  /*14660*/  ISETP.GT.U32.AND P2, PT, R251, R228, PT ;  /* 0x000000e4fb00720c */ /* 0x000fe20003f44070 */
[--C-:B------:R-:W-:Y:S01]  /*14670*/  @!P1 IMAD.IADD R235, R235, 0x1, -R251.reuse ;  /* 0x00000001ebeb9824 */ /* 0x100fe200078e0afb */
[----:B------:R-:W-:Y:S01]  /*14680*/  ISETP.GT.U32.AND P1, PT, R251, R34, PT ;  /* 0x00000022fb00720c */ /* 0x000fe20003f24070 */
[--C-:B------:R-:W-:Y:S01]  /*14690*/  @!P3 IMAD.IADD R233, R233, 0x1, -R251.reuse ;  /* 0x00000001e9e9b824 */ /* 0x100fe200078e0afb */
[----:B------:R-:W-:Y:S01]  /*146a0*/  ISETP.GT.U32.AND P3, PT, R251, R229, PT ;  /* 0x000000e5fb00720c */ /* 0x000fe20003f64070 */
[--C-:B------:R-:W-:Y:S01]  /*146b0*/  @!P6 IMAD.IADD R224, R224, 0x1, -R251.reuse ;  /* 0x00000001e0e0e824 */ /* 0x100fe200078e0afb */
[----:B------:R-:W-:Y:S01]  /*146c0*/  @!P0 IADD3 R225, R225, -R251, RZ ;  /* 0x800000fbe1e18210 */ /* 0x000fe20007ffe0ff */
[--C-:B------:R-:W-:Y:S01]  /*146d0*/  @!P5 IMAD.IADD R226, R226, 0x1, -R251.reuse ;  /* 0x00000001e2e2d824 */ /* 0x100fe200078e0afb */
[----:B------:R-:W-:Y:S01]  /*146e0*/  ISETP.GT.U32.AND P0, PT, R251, R231, PT ;  /* 0x000000e7fb00720c */ /* 0x000fe20003f04070 */
[--C-:B------:R-:W-:Y:S01]  /*146f0*/  @!P4 IMAD.IADD R227, R227, 0x1, -R251.reuse ;  /* 0x00000001e3e3c824 */ /* 0x100fe200078e0afb */
[C---:B------:R-:W-:Y:S01]  /*14700*/  ISETP.GT.U32.AND P5, PT, R251.reuse, R230, PT ;  /* 0x000000e6fb00720c */ /* 0x040fe20003fa4070 */
[----:B------:R1:W-:Y:S01]  /*14710*/  STL [R1+0x58], R224 ;  /* 0x000058e001007387 */ /* 0x0003e20000100800 */
[----:B------:R-:W-:Y:S01]  /*14720*/  ISETP.GT.U32.AND P4, PT, R251, R232, PT ;  /* 0x000000e8fb00720c */ /* 0x000fe20003f84070 */
[----:B------:R-:W-:-:S02]  /*14730*/  @!P2 IMAD.IADD R228, R228, 0x1, -R251 ;  /* 0x00000001e4e4a824 */ /* 0x000fc400078e0afb */
[-C--:B------:R-:W-:Y:S01]  /*14740*/  @!P1 IADD3 R34, R34, -R251.reuse, RZ ;  /* 0x800000fb22229210 */ /* 0x080fe20007ffe0ff */
[----:B-1----:R-:W3:Y:S04]  /*14750*/  LDL.LU R224, [R1+0x2788] ;  /* 0x0027880001e07983 */ /* 0x002ee80000300800 */
[----:B------:R1:W-:Y:S01]  /*14760*/  STL [R1+0x54], R225 ;  /* 0x000054e101007387 */ /* 0x0003e20000100800 */
[--C-:B------:R-:W-:Y:S02]  /*14770*/  @!P3 IMAD.IADD R229, R229, 0x1, -R251.reuse ;  /* 0x00000001e5e5b824 */ /* 0x100fe400078e0afb */
[--C-:B------:R-:W-:Y:S01]  /*14780*/  @!P0 IMAD.IADD R231, R231, 0x1, -R251.reuse ;  /* 0x00000001e7e78824 */ /* 0x100fe200078e0afb */
[----:B-1----:R-:W4:Y:S04]  /*14790*/  LDL.LU R225, [R1+0x2784] ;  /* 0x0027840001e17983 */ /* 0x002f280000300800 */
[----:B------:R1:W-:Y:S01]  /*147a0*/  STL [R1+0x50], R226 ;  /* 0x000050e201007387 */ /* 0x0003e20000100800 */
[----:B------:R-:W-:Y:S01]  /*147b0*/  @!P5 IMAD.IADD R230, R230, 0x1, -R251 ;  /* 0x00000001e6e6d824 */ /* 0x000fe200078e0afb */
[----:B------:R-:W-:-:S02]  /*147c0*/  @!P4 IADD3 R232, R232, -R251, RZ ;  /* 0x800000fbe8e8c210 */ /* 0x000fc40007ffe0ff */
[----:B-1----:R-:W5:Y:S04]  /*147d0*/  LDL.LU R226, [R1+0x2780] ;  /* 0x0027800001e27983 */ /* 0x002f680000300800 */
[----:B------:R1:W-:Y:S04]  /*147e0*/  STL [R1+0x4c], R227 ;  /* 0x00004ce301007387 */ /* 0x0003e80000100800 */
[----:B-1----:R-:W3:Y:S04]  /*147f0*/  LDL.LU R227, [R1+0x277c] ;  /* 0x00277c0001e37983 */ /* 0x002ee80000300800 */
[----:B------:R1:W-:Y:S04]  /*14800*/  STL [R1+0x48], R228 ;  /* 0x000048e401007387 */ /* 0x0003e80000100800 */
[----:B-1----:R-:W4:Y:S04]  /*14810*/  LDL.LU R228, [R1+0x2778] ;  /* 0x0027780001e47983 */ /* 0x002f280000300800 */
[----:B------:R-:W-:Y:S04]  /*14820*/  STL [R1+0x44], R34 ;  /* 0x0000442201007387 */ /* 0x000fe80000100800 */
[----:B------:R1:W-:Y:S01]  /*14830*/  STL [R1+0x40], R229 ;  /* 0x000040e501007387 */ /* 0x0003e20000100800 */
[----:B------:R-:W-:-:S03]  /*14840*/  ISETP.GT.U32.AND P2, PT, R251, R236, PT ;  /* 0x000000ecfb00720c */ /* 0x000fc60003f44070 */
[----:B-1----:R-:W5:Y:S04]  /*14850*/  LDL.LU R229, [R1+0x2774] ;  /* 0x0027740001e57983 */ /* 0x002f680000300800 */
[----:B------:R1:W-:Y:S04]  /*14860*/  STL [R1+0x3c], R231 ;  /* 0x00003ce701007387 */ /* 0x0003e80000100800 */
[----:B-1----:R-:W3:Y:S04]  /*14870*/  LDL.LU R231, [R1+0x2770] ;  /* 0x0027700001e77983 */ /* 0x002ee80000300800 */
[----:B------:R1:W-:Y:S04]  /*14880*/  STL [R1+0x38], R230 ;  /* 0x000038e601007387 */ /* 0x0003e80000100800 */
[----:B-1----:R-:W4:Y:S04]  /*14890*/  LDL.LU R230, [R1+0x276c] ;  /* 0x00276c0001e67983 */ /* 0x002f280000300800 */
[----:B------:R1:W-:Y:S04]  /*148a0*/  STL [R1+0x34], R232 ;  /* 0x000034e801007387 */ /* 0x0003e80000100800 */
[----:B-1----:R-:W4:Y:S01]  /*148b0*/  LDL.LU R232, [R1+0x2768] ;  /* 0x0027680001e87983 */ /* 0x002f220000300800 */
[C---:B------:R-:W-:Y:S01]  /*148c0*/  ISETP.GT.U32.AND P1, PT, R251.reuse, R235, PT ;  /* 0x000000ebfb00720c */ /* 0x040fe20003f24070 */
[----:B------:R-:W-:Y:S01]  /*148d0*/  @!P2 IMAD.IADD R236, R236, 0x1, -R251 ;  /* 0x00000001ececa824 */ /* 0x000fe200078e0afb */
[----:B------:R-:W-:-:S04]  /*148e0*/  ISETP.GT.U32.AND P6, PT, R251, R233, PT ;  /* 0x000000e9fb00720c */ /* 0x000fc80003fc4070 */
[----:B------:R1:W-:Y:S04]  /*148f0*/  STL [R1+0x30], R236 ;  /* 0x000030ec01007387 */ /* 0x0003e80000100800 */
[----:B-1----:R-:W4:Y:S03]  /*14900*/  LDL.LU R236, [R1+0x2764] ;  /* 0x0027640001ec7983 */ /* 0x002f260000300800 */
[----:B------:R-:W-:-:S05]  /*14910*/  @!P1 IMAD.IADD R235, R235, 0x1, -R251 ;  /* 0x00000001ebeb9824 */ /* 0x000fca00078e0afb */
[----:B------:R1:W-:Y:S01]  /*14920*/  STL [R1+0x2c], R235 ;  /* 0x00002ceb01007387 */ /* 0x0003e20000100800 */
[----:B------:R-:W-:-:S03]  /*14930*/  @!P6 IMAD.IADD R233, R233, 0x1, -R251 ;  /* 0x00000001e9e9e824 */ /* 0x000fc600078e0afb */
[----:B-1----:R-:W4:Y:S04]  /*14940*/  LDL.LU R235, [R1+0x2760] ;  /* 0x0027600001eb7983 */ /* 0x002f280000300800 */
[----:B------:R1:W-:Y:S04]  /*14950*/  STL [R1+0x28], R233 ;  /* 0x000028e901007387 */ /* 0x0003e80000100800 */
[----:B-1----:R-:W4:Y:S01]  /*14960*/  LDL.LU R233, [R1+0x275c] ;  /* 0x00275c0001e97983 */ /* 0x002f220000300800 */
[C---:B--2---:R-:W-:Y:S02]  /*14970*/  ISETP.GT.U32.AND P3, PT, R251.reuse, R114, PT ;  /* 0x00000072fb00720c */ /* 0x044fe40003f64070 */
[----:B------:R-:W-:-:S02]  /*14980*/  ISETP.GT.U32.AND P0, PT, R251, R154, PT ;  /* 0x0000009afb00720c */ /* 0x000fc40003f04070 */
[----:B------:R-:W-:-:S09]  /*14990*/  ISETP.GT.U32.AND P5, PT, R251, R74, PT ;  /* 0x0000004afb00720c */ /* 0x000fd20003fa4070 */
[----:B------:R-:W-:Y:S02]  /*149a0*/  @!P3 IADD3 R114, R114, -R251, RZ ;  /* 0x800000fb7272b210 */ /* 0x000fe40007ffe0ff */
[--C-:B------:R-:W-:Y:S01]  /*149b0*/  @!P0 IMAD.IADD R154, R154, 0x1, -R251.reuse ;  /* 0x000000019a9a8824 */ /* 0x100fe200078e0afb */
[----:B------:R-:W-:Y:S01]  /*149c0*/  ISETP.GT.U32.AND P4, PT, R251, R194, PT ;  /* 0x000000c2fb00720c */ /* 0x000fe20003f84070 */
[----:B------:R-:W-:-:S12]  /*149d0*/  @!P5 IMAD.IADD R74, R74, 0x1, -R251 ;  /* 0x000000014a4ad824 */ /* 0x000fd800078e0afb */
[----:B------:R-:W-:Y:S01]  /*149e0*/  @!P4 IMAD.IADD R194, R194, 0x1, -R251 ;  /* 0x00000001c2c2c824 */ /* 0x000fe200078e0afb */
[C---:B-----5:R-:W-:Y:S02]  /*149f0*/  ISETP.GT.U32.AND P4, PT, R251.reuse, R229, PT ;  /* 0x000000e5fb00720c */ /* 0x060fe40003f84070 */
[C---:B---3--:R-:W-:Y:S02]  /*14a00*/  ISETP.GT.U32.AND P5, PT, R251.reuse, R231, PT ;  /* 0x000000e7fb00720c */ /* 0x048fe40003fa4070 */
[C---:B----4-:R-:W-:Y:S02]  /*14a10*/  ISETP.GT.U32.AND P0, PT, R251.reuse, R230, PT ;  /* 0x000000e6fb00720c */ /* 0x050fe40003f04070 */
[----:B------:R-:W-:-:S11]  /*14a20*/  ISETP.GT.U32.AND P3, PT, R251, R232, PT ;  /* 0x000000e8fb00720c */ /* 0x000fd60003f64070 */
[----:B------:R-:W-:Y:S02]  /*14a30*/  @!P0 IADD3 R230, R230, -R251, RZ ;  /* 0x800000fbe6e68210 */ /* 0x000fe40007ffe0ff */
[--C-:B------:R-:W-:Y:S01]  /*14a40*/  @!P3 IMAD.IADD R232, R232, 0x1, -R251.reuse ;  /* 0x00000001e8e8b824 */ /* 0x100fe200078e0afb */
[C---:B------:R-:W-:Y:S02]  /*14a50*/  ISETP.GT.U32.AND P3, PT, R251.reuse, R154, PT ;  /* 0x0000009afb00720c */ /* 0x040fe40003f64070 */
[C---:B------:R-:W-:Y:S02]  /*14a60*/  ISETP.GT.U32.AND P2, PT, R251.reuse, R236, PT ;  /* 0x000000ecfb00720c */ /* 0x040fe40003f44070 */
[----:B------:R-:W-:Y:S01]  /*14a70*/  ISETP.GT.U32.AND P0, PT, R251, R74, PT ;  /* 0x0000004afb00720c */ /* 0x000fe20003f04070 */
[----:B------:R-:W-:-:S08]  /*14a80*/  @!P5 IMAD.IADD R231, R231, 0x1, -R251 ;  /* 0x00000001e7e7d824 */ /* 0x000fd000078e0afb */
[--C-:B------:R-:W-:Y:S01]  /*14a90*/  @!P3 IMAD.IADD R154, R154, 0x1, -R251.reuse ;  /* 0x000000019a9ab824 */ /* 0x100fe200078e0afb */
[C---:B------:R-:W-:Y:S02]  /*14aa0*/  ISETP.GT.U32.AND P3, PT, R251.reuse, R232, PT ;  /* 0x000000e8fb00720c */ /* 0x040fe40003f64070 */
[----:B------:R-:W-:Y:S02]  /*14ab0*/  @!P2 IADD3 R236, R236, -R251, RZ ;  /* 0x800000fbececa210 */ /* 0x000fe40007ffe0ff */
[C---:B------:R-:W-:Y:S02]  /*14ac0*/  ISETP.GT.U32.AND P1, PT, R251.reuse, R235, PT ;  /* 0x000000ebfb00720c */ /* 0x040fe40003f24070 */
[C---:B------:R-:W-:Y:S02]  /*14ad0*/  ISETP.GT.U32.AND P5, PT, R251.reuse, R194, PT ;  /* 0x000000c2fb00720c */ /* 0x040fe40003fa4070 */
[----:B------:R-:W-:Y:S01]  /*14ae0*/  ISETP.GT.U32.AND P2, PT, R251, R228, PT ;  /* 0x000000e4fb00720c */ /* 0x000fe20003f44070 */
[----:B------:R-:W-:Y:S01]  /*14af0*/  @!P4 IMAD.IADD R229, R229, 0x1, -R251 ;  /* 0x00000001e5e5c824 */ /* 0x000fe200078e0afb */
[----:B------:R-:W-:-:S02]  /*14b00*/  @!P0 IADD3 R74, R74, -R251, RZ ;  /* 0x800000fb4a4a8210 */ /* 0x000fc40007ffe0ff */
[C---:B------:R-:W-:Y:S02]  /*14b10*/  ISETP.GT.U32.AND P0, PT, R251.reuse, R231, PT ;  /* 0x000000e7fb00720c */ /* 0x040fe40003f04070 */
[C---:B------:R-:W-:Y:S01]  /*14b20*/  ISETP.GT.U32.AND P4, PT, R251.reuse, R236, PT ;  /* 0x000000ecfb00720c */ /* 0x040fe20003f84070 */
[--C-:B------:R-:W-:Y:S01]  /*14b30*/  @!P3 IMAD.IADD R232, R232, 0x1, -R251.reuse ;  /* 0x00000001e8e8b824 */ /* 0x100fe200078e0afb */
[C---:B------:R-:W-:Y:S02]  /*14b40*/  ISETP.GT.U32.AND P3, PT, R251.reuse, R225, PT ;  /* 0x000000e1fb00720c */ /* 0x040fe40003f64070 */
[----:B------:R-:W-:Y:S01]  /*14b50*/  ISETP.GT.U32.AND P6, PT, R251, R233, PT ;  /* 0x000000e9fb00720c */ /* 0x000fe20003fc4070 */
[--C-:B------:R-:W-:Y:S01]  /*14b60*/  @!P1 IMAD.IADD R235, R235, 0x1, -R251.reuse ;  /* 0x00000001ebeb9824 */ /* 0x100fe200078e0afb */
[C---:B------:R-:W-:Y:S01]  /*14b70*/  ISETP.GT.U32.AND P1, PT, R251.reuse, R227, PT ;  /* 0x000000e3fb00720c */ /* 0x040fe20003f24070 */
[--C-:B------:R-:W-:Y:S01]  /*14b80*/  @!P5 IMAD.IADD R194, R194, 0x1, -R251.reuse ;  /* 0x00000001c2c2d824 */ /* 0x100fe200078e0afb */
[C---:B------:R-:W-:Y:S01]  /*14b90*/  ISETP.GT.U32.AND P5, PT, R251.reuse, R230, PT ;  /* 0x000000e6fb00720c */ /* 0x040fe20003fa4070 */
[--C-:B------:R-:W-:Y:S01]  /*14ba0*/  @!P2 IMAD.IADD R228, R228, 0x1, -R251.reuse ;  /* 0x00000001e4e4a824 */ /* 0x100fe200078e0afb */
[----:B------:R-:W-:Y:S01]  /*14bb0*/  ISETP.GT.U32.AND P2, PT, R251, R235, PT ;  /* 0x000000ebfb00720c */ /* 0x000fe20003f44070 */
[--C-:B------:R-:W-:Y:S01]  /*14bc0*/  @!P0 IMAD.IADD R231, R231, 0x1, -R251.reuse ;  /* 0x00000001e7e78824 */ /* 0x100fe200078e0afb */
[C---:B------:R-:W-:Y:S01]  /*14bd0*/  ISETP.GT.U32.AND P0, PT, R251.reuse, R224, PT ;  /* 0x000000e0fb00720c */ /* 0x040fe20003f04070 */
[----:B------:R-:W-:Y:S01]  /*14be0*/  @!P4 IMAD.IADD R236, R236, 0x1, -R251 ;  /* 0x00000001ececc824 */ /* 0x000fe200078e0afb */
[----:B------:R-:W-:-:S02]  /*14bf0*/  ISETP.GT.U32.AND P4, PT, R251, R229, PT ;  /* 0x000000e5fb00720c */ /* 0x000fc40003f84070 */
[----:B------:R-:W-:Y:S01]  /*14c00*/  @!P3 IADD3 R225, R225, -R251, RZ ;  /* 0x800000fbe1e1b210 */ /* 0x000fe20007ffe0ff */
[--C-:B------:R-:W-:Y:S01]  /*14c10*/  @!P6 IMAD.IADD R233, R233, 0x1, -R251.reuse ;  /* 0x00000001e9e9e824 */ /* 0x100fe200078e0afb */
[----:B------:R-:W-:Y:S01]  /*14c20*/  ISETP.GT.U32.AND P3, PT, R251, R218, PT ;  /* 0x000000dafb00720c */ /* 0x000fe20003f64070 */
[--C-:B------:R-:W-:Y:S01]  /*14c30*/  @!P1 IMAD.IADD R227, R227, 0x1, -R251.reuse ;  /* 0x00000001e3e39824 */ /* 0x100fe200078e0afb */
[C---:B------:R-:W-:Y:S02]  /*14c40*/  ISETP.GT.U32.AND P6, PT, R251.reuse, R114, PT ;  /* 0x00000072fb00720c */ /* 0x040fe40003fc4070 */
[C---:B------:R-:W-:Y:S01]  /*14c50*/  ISETP.GT.U32.AND P1, PT, R251.reuse, R233, PT ;  /* 0x000000e9fb00720c */ /* 0x040fe20003f24070 */
[--C-:B------:R-:W-:Y:S01]  /*14c60*/  @!P5 IMAD.IADD R230, R230, 0x1, -R251.reuse ;  /* 0x00000001e6e6d824 */ /* 0x100fe200078e0afb */
[----:B------:R-:W-:Y:S01]  /*14c70*/  ISETP.GT.U32.AND P5, PT, R251, R223, PT ;  /* 0x000000dffb00720c */ /* 0x000fe20003fa4070 */
[--C-:B------:R-:W-:Y:S01]  /*14c80*/  @!P2 IMAD.IADD R235, R235, 0x1, -R251.reuse ;  /* 0x00000001ebeba824 */ /* 0x100fe200078e0afb */
[----:B------:R-:W-:Y:S01]  /*14c90*/  ISETP.GT.U32.AND P2, PT, R251, R228, PT ;  /* 0x000000e4fb00720c */ /* 0x000fe20003f44070 */
[----:B------:R-:W-:Y:S01]  /*14ca0*/  @!P0 IMAD.IADD R224, R224, 0x1, -R251 ;  /* 0x00000001e0e08824 */ /* 0x000fe200078e0afb */
[----:B------:R-:W-:-:S02]  /*14cb0*/  @!P4 IADD3 R229, R229, -R251, RZ ;  /* 0x800000fbe5e5c210 */ /* 0x000fc40007ffe0ff */
[C---:B------:R-:W-:Y:S02]  /*14cc0*/  ISETP.GT.U32.AND P0, PT, R251.reuse, R217, PT ;  /* 0x000000d9fb00720c */ /* 0x040fe40003f04070 */
[C---:B------:R-:W-:Y:S01]  /*14cd0*/  ISETP.GT.U32.AND P4, PT, R251.reuse, R222, PT ;  /* 0x000000defb00720c */ /* 0x040fe20003f84070 */
[--C-:B------:R-:W-:Y:S01]  /*14ce0*/  @!P3 IMAD.IADD R218, R218, 0x1, -R251.reuse ;  /* 0x00000001dadab824 */ /* 0x100fe200078e0afb */
[----:B------:R-:W-:Y:S01]  /*14cf0*/  ISETP.GT.U32.AND P3, PT, R251, R224, PT ;  /* 0x000000e0fb00720c */ /* 0x000fe20003f64070 */
[--C-:B------:R-:W-:Y:S01]  /*14d00*/  @!P6 IMAD.IADD R114, R114, 0x1, -R251.reuse ;  /* 0x000000017272e824 */ /* 0x100fe200078e0afb */
[----:B------:R-:W-:Y:S02]  /*14d10*/  @!P1 IADD3 R233, R233, -R251, RZ ;  /* 0x800000fbe9e99210 */ /* 0x000fe40007ffe0ff */
[C---:B------:R-:W-:Y:S02]  /*14d20*/  ISETP.GT.U32.AND P6, PT, R251.reuse, R227, PT ;  /* 0x000000e3fb00720c */ /* 0x040fe40003fc4070 */
[----:B------:R-:W-:Y:S01]  /*14d30*/  ISETP.GT.U32.AND P1, PT, R251, R226, PT ;  /* 0x000000e2fb00720c */ /* 0x000fe20003f24070 */
[--C-:B------:R-:W-:Y:S01]  /*14d40*/  @!P5 IMAD.IADD R223, R223, 0x1, -R251.reuse ;  /* 0x00000001dfdfd824 */ /* 0x100fe200078e0afb */
[C---:B------:R-:W-:Y:S01]  /*14d50*/  ISETP.GT.U32.AND P5, PT, R251.reuse, R216, PT ;  /* 0x000000d8fb00720c */ /* 0x040fe20003fa4070 */
        /* <DEDUP_REMOVED lines=15> */
[----:B------:R-:W-:Y:S01]  /*14e50*/  ISETP.GT.U32.AND P2, PT, R251, R214, PT ;  /* 0x000000d6fb00720c */ /* 0x000fe20003f44070 */
[--C-:B------:R-:W-:Y:S01]  /*14e60*/  @!P4 IMAD.IADD R215, R215, 0x1, -R251.reuse ;  /* 0x00000001d7d7c824 */ /* 0x100fe200078e0afb */
[----:B------:R-:W-:Y:S02]  /*14e70*/  @!P0 IADD3 R223, R223, -R251, RZ ;  /* 0x800000fbdfdf8210 */ /* 0x000fe40007ffe0ff */
[C---:B------:R-:W-:Y:S02]  /*14e80*/  ISETP.GT.U32.AND P0, PT, R251.reuse, R217, PT ;  /* 0x000000d9fb00720c */ /* 0x040fe40003f04070 */
[C---:B------:R-:W-:Y:S01]  /*14e90*/  ISETP.GT.U32.AND P4, PT, R251.reuse, R221, PT ;  /* 0x000000ddfb00720c */ /* 0x040fe20003f84070 */
[--C-:B------:R-:W-:Y:S01]  /*14ea0*/  @!P3 IMAD.IADD R218, R218, 0x1, -R251.reuse ;  /* 0x00000001dadab824 */ /* 0x100fe200078e0afb */
[----:B------:R-:W-:Y:S01]  /*14eb0*/  ISETP.GT.U32.AND P3, PT, R251, R211, PT ;  /* 0x000000d3fb00720c */ /* 0x000fe20003f64070 */
[----:B------:R-:W-:-:S02]  /*14ec0*/  @!P6 IMAD.IADD R220, R220, 0x1, -R251 ;  /* 0x00000001dcdce824 */ /* 0x000fc400078e0afb */
[--C-:B------:R-:W-:Y:S01]  /*14ed0*/  @!P1 IMAD.IADD R219, R219, 0x1, -R251.reuse ;  /* 0x00000001dbdb9824 */ /* 0x100fe200078e0afb */
[C---:B------:R-:W-:Y:S01]  /*14ee0*/  ISETP.GT.U32.AND P1, PT, R251.reuse, R225, PT ;  /* 0x000000e1fb00720c */ /* 0x040fe20003f24070 */
[--C-:B------:R-:W-:Y:S01]  /*14ef0*/  @!P5 IMAD.IADD R222, R222, 0x1, -R251.reuse ;  /* 0x00000001deded824 */ /* 0x100fe200078e0afb */
[----:B------:R-:W-:Y:S02]  /*14f00*/  @!P2 IADD3 R214, R214, -R251, RZ ;  /* 0x800000fbd6d6a210 */ /* 0x000fe40007ffe0ff */
[C---:B------:R-:W-:Y:S02]  /*14f10*/  ISETP.GT.U32.AND P5, PT, R251.reuse, R216, PT ;  /* 0x000000d8fb00720c */ /* 0x040fe40003fa4070 */
[----:B------:R-:W-:Y:S01]  /*14f20*/  ISETP.GT.U32.AND P2, PT, R251, R220, PT ;  /* 0x000000dcfb00720c */ /* 0x000fe20003f44070 */
[--C-:B------:R-:W-:Y:S01]  /*14f30*/  @!P0 IMAD.IADD R217, R217, 0x1, -R251.reuse ;  /* 0x00000001d9d98824 */ /* 0x100fe200078e0afb */
[----:B------:R-:W-:Y:S01]  /*14f40*/  ISETP.GT.U32.AND P6, PT, R251, R226, PT ;  /* 0x000000e2fb00720c */ /* 0x000fe20003fc4070 */
[----:B------:R-:W-:Y:S01]  /*14f50*/  @!P4 IMAD.IADD R221, R221, 0x1, -R251 ;  /* 0x00000001ddddc824 */ /* 0x000fe200078e0afb */
[----:B------:R-:W-:-:S02]  /*14f60*/  ISETP.GT.U32.AND P0, PT, R251, R210, PT ;  /* 0x000000d2fb00720c */ /* 0x000fc40003f04070 */
[----:B------:R-:W-:Y:S02]  /*14f70*/  ISETP.GT.U32.AND P4, PT, R251, R215, PT ;  /* 0x000000d7fb00720c */ /* 0x000fe40003f84070 */
[----:B------:R-:W-:Y:S02]  /*14f80*/  @!P3 IADD3 R211, R211, -R251, RZ ;  /* 0x800000fbd3d3b210 */ /* 0x000fe40007ffe0ff */
[----:B------:R-:W-:Y:S01]  /*14f90*/  ISETP.GT.U32.AND P3, PT, R251, R204, PT ;  /* 0x000000ccfb00720c */ /* 0x000fe20003f64070 */
[--C-:B------:R-:W-:Y:S01]  /*14fa0*/  @!P1 IMAD.IADD R225, R225, 0x1, -R251.reuse ;  /* 0x00000001e1e19824 */ /* 0x100fe200078e0afb */
[C---:B------:R-:W-:Y:S01]  /*14fb0*/  ISETP.GT.U32.AND P1, PT, R251.reuse, R219, PT ;  /* 0x000000dbfb00720c */ /* 0x040fe20003f24070 */
[--C-:B------:R-:W-:Y:S01]  /*14fc0*/  @!P5 IMAD.IADD R216, R216, 0x1, -R251.reuse ;  /* 0x00000001d8d8d824 */ /* 0x100fe200078e0afb */
[C---:B------:R-:W-:Y:S01]  /*14fd0*/  ISETP.GT.U32.AND P5, PT, R251.reuse, R209, PT ;  /* 0x000000d1fb00720c */ /* 0x040fe20003fa4070 */
        /* <DEDUP_REMOVED lines=9> */
[----:B------:R-:W-:Y:S02]  /*15070*/  ISETP.GT.U32.AND P3, PT, R251, R210, PT ;  /* 0x000000d2fb00720c */ /* 0x000fe40003f64070 */
[----:B------:R-:W-:Y:S02]  /*15080*/  @!P1 IADD3 R219, R219, -R251, RZ ;  /* 0x800000fbdbdb9210 */ /* 0x000fe40007ffe0ff */
[----:B------:R-:W-:Y:S01]  /*15090*/  ISETP.GT.U32.AND P1, PT, R251, R212, PT ;  /* 0x000000d4fb00720c */ /* 0x000fe20003f24070 */
        /* <DEDUP_REMOVED lines=18> */
[----:B------:R-:W-:Y:S01]  /*151c0*/  ISETP.GT.U32.AND P2, PT, R251, R212, PT ;  /* 0x000000d4fb00720c */ /* 0x000fe20003f44070 */
[--C-:B------:R-:W-:Y:S01]  /*151d0*/  @!P0 IMAD.IADD R209, R209, 0x1, -R251.reuse ;  /* 0x00000001d1d18824 */ /* 0x100fe200078e0afb */
[----:B------:R-:W-:Y:S01]  /*151e0*/  ISETP.GT.U32.AND P0, PT, R251, R203, PT ;  /* 0x000000cbfb00720c */ /* 0x000fe20003f04070 */
[--C-:B------:R-:W-:Y:S01]  /*151f0*/  @!P4 IMAD.IADD R201, R201, 0x1, -R251.reuse ;  /* 0x00000001c9c9c824 */ /* 0x100fe200078e0afb */
[C---:B------:R-:W-:Y:S02]  /*15200*/  ISETP.GT.U32.AND P4, PT, R251.reuse, R207, PT ;  /* 0x000000cffb00720c */ /* 0x040fe40003f84070 */
[----:B------:R-:W-:Y:S02]  /*15210*/  @!P3 IADD3 R204, R204, -R251, RZ ;  /* 0x800000fbccccb210 */ /* 0x000fe40007ffe0ff */
[----:B------:R-:W-:Y:S01]  /*15220*/  ISETP.GT.U32.AND P3, PT, R251, R197, PT ;  /* 0x000000c5fb00720c */ /* 0x000fe20003f64070 */
[----:B------:R-:W-:Y:S01]  /*15230*/  @!P1 IMAD.IADD R205, R205, 0x1, -R251 ;  /* 0x00000001cdcd9824 */ /* 0x000fe200078e0afb */
[----:B------:R-:W-:-:S02]  /*15240*/  ISETP.GT.U32.AND P1, PT, R251, R211, PT ;  /* 0x000000d3fb00720c */ /* 0x000fc40003f24070 */
[----:B------:R-:W-:Y:S02]  /*15250*/  @!P5 IADD3 R208, R208, -R251, RZ ;  /* 0x800000fbd0d0d210 */ /* 0x000fe40007ffe0ff */
[C---:B------:R-:W-:Y:S02]  /*15260*/  ISETP.GT.U32.AND P6, PT, R251.reuse, R213, PT ;  /* 0x000000d5fb00720c */ /* 0x040fe40003fc4070 */
[----:B------:R-:W-:Y:S02]  /*15270*/  @!P2 IADD3 R212, R212, -R251, RZ ;  /* 0x800000fbd4d4a210 */ /* 0x000fe40007ffe0ff */
        /* <DEDUP_REMOVED lines=11> */
[C---:B------:R-:W-:Y:S01]  /*15330*/  ISETP.GT.U32.AND P6, PT, R251.reuse, R201, PT ;  /* 0x000000c9fb00720c */ /* 0x040fe20003fc4070 */
[--C-:B------:R-:W-:Y:S01]  /*15340*/  @!P5 IMAD.IADD R202, R202, 0x1, -R251.reuse ;  /* 0x00000001cacad824 */ /* 0x100fe200078e0afb */
[C---:B------:R-:W-:Y:S01]  /*15350*/  ISETP.GT.U32.AND P5, PT, R251.reuse, R195, PT ;  /* 0x000000c3fb00720c */ /* 0x040fe20003fa4070 */
[----:B------:R-:W-:Y:S01]  /*15360*/  @!P2 IMAD.IADD R206, R206, 0x1, -R251 ;  /* 0x00000001cecea824 */ /* 0x000fe200078e0afb */
[----:B------:R-:W-:-:S02]  /*15370*/  ISETP.GT.U32.AND P2, PT, R251, R199, PT ;  /* 0x000000c7fb00720c */ /* 0x000fc40003f44070 */
[-C--:B------:R-:W-:Y:S02]  /*15380*/  @!P0 IADD3 R196, R196, -R251.reuse, RZ ;  /* 0x800000fbc4c48210 */ /* 0x080fe40007ffe0ff */
        /* <DEDUP_REMOVED lines=10> */
[--C-:B------:R-:W-:Y:S01]  /*15430*/  @!P2 IMAD.IADD R199, R199, 0x1, -R251.reuse ;  /* 0x00000001c7c7a824 */ /* 0x100fe200078e0afb */
[C---:B------:R-:W-:Y:S01]  /*15440*/  ISETP.GT.U32.AND P2, PT, R251.reuse, R191, PT ;  /* 0x000000bffb00720c */ /* 0x040fe20003f44070 */
        /* <DEDUP_REMOVED lines=9> */
[----:B------:R-:W-:-:S03]  /*154e0*/  ISETP.GT.U32.AND P6, PT, R251, R200, PT ;  /* 0x000000c8fb00720c */ /* 0x000fc60003fc4070 */
[-C--:B------:R-:W-:Y:S02]  /*154f0*/  @!P2 IADD3 R191, R191, -R251.reuse, RZ ;  /* 0x800000fbbfbfa210 */ /* 0x080fe40007ffe0ff */
[----:B------:R-:W-:Y:S01]  /*15500*/  ISETP.GT.U32.AND P2, PT, R251, R198, PT ;  /* 0x000000c6fb00720c */ /* 0x000fe20003f44070 */
[--C-:B------:R-:W-:Y:S01]  /*15510*/  @!P0 IMAD.IADD R195, R195, 0x1, -R251.reuse ;  /* 0x00000001c3c38824 */ /* 0x100fe200078e0afb */
[----:B------:R-:W-:Y:S01]  /*15520*/  ISETP.GT.U32.AND P1, PT, R251, R190, PT ;  /* 0x000000befb00720c */ /* 0x000fe20003f24070 */
[--C-:B------:R-:W-:Y:S01]  /*15530*/  @!P4 IMAD.IADD R199, R199, 0x1, -R251.reuse ;  /* 0x00000001c7c7c824 */ /* 0x100fe200078e0afb */
[C---:B------:R-:W-:Y:S02]  /*15540*/  ISETP.GT.U32.AND P0, PT, R251.reuse, R188, PT ;  /* 0x000000bcfb00720c */ /* 0x040fe40003f04070 */
[----:B------:R-:W-:Y:S02]  /*15550*/  ISETP.GT.U32.AND P4, PT, R251, R192, PT ;  /* 0x000000c0fb00720c */ /* 0x000fe40003f84070 */
[----:B------:R-:W-:Y:S01]  /*15560*/  @!P3 IADD3 R189, R189, -R251, RZ ;  /* 0x800000fbbdbdb210 */ /* 0x000fe20007ffe0ff */
[----:B------:R-:W-:Y:S01]  /*15570*/  @!P5 IMAD.IADD R187, R187, 0x1, -R251 ;  /* 0x00000001bbbbd824 */ /* 0x000fe200078e0afb */
[----:B------:R-:W-:-:S02]  /*15580*/  ISETP.GT.U32.AND P3, PT, R251, R182, PT ;  /* 0x000000b6fb00720c */ /* 0x000fc40003f64070 */
[C---:B------:R-:W-:Y:S01]  /*15590*/  ISETP.GT.U32.AND P5, PT, R251.reuse, R193, PT ;  /* 0x000000c1fb00720c */ /* 0x040fe20003fa4070 */
[--C-:B------:R-:W-:Y:S01]  /*155a0*/  @!P6 IMAD.IADD R200, R200, 0x1, -R251.reuse ;  /* 0x00000001c8c8e824 */ /* 0x100fe200078e0afb */
[----:B------:R-:W-:Y:S01]  /*155b0*/  @!P2 IADD3 R198, R198, -R251, RZ ;  /* 0x800000fbc6c6a210 */ /* 0x000fe20007ffe0ff */
[--C-:B------:R-:W-:Y:S01]  /*155c0*/  @!P1 IMAD.IADD R190, R190, 0x1, -R251.reuse ;  /* 0x00000001bebe9824 */ /* 0x100fe200078e0afb */
[C---:B------:R-:W-:Y:S02]  /*155d0*/  ISETP.GT.U32.AND P6, PT, R251.reuse, R187, PT ;  /* 0x000000bbfb00720c */ /* 0x040fe40003fc4070 */
[C---:B------:R-:W-:Y:S01]  /*155e0*/  ISETP.GT.U32.AND P2, PT, R251.reuse, R191, PT ;  /* 0x000000bffb00720c */ /* 0x040fe20003f44070 */
[--C-:B------:R-:W-:Y:S01]  /*155f0*/  @!P0 IMAD.IADD R188, R188, 0x1, -R251.reuse ;  /* 0x00000001bcbc8824 */ /* 0x100fe200078e0afb */
[C---:B------:R-:W-:Y:S01]  /*15600*/  ISETP.GT.U32.AND P1, PT, R251.reuse, R197, PT ;  /* 0x000000c5fb00720c */ /* 0x040fe20003f24070 */
[----:B------:R-:W-:Y:S01]  /*15610*/  @!P4 IMAD.IADD R192, R192, 0x1, -R251 ;  /* 0x00000001c0c0c824 */ /* 0x000fe200078e0afb */
[----:B------:R-:W-:-:S02]  /*15620*/  ISETP.GT.U32.AND P0, PT, R251, R181, PT ;  /* 0x000000b5fb00720c */ /* 0x000fc40003f04070 */
        /* <DEDUP_REMOVED lines=8> */
[----:B------:R-:W-:Y:S01]  /*156b0*/  ISETP.GT.U32.AND P2, PT, R251, R184, PT ;  /* 0x000000b8fb00720c */ /* 0x000fe20003f44070 */
[----:B------:R-:W-:Y:S01]  /*156c0*/  @!P1 IMAD.IADD R197, R197, 0x1, -R251 ;  /* 0x00000001c5c59824 */ /* 0x000fe200078e0afb */
[----:B------:R-:W-:-:S02]  /*156d0*/  ISETP.GT.U32.AND P1, PT, R251, R190, PT ;  /* 0x000000befb00720c */ /* 0x000fc40003f24070 */
[-C--:B------:R-:W-:Y:S02]  /*156e0*/  @!P0 IADD3 R181, R181, -R251.reuse, RZ ;  /* 0x800000fbb5b58210 */ /* 0x080fe40007ffe0ff */
[----:B------:R-:W-:Y:S02]  /*156f0*/  @!P4 IADD3 R185, R185, -R251, RZ ;  /* 0x800000fbb9b9c210 */ /* 0x000fe40007ffe0ff */
[C---:B------:R-:W-:Y:S02]  /*15700*/  ISETP.GT.U32.AND P0, PT, R251.reuse, R174, PT ;  /* 0x000000aefb00720c */ /* 0x040fe40003f04070 */
[----:B------:R-:W-:Y:S01]  /*15710*/  ISETP.GT.U32.AND P4, PT, R251, R178, PT ;  /* 0x000000b2fb00720c */ /* 0x000fe20003f84070 */
[--C-:B------:R-:W-:Y:S01]  /*15720*/  @!P3 IMAD.IADD R175, R175, 0x1, -R251.reuse ;  /* 0x00000001afafb824 */ /* 0x100fe200078e0afb */
[C---:B------:R-:W-:Y:S01]  /*15730*/  ISETP.GT.U32.AND P3, PT, R251.reuse, R181, PT ;  /* 0x000000b5fb00720c */ /* 0x040fe20003f64070 */
[--C-:B------:R-:W-:Y:S01]  /*15740*/  @!P5 IMAD.IADD R186, R186, 0x1, -R251.reuse ;  /* 0x00000001babad824 */ /* 0x100fe200078e0afb */
[----:B------:R-:W-:Y:S01]  /*15750*/  ISETP.GT.U32.AND P5, PT, R251, R179, PT ;  /* 0x000000b3fb00720c */ /* 0x000fe20003fa4070 */
[----:B------:R-:W-:-:S02]  /*15760*/  @!P6 IMAD.IADD R180, R180, 0x1, -R251 ;  /* 0x00000001b4b4e824 */ /* 0x000fc400078e0afb */
[--C-:B------:R-:W-:Y:S01]  /*15770*/  @!P2 IMAD.IADD R184, R184, 0x1, -R251.reuse ;  /* 0x00000001b8b8a824 */ /* 0x100fe200078e0afb */
[C---:B------:R-:W-:Y:S01]  /*15780*/  ISETP.GT.U32.AND P6, PT, R251.reuse, R186, PT ;  /* 0x000000bafb00720c */ /* 0x040fe20003fc4070 */
[--C-:B------:R-:W-:Y:S01]  /*15790*/  @!P1 IMAD.IADD R190, R190, 0x1, -R251.reuse ;  /* 0x00000001bebe9824 */ /* 0x100fe200078e0afb */
[C---:B------:R-:W-:Y:S02]  /*157a0*/  ISETP.GT.U32.AND P1, PT, R251.reuse, R183, PT ;  /* 0x000000b7fb00720c */ /* 0x040fe40003f24070 */
[----:B------:R-:W-:Y:S01]  /*157b0*/  @!P0 IADD3 R174, R174, -R251, RZ ;  /* 0x800000fbaeae8210 */ /* 0x000fe20007ffe0ff */
[--C-:B------:R-:W-:Y:S01]  /*157c0*/  @!P4 IMAD.IADD R178, R178, 0x1, -R251.reuse ;  /* 0x00000001b2b2c824 */ /* 0x100fe200078e0afb */
[C---:B------:R-:W-:Y:S02]  /*157d0*/  ISETP.GT.U32.AND P0, PT, R251.reuse, R180, PT ;  /* 0x000000b4fb00720c */ /* 0x040fe40003f04070 */
[----:B------:R-:W-:Y:S01]  /*157e0*/  ISETP.GT.U32.AND P4, PT, R251, R184, PT ;  /* 0x000000b8fb00720c */ /* 0x000fe20003f84070 */
[--C-:B------:R-:W-:Y:S01]  /*157f0*/  @!P3 IMAD.IADD R181, R181, 0x1, -R251.reuse ;  /* 0x00000001b5b5b824 */ /* 0x100fe200078e0afb */
[----:B------:R-:W-:Y:S01]  /*15800*/  ISETP.GT.U32.AND P2, PT, R251, R177, PT ;  /* 0x000000b1fb00720c */ /* 0x000fe20003f44070 */
[----:B------:R-:W-:Y:S01]  /*15810*/  @!P5 IMAD.IADD R179, R179, 0x1, -R251 ;  /* 0x00000001b3b3d824 */ /* 0x000fe200078e0afb */
[----:B------:R-:W-:-:S02]  /*15820*/  ISETP.GT.U32.AND P3, PT, R251, R175, PT ;  /* 0x000000affb00720c */ /* 0x000fc40003f64070 */
[C---:B------:R-:W-:Y:S01]  /*15830*/  ISETP.GT.U32.AND P5, PT, R251.reuse, R185, PT ;  /* 0x000000b9fb00720c */ /* 0x040fe20003fa4070 */
        /* <DEDUP_REMOVED lines=9> */
[----:B------:R-:W-:Y:S02]  /*158d0*/  ISETP.GT.U32.AND P2, PT, R251, R183, PT ;  /* 0x000000b7fb00720c */ /* 0x000fe40003f44070 */
[-C--:B------:R-:W-:Y:S01]  /*158e0*/  @!P3 IADD3 R175, R175, -R251.reuse, RZ ;  /* 0x800000fbafafb210 */ /* 0x080fe20007ffe0ff */
[--C-:B------:R-:W-:Y:S01]  /*158f0*/  @!P5 IMAD.IADD R185, R185, 0x1, -R251.reuse ;  /* 0x00000001b9b9d824 */ /* 0x100fe200078e0afb */
[C---:B------:R-:W-:Y:S02]  /*15900*/  ISETP.GT.U32.AND P3, PT, R251.reuse, R168, PT ;  /* 0x000000a8fb00720c */ /* 0x040fe40003f64070 */
[----:B------:R-:W-:Y:S02]  /*15910*/  ISETP.GT.U32.AND P5, PT, R251, R178, PT ;  /* 0x000000b2fb00720c */ /* 0x000fe40003fa4070 */
[----:B------:R-:W-:Y:S01]  /*15920*/  @!P6 IADD3 R179, R179, -R251, RZ ;  /* 0x800000fbb3b3e210 */ /* 0x000fe20007ffe0ff */
[--C-:B------:R-:W-:Y:S01]  /*15930*/  @!P1 IMAD.IADD R176, R176, 0x1, -R251.reuse ;  /* 0x00000001b0b09824 */ /* 0x100fe200078e0afb */
[----:B------:R-:W-:Y:S01]  /*15940*/  ISETP.GT.U32.AND P6, PT, R251, R172, PT ;  /* 0x000000acfb00720c */ /* 0x000fe20003fc4070 */
[--C-:B------:R-:W-:Y:S01]  /*15950*/  @!P0 IMAD.IADD R173, R173, 0x1, -R251.reuse ;  /* 0x00000001adad8824 */ /* 0x100fe200078e0afb */
[C---:B------:R-:W-:Y:S01]  /*15960*/  ISETP.GT.U32.AND P1, PT, R251.reuse, R182, PT ;  /* 0x000000b6fb00720c */ /* 0x040fe20003f24070 */
[----:B------:R-:W-:Y:S01]  /*15970*/  @!P4 IMAD.IADD R174, R174, 0x1, -R251 ;  /* 0x00000001aeaec824 */ /* 0x000fe200078e0afb */
[----:B------:R-:W-:-:S02]  /*15980*/  ISETP.GT.U32.AND P0, PT, R251, R166, PT ;  /* 0x000000a6fb00720c */ /* 0x000fc40003f04070 */
[----:B------:R-:W-:Y:S02]  /*15990*/  @!P2 IADD3 R183, R183, -R251, RZ ;  /* 0x800000fbb7b7a210 */ /* 0x000fe40007ffe0ff */
[C---:B------:R-:W-:Y:S01]  /*159a0*/  ISETP.GT.U32.AND P4, PT, R251.reuse, R167, PT ;  /* 0x000000a7fb00720c */ /* 0x040fe20003f84070 */
[--C-:B------:R-:W-:Y:S01]  /*159b0*/  @!P3 IMAD.IADD R168, R168, 0x1, -R251.reuse ;  /* 0x00000001a8a8b824 */ /* 0x100fe200078e0afb */
[C---:B------:R-:W-:Y:S01]  /*159c0*/  ISETP.GT.U32.AND P2, PT, R251.reuse, R177, PT ;  /* 0x000000b1fb00720c */ /* 0x040fe20003f44070 */
[--C-:B------:R-:W-:Y:S01]  /*159d0*/  @!P5 IMAD.IADD R178, R178, 0x1, -R251.reuse ;  /* 0x00000001b2b2d824 */ /* 0x100fe200078e0afb */
[C---:B------:R-:W-:Y:S02]  /*159e0*/  ISETP.GT.U32.AND P3, PT, R251.reuse, R161, PT ;  /* 0x000000a1fb00720c */ /* 0x040fe40003f64070 */
[C---:B------:R-:W-:Y:S01]  /*159f0*/  ISETP.GT.U32.AND P5, PT, R251.reuse, R171, PT ;  /* 0x000000abfb00720c */ /* 0x040fe20003fa4070 */
[--C-:B------:R-:W-:Y:S02]  /*15a00*/  @!P6 IMAD.IADD R172, R172, 0x1, -R251.reuse ;  /* 0x00000001acace824 */ /* 0x100fe400078e0afb */
        /* <DEDUP_REMOVED lines=8> */
[----:B------:R-:W-:Y:S02]  /*15a90*/  ISETP.GT.U32.AND P3, PT, R251, R167, PT ;  /* 0x000000a7fb00720c */ /* 0x000fe40003f64070 */
[----:B------:R-:W-:Y:S02]  /*15aa0*/  @!P5 IADD3 R171, R171, -R251, RZ ;  /* 0x800000fbababd210 */ /* 0x000fe40007ffe0ff */
[C---:B------:R-:W-:Y:S02]  /*15ab0*/  ISETP.GT.U32.AND P6, PT, R251.reuse, R165, PT ;  /* 0x000000a5fb00720c */ /* 0x040fe40003fc4070 */
[C---:B------:R-:W-:Y:S01]  /*15ac0*/  ISETP.GT.U32.AND P5, PT, R251.reuse, R164, PT ;  /* 0x000000a4fb00720c */ /* 0x040fe20003fa4070 */
[----:B------:R-:W-:Y:S01]  /*15ad0*/  @!P1 IMAD.IADD R176, R176, 0x1, -R251 ;  /* 0x00000001b0b09824 */ /* 0x000fe200078e0afb */
[----:B------:R-:W-:-:S02]  /*15ae0*/  ISETP.GT.U32.AND P4, PT, R251, R173, PT ;  /* 0x000000adfb00720c */ /* 0x000fc40003f84070 */
[C---:B------:R-:W-:Y:S02]  /*15af0*/  ISETP.GT.U32.AND P1, PT, R251.reuse, R169, PT ;  /* 0x000000a9fb00720c */ /* 0x040fe40003f24070 */
[----:B------:R-:W-:Y:S01]  /*15b00*/  @!P0 IADD3 R172, R172, -R251, RZ ;  /* 0x800000fbacac8210 */ /* 0x000fe20007ffe0ff */
[--C-:B------:R-:W-:Y:S01]  /*15b10*/  @!P2 IMAD.IADD R170, R170, 0x1, -R251.reuse ;  /* 0x00000001aaaaa824 */ /* 0x100fe200078e0afb */
[----:B------:R-:W-:Y:S01]  /*15b20*/  ISETP.GT.U32.AND P0, PT, R251, R166, PT ;  /* 0x000000a6fb00720c */ /* 0x000fe20003f04070 */
[--C-:B------:R-:W-:Y:S01]  /*15b30*/  @!P3 IMAD.IADD R167, R167, 0x1, -R251.reuse ;  /* 0x00000001a7a7b824 */ /* 0x100fe200078e0afb */
[----:B------:R-:W-:Y:S01]  /*15b40*/  ISETP.GT.U32.AND P2, PT, R251, R163, PT ;  /* 0x000000a3fb00720c */ /* 0x000fe20003f44070 */
[--C-:B------:R-:W-:Y:S01]  /*15b50*/  @!P6 IMAD.IADD R165, R165, 0x1, -R251.reuse ;  /* 0x00000001a5a5e824 */ /* 0x100fe200078e0afb */
[C---:B------:R-:W-:Y:S01]  /*15b60*/  ISETP.GT.U32.AND P3, PT, R251.reuse, R160, PT ;  /* 0x000000a0fb00720c */ /* 0x040fe20003f64070 */
[--C-:B------:R-:W-:Y:S01]  /*15b70*/  @!P5 IMAD.IADD R164, R164, 0x1, -R251.reuse ;  /* 0x00000001a4a4d824 */ /* 0x100fe200078e0afb */
[----:B------:R-:W-:Y:S01]  /*15b80*/  ISETP.GT.U32.AND P5, PT, R251, R170, PT ;  /* 0x000000aafb00720c */ /* 0x000fe20003fa4070 */
[--C-:B------:R-:W-:Y:S01]  /*15b90*/  @!P4 IMAD.IADD R173, R173, 0x1, -R251.reuse ;  /* 0x00000001adadc824 */ /* 0x100fe200078e0afb */
[----:B------:R-:W-:Y:S01]  /*15ba0*/  ISETP.GT.U32.AND P4, PT, R251, R165, PT ;  /* 0x000000a5fb00720c */ /* 0x000fe20003f84070 */
[----:B------:R-:W-:Y:S01]  /*15bb0*/  @!P1 IMAD.IADD R169, R169, 0x1, -R251 ;  /* 0x00000001a9a99824 */ /* 0x000fe200078e0afb */
[----:B------:R-:W-:-:S03]  /*15bc0*/  ISETP.GT.U32.AND P1, PT, R251, R162, PT ;  /* 0x000000a2fb00720c */ /* 0x000fc60003f24070 */
[--C-:B------:R-:W-:Y:S01]  /*15bd0*/  @!P0 IMAD.IADD R166, R166, 0x1, -R251.reuse ;  /* 0x00000001a6a68824 */ /* 0x100fe200078e0afb */
[----:B------:R-:W-:Y:S02]  /*15be0*/  ISETP.GT.U32.AND P0, PT, R251, R159, PT ;  /* 0x0000009ffb00720c */ /* 0x000fe40003f04070 */
[----:B------:R-:W-:Y:S02]  /*15bf0*/  @!P2 IADD3 R163, R163, -R251, RZ ;  /* 0x800000fba3a3a210 */ /* 0x000fe40007ffe0ff */
[C---:B------:R-:W-:Y:S02]  /*15c00*/  ISETP.GT.U32.AND P2, PT, R251.reuse, R169, PT ;  /* 0x000000a9fb00720c */ /* 0x040fe40003f44070 */
[----:B------:R-:W-:Y:S01]  /*15c10*/  @!P3 IADD3 R160, R160, -R251, RZ ;  /* 0x800000fba0a0b210 */ /* 0x000fe20007ffe0ff */
[--C-:B------:R-:W-:Y:S01]  /*15c20*/  @!P5 IMAD.IADD R170, R170, 0x1, -R251.reuse ;  /* 0x00000001aaaad824 */ /* 0x100fe200078e0afb */
[C---:B------:R-:W-:Y:S02]  /*15c30*/  ISETP.GT.U32.AND P3, PT, R251.reuse, R152, PT ;  /* 0x00000098fb00720c */ /* 0x040fe40003f64070 */
        /* <DEDUP_REMOVED lines=8> */
[----:B------:R-:W-:-:S02]  /*15cc0*/  ISETP.GT.U32.AND P0, PT, R251, R151, PT ;  /* 0x00000097fb00720c */ /* 0x000fc40003f04070 */
[C---:B------:R-:W-:Y:S01]  /*15cd0*/  ISETP.GT.U32.AND P2, PT, R251.reuse, R163, PT ;  /* 0x000000a3fb00720c */ /* 0x040fe20003f44070 */
[--C-:B------:R-:W-:Y:S01]  /*15ce0*/  @!P3 IMAD.IADD R152, R152, 0x1, -R251.reuse ;  /* 0x000000019898b824 */ /* 0x100fe200078e0afb */
[C---:B------:R-:W-:Y:S02]  /*15cf0*/  ISETP.GT.U32.AND P3, PT, R251.reuse, R159, PT ;  /* 0x0000009ffb00720c */ /* 0x040fe40003f64070 */
[----:B------:R-:W-:Y:S02]  /*15d00*/  @!P5 IADD3 R164, R164, -R251, RZ ;  /* 0x800000fba4a4d210 */ /* 0x000fe40007ffe0ff */
[C---:B------:R-:W-:Y:S01]  /*15d10*/  ISETP.GT.U32.AND P5, PT, R251.reuse, R157, PT ;  /* 0x0000009dfb00720c */ /* 0x040fe20003fa4070 */
[--C-:B------:R-:W-:Y:S01]  /*15d20*/  @!P4 IMAD.IADD R158, R158, 0x1, -R251.reuse ;  /* 0x000000019e9ec824 */ /* 0x100fe200078e0afb */
[----:B------:R-:W-:Y:S01]  /*15d30*/  ISETP.GT.U32.AND P4, PT, R251, R150, PT ;  /* 0x00000096fb00720c */ /* 0x000fe20003f84070 */
[----:B------:R-:W-:Y:S01]  /*15d40*/  @!P6 IMAD.IADD R171, R171, 0x1, -R251 ;  /* 0x00000001ababe824 */ /* 0x000fe200078e0afb */
[----:B------:R-:W-:-:S02]  /*15d50*/  @!P1 IADD3 R168, R168, -R251, RZ ;  /* 0x800000fba8a89210 */ /* 0x000fc40007ffe0ff */
[C---:B------:R-:W-:Y:S02]  /*15d60*/  ISETP.GT.U32.AND P6, PT, R251.reuse, R162, PT ;  /* 0x000000a2fb00720c */ /* 0x040fe40003fc4070 */
[----:B------:R-:W-:Y:S02]  /*15d70*/  ISETP.GT.U32.AND P1, PT, R251, R161, PT ;  /* 0x000000a1fb00720c */ /* 0x000fe40003f24070 */
[----:B------:R-:W-:Y:S01]  /*15d80*/  @!P0 IADD3 R151, R151, -R251, RZ ;  /* 0x800000fb97978210 */ /* 0x000fe20007ffe0ff */
        /* <DEDUP_REMOVED lines=8> */
[C---:B------:R-:W-:Y:S01]  /*15e10*/  ISETP.GT.U32.AND P4, PT, R251.reuse, R157, PT ;  /* 0x0000009dfb00720c */ /* 0x040fe20003f84070 */
[--C-:B------:R-:W-:Y:S01]  /*15e20*/  @!P6 IMAD.IADD R162, R162, 0x1, -R251.reuse ;  /* 0x00000001a2a2e824 */ /* 0x100fe200078e0afb */
[----:B------:R-:W-:Y:S01]  /*15e30*/  ISETP.GT.U32.AND P6, PT, R251, R155, PT ;  /* 0x0000009bfb00720c */ /* 0x000fe20003fc4070 */
[----:B------:R-:W-:Y:S01]  /*15e40*/  @!P1 IMAD.IADD R161, R161, 0x1, -R251 ;  /* 0x00000001a1a19824 */ /* 0x000fe200078e0afb */
[C---:B------:R-:W-:Y:S02]  /*15e50*/  ISETP.GT.U32.AND P1, PT, R251.reuse, R153, PT ;  /* 0x00000099fb00720c */ /* 0x040fe40003f24070 */
[----:B------:R-:W-:Y:S02]  /*15e60*/  @!P0 IADD3 R158, R158, -R251, RZ ;  /* 0x800000fb9e9e8210 */ /* 0x000fe40007ffe0ff */
[----:B------:R-:W-:-:S02]  /*15e70*/  ISETP.GT.U32.AND P0, PT, R251, R151, PT ;  /* 0x00000097fb00720c */ /* 0x000fc40003f04070 */
[----:B------:R-:W-:Y:S01]  /*15e80*/  @!P2 IADD3 R156, R156, -R251, RZ ;  /* 0x800000fb9c9ca210 */ /* 0x000fe20007ffe0ff */
[--C-:B------:R-:W-:Y:S01]  /*15e90*/  @!P3 IMAD.IADD R152, R152, 0x1, -R251.reuse ;  /* 0x000000019898b824 */ /* 0x100fe200078e0afb */
[----:B------:R-:W-:Y:S01]  /*15ea0*/  ISETP.GT.U32.AND P2, PT, R251, R148, PT ;  /* 0x00000094fb00720c */ /* 0x000fe20003f44070 */
[--C-:B------:R-:W-:Y:S01]  /*15eb0*/  @!P5 IMAD.IADD R149, R149, 0x1, -R251.reuse ;  /* 0x000000019595d824 */ /* 0x100fe200078e0afb */
        /* <DEDUP_REMOVED lines=14> */
[C---:B------:R-:W-:Y:S02]  /*15fa0*/  ISETP.GT.U32.AND P3, PT, R251.reuse, R138, PT ;  /* 0x0000008afb00720c */ /* 0x040fe40003f64070 */
[C---:B------:R-:W-:Y:S01]  /*15fb0*/  ISETP.GT.U32.AND P5, PT, R251.reuse, R149, PT ;  /* 0x00000095fb00720c */ /* 0x040fe20003fa4070 */
[--C-:B------:R-:W-:Y:S01]  /*15fc0*/  @!P4 IMAD.IADD R150, R150, 0x1, -R251.reuse ;  /* 0x000000019696c824 */ /* 0x100fe200078e0afb */
[----:B------:R-:W-:Y:S01]  /*15fd0*/  ISETP.GT.U32.AND P4, PT, R251, R143, PT ;  /* 0x0000008ffb00720c */ /* 0x000fe20003f84070 */
[--C-:B------:R-:W-:Y:S02]  /*15fe0*/  @!P6 IMAD.IADD R147, R147, 0x1, -R251.reuse ;  /* 0x000000019393e824 */ /* 0x100fe400078e0afb */
        /* <DEDUP_REMOVED lines=8> */
[----:B------:R-:W-:Y:S02]  /*16070*/  ISETP.GT.U32.AND P3, PT, R251, R144, PT ;  /* 0x00000090fb00720c */ /* 0x000fe40003f64070 */
[-C--:B------:R-:W-:Y:S02]  /*16080*/  @!P5 IADD3 R149, R149, -R251.reuse, RZ ;  /* 0x800000fb9595d210 */ /* 0x080fe40007ffe0ff */
[----:B------:R-:W-:Y:S01]  /*16090*/  ISETP.GT.U32.AND P5, PT, R251, R142, PT ;  /* 0x0000008efb00720c */ /* 0x000fe20003fa4070 */
[----:B------:R-:W-:Y:S01]  /*160a0*/  @!P4 IMAD.IADD R143, R143, 0x1, -R251 ;  /* 0x000000018f8fc824 */ /* 0x000fe200078e0afb */
[----:B------:R-:W-:Y:S02]  /*160b0*/  ISETP.GT.U32.AND P4, PT, R251, R136, PT ;  /* 0x00000088fb00720c */ /* 0x000fe40003f84070 */
[----:B------:R-:W-:Y:S02]  /*160c0*/  @!P1 IADD3 R153, R153, -R251, RZ ;  /* 0x800000fb99999210 */ /* 0x000fe40007ffe0ff */
[----:B------:R-:W-:-:S02]  /*160d0*/  ISETP.GT.U32.AND P1, PT, R251, R146, PT ;  /* 0x00000092fb00720c */ /* 0x000fc40003f24070 */
[----:B------:R-:W-:Y:S01]  /*160e0*/  @!P0 IADD3 R137, R137, -R251, RZ ;  /* 0x800000fb89898210 */ /* 0x000fe20007ffe0ff */
[--C-:B------:R-:W-:Y:S01]  /*160f0*/  @!P2 IMAD.IADD R147, R147, 0x1, -R251.reuse ;  /* 0x000000019393a824 */ /* 0x100fe200078e0afb */
[C---:B------:R-:W-:Y:S01]  /*16100*/  ISETP.GT.U32.AND P0, PT, R251.reuse, R143, PT ;  /* 0x0000008ffb00720c */ /* 0x040fe20003f04070 */
[--C-:B------:R-:W-:Y:S01]  /*16110*/  @!P6 IMAD.IADD R148, R148, 0x1, -R251.reuse ;  /* 0x000000019494e824 */ /* 0x100fe200078e0afb */
[C---:B------:R-:W-:Y:S01]  /*16120*/  ISETP.GT.U32.AND P2, PT, R251.reuse, R140, PT ;  /* 0x0000008cfb00720c */ /* 0x040fe20003f44070 */
[--C-:B------:R-:W-:Y:S01]  /*16130*/  @!P3 IMAD.IADD R144, R144, 0x1, -R251.reuse ;  /* 0x000000019090b824 */ /* 0x100fe200078e0afb */
[C---:B------:R-:W-:Y:S01]  /*16140*/  ISETP.GT.U32.AND P6, PT, R251.reuse, R141, PT ;  /* 0x0000008dfb00720c */ /* 0x040fe20003fc4070 */
[--C-:B------:R-:W-:Y:S01]  /*16150*/  @!P5 IMAD.IADD R142, R142, 0x1, -R251.reuse ;  /* 0x000000018e8ed824 */ /* 0x100fe200078e0afb */
[C---:B------:R-:W-:Y:S02]  /*16160*/  ISETP.GT.U32.AND P3, PT, R251.reuse, R138, PT ;  /* 0x0000008afb00720c */ /* 0x040fe40003f64070 */
[C---:B------:R-:W-:Y:S01]  /*16170*/  ISETP.GT.U32.AND P5, PT, R251.reuse, R135, PT ;  /* 0x00000087fb00720c */ /* 0x040fe20003fa4070 */
[--C-:B------:R-:W-:Y:S01]  /*16180*/  @!P4 IMAD.IADD R136, R136, 0x1, -R251.reuse ;  /* 0x000000018888c824 */ /* 0x100fe200078e0afb */
[C---:B------:R-:W-:Y:S01]  /*16190*/  ISETP.GT.U32.AND P4, PT, R251.reuse, R142, PT ;  /* 0x0000008efb00720c */ /* 0x040fe20003f84070 */
[----:B------:R-:W-:Y:S01]  /*161a0*/  @!P1 IMAD.IADD R146, R146, 0x1, -R251 ;  /* 0x0000000192929824 */ /* 0x000fe200078e0afb */
[----:B------:R-:W-:-:S02]  /*161b0*/  ISETP.GT.U32.AND P1, PT, R251, R139, PT ;  /* 0x0000008bfb00720c */ /* 0x000fc40003f24070 */
[----:B------:R-:W-:Y:S01]  /*161c0*/  @!P0 IADD3 R143, R143, -R251, RZ ;  /* 0x800000fb8f8f8210 */ /* 0x000fe20007ffe0ff */
[--C-:B------:R-:W-:Y:S01]  /*161d0*/  @!P2 IMAD.IADD R140, R140, 0x1, -R251.reuse ;  /* 0x000000018c8ca824 */ /* 0x100fe200078e0afb */
[----:B------:R-:W-:Y:S02]  /*161e0*/  ISETP.GT.U32.AND P0, PT, R251, R137, PT ;  /* 0x00000089fb00720c */ /* 0x000fe40003f04070 */
[----:B------:R-:W-:Y:S01]  /*161f0*/  @!P6 IADD3 R141, R141, -R251, RZ ;  /* 0x800000fb8d8de210 */ /* 0x000fe20007ffe0ff */
[--C-:B------:R-:W-:Y:S01]  /*16200*/  @!P3 IMAD.IADD R138, R138, 0x1, -R251.reuse ;  /* 0x000000018a8ab824 */ /* 0x100fe200078e0afb */
[C---:B------:R-:W-:Y:S02]  /*16210*/  ISETP.GT.U32.AND P2, PT, R251.reuse, R146, PT ;  /* 0x00000092fb00720c */ /* 0x040fe40003f44070 */
[----:B------:R-:W-:Y:S01]  /*16220*/  ISETP.GT.U32.AND P6, PT, R251, R134, PT ;  /* 0x00000086fb00720c */ /* 0x000fe20003fc4070 */
[----:B------:R-:W-:Y:S01]  /*16230*/  @!P5 IMAD.IADD R135, R135, 0x1, -R251 ;  /* 0x000000018787d824 */ /* 0x000fe200078e0afb */
[----:B------:R-:W-:-:S02]  /*16240*/  ISETP.GT.U32.AND P3, PT, R251, R131, PT ;  /* 0x00000083fb00720c */ /* 0x000fc40003f64070 */
[C---:B------:R-:W-:Y:S01]  /*16250*/  ISETP.GT.U32.AND P5, PT, R251.reuse, R141, PT ;  /* 0x0000008dfb00720c */ /* 0x040fe20003fa4070 */
[--C-:B------:R-:W-:Y:S01]  /*16260*/  @!P4 IMAD.IADD R142, R142, 0x1, -R251.reuse ;  /* 0x000000018e8ec824 */ /* 0x100fe200078e0afb */
[----:B------:R-:W-:Y:S01]  /*16270*/  ISETP.GT.U32.AND P4, PT, R251, R136, PT ;  /* 0x00000088fb00720c */ /* 0x000fe20003f84070 */
[--C-:B------:R-:W-:Y:S01]  /*16280*/  @!P1 IMAD.IADD R139, R139, 0x1, -R251.reuse ;  /* 0x000000018b8b9824 */ /* 0x100fe200078e0afb */
[----:B------:R-:W-:Y:S01]  /*16290*/  ISETP.GT.U32.AND P1, PT, R251, R145, PT ;  /* 0x00000091fb00720c */ /* 0x000fe20003f24070 */
[--C-:B------:R-:W-:Y:S01]  /*162a0*/  @!P0 IMAD.IADD R137, R137, 0x1, -R251.reuse ;  /* 0x0000000189898824 */ /* 0x100fe200078e0afb */
[C---:B------:R-:W-:Y:S01]  /*162b0*/  ISETP.GT.U32.AND P0, PT, R251.reuse, R130, PT ;  /* 0x00000082fb00720c */ /* 0x040fe20003f04070 */
[----:B------:R-:W-:Y:S01]  /*162c0*/  @!P2 IMAD.IADD R146, R146, 0x1, -R251 ;  /* 0x000000019292a824 */ /* 0x000fe200078e0afb */
[----:B------:R-:W-:Y:S02]  /*162d0*/  ISETP.GT.U32.AND P2, PT, R251, R140, PT ;  /* 0x0000008cfb00720c */ /* 0x000fe40003f44070 */
[----:B------:R-:W-:-:S02]  /*162e0*/  @!P6 IADD3 R134, R134, -R251, RZ ;  /* 0x800000fb8686e210 */ /* 0x000fc40007ffe0ff */
[----:B------:R-:W-:Y:S01]  /*162f0*/  @!P3 IADD3 R131, R131, -R251, RZ ;  /* 0x800000fb8383b210 */ /* 0x000fe20007ffe0ff */
[--C-:B------:R-:W-:Y:S01]  /*16300*/  @!P5 IMAD.IADD R141, R141, 0x1, -R251.reuse ;  /* 0x000000018d8dd824 */ /* 0x100fe200078e0afb */
[C---:B------:R-:W-:Y:S02]  /*16310*/  ISETP.GT.U32.AND P3, PT, R251.reuse, R124, PT ;  /* 0x0000007cfb00720c */ /* 0x040fe40003f64070 */
[C---:B------:R-:W-:Y:S02]  /*16320*/  ISETP.GT.U32.AND P6, PT, R251.reuse, R135, PT ;  /* 0x00000087fb00720c */ /* 0x040fe40003fc4070 */
[C---:B------:R-:W-:Y:S01]  /*16330*/  ISETP.GT.U32.AND P5, PT, R251.reuse, R134, PT ;  /* 0x00000086fb00720c */ /* 0x040fe20003fa4070 */
[--C-:B------:R-:W-:Y:S01]  /*16340*/  @!P4 IMAD.IADD R136, R136, 0x1, -R251.reuse ;  /* 0x000000018888c824 */ /* 0x100fe200078e0afb */
[----:B------:R-:W-:Y:S01]  /*16350*/  ISETP.GT.U32.AND P4, PT, R251, R129, PT ;  /* 0x00000081fb00720c */ /* 0x000fe20003f84070 */
[--C-:B------:R-:W-:Y:S01]  /*16360*/  @!P1 IMAD.IADD R145, R145, 0x1, -R251.reuse ;  /* 0x0000000191919824 */ /* 0x100fe200078e0afb */
[C---:B------:R-:W-:Y:S01]  /*16370*/  ISETP.GT.U32.AND P1, PT, R251.reuse, R139, PT ;  /* 0x0000008bfb00720c */ /* 0x040fe20003f24070 */
[--C-:B------:R-:W-:Y:S01]  /*16380*/  @!P0 IMAD.IADD R130, R130, 0x1, -R251.reuse ;  /* 0x0000000182828824 */ /* 0x100fe200078e0afb */
[C---:B------:R-:W-:Y:S01]  /*16390*/  ISETP.GT.U32.AND P0, PT, R251.reuse, R123, PT ;  /* 0x0000007bfb00720c */ /* 0x040fe20003f04070 */
[--C-:B------:R-:W-:Y:S01]  /*163a0*/  @!P2 IMAD.IADD R140, R140, 0x1, -R251.reuse ;  /* 0x000000018c8ca824 */ /* 0x100fe200078e0afb */
[C---:B------:R-:W-:Y:S01]  /*163b0*/  ISETP.GT.U32.AND P2, PT, R251.reuse, R133, PT ;  /* 0x00000085fb00720c */ /* 0x040fe20003f44070 */
[----:B------:R-:W-:Y:S01]  /*163c0*/  @!P3 IMAD.IADD R124, R124, 0x1, -R251 ;  /* 0x000000017c7cb824 */ /* 0x000fe200078e0afb */
[----:B------:R-:W-:-:S02]  /*163d0*/  ISETP.GT.U32.AND P3, PT, R251, R130, PT ;  /* 0x00000082fb00720c */ /* 0x000fc40003f64070 */
[----:B------:R-:W-:Y:S01]  /*163e0*/  @!P6 IADD3 R135, R135, -R251, RZ ;  /* 0x800000fb8787e210 */ /* 0x000fe20007ffe0ff */
[--C-:B------:R-:W-:Y:S01]  /*163f0*/  @!P5 IMAD.IADD R134, R134, 0x1, -R251.reuse ;  /* 0x000000018686d824 */ /* 0x100fe200078e0afb */
[C---:B------:R-:W-:Y:S02]  /*16400*/  ISETP.GT.U32.AND P6, PT, R251.reuse, R128, PT ;  /* 0x00000080fb00720c */ /* 0x040fe40003fc4070 */
        /* <DEDUP_REMOVED lines=10> */
[----:B------:R-:W-:Y:S01]  /*164b0*/  @!P6 IMAD.IADD R128, R128, 0x1, -R251 ;  /* 0x000000018080e824 */ /* 0x000fe200078e0afb */
[----:B------:R-:W-:Y:S02]  /*164c0*/  ISETP.GT.U32.AND P3, PT, R251, R124, PT ;  /* 0x0000007cfb00720c */ /* 0x000fe40003f64070 */
[----:B------:R-:W-:Y:S02]  /*164d0*/  @!P5 IADD3 R127, R127, -R251, RZ ;  /* 0x800000fb7f7fd210 */ /* 0x000fe40007ffe0ff */
[----:B------:R-:W-:-:S02]  /*164e0*/  ISETP.GT.U32.AND P6, PT, R251, R121, PT ;  /* 0x00000079fb00720c */ /* 0x000fc40003fc4070 */
[C---:B------:R-:W-:Y:S01]  /*164f0*/  ISETP.GT.U32.AND P5, PT, R251.reuse, R133, PT ;  /* 0x00000085fb00720c */ /* 0x040fe20003fa4070 */
[--C-:B------:R-:W-:Y:S01]  /*16500*/  @!P4 IMAD.IADD R122, R122, 0x1, -R251.reuse ;  /* 0x000000017a7ac824 */ /* 0x100fe200078e0afb */
[C---:B------:R-:W-:Y:S01]  /*16510*/  ISETP.GT.U32.AND P4, PT, R251.reuse, R128, PT ;  /* 0x00000080fb00720c */ /* 0x040fe20003f84070 */
[--C-:B------:R-:W-:Y:S01]  /*16520*/  @!P1 IMAD.IADD R132, R132, 0x1, -R251.reuse ;  /* 0x0000000184849824 */ /* 0x100fe200078e0afb */
[----:B------:R-:W-:Y:S01]  /*16530*/  ISETP.GT.U32.AND P1, PT, R251, R125, PT ;  /* 0x0000007dfb00720c */ /* 0x000fe20003f24070 */
[--C-:B------:R-:W-:Y:S01]  /*16540*/  @!P0 IMAD.IADD R129, R129, 0x1, -R251.reuse ;  /* 0x0000000181818824 */ /* 0x100fe200078e0afb */
[C---:B------:R-:W-:Y:S01]  /*16550*/  ISETP.GT.U32.AND P0, PT, R251.reuse, R123, PT ;  /* 0x0000007bfb00720c */ /* 0x040fe20003f04070 */
[--C-:B------:R-:W-:Y:S01]  /*16560*/  @!P2 IMAD.IADD R126, R126, 0x1, -R251.reuse ;  /* 0x000000017e7ea824 */ /* 0x100fe200078e0afb */
[----:B------:R-:W-:Y:S02]  /*16570*/  ISETP.GT.U32.AND P2, PT, R251, R132, PT ;  /* 0x00000084fb00720c */ /* 0x000fe40003f44070 */
[----:B------:R-:W-:Y:S01]  /*16580*/  @!P3 IADD3 R124, R124, -R251, RZ ;  /* 0x800000fb7c7cb210 */ /* 0x000fe20007ffe0ff */
[--C-:B------:R-:W-:Y:S01]  /*16590*/  @!P6 IMAD.IADD R121, R121, 0x1, -R251.reuse ;  /* 0x000000017979e824 */ /* 0x100fe200078e0afb */
[----:B------:R-:W-:Y:S01]  /*165a0*/  ISETP.GT.U32.AND P3, PT, R251, R117, PT ;  /* 0x00000075fb00720c */ /* 0x000fe20003f64070 */
[----:B------:R-:W-:Y:S01]  /*165b0*/  @!P5 IMAD.IADD R133, R133, 0x1, -R251 ;  /* 0x000000018585d824 */ /* 0x000fe200078e0afb */
[----:B------:R-:W-:-:S02]  /*165c0*/  ISETP.GT.U32.AND P5, PT, R251, R127, PT ;  /* 0x0000007ffb00720c */ /* 0x000fc40003fa4070 */
[----:B------:R-:W-:Y:S01]  /*165d0*/  @!P4 IADD3 R128, R128, -R251, RZ ;  /* 0x800000fb8080c210 */ /* 0x000fe20007ffe0ff */
[--C-:B------:R-:W-:Y:S01]  /*165e0*/  @!P1 IMAD.IADD R125, R125, 0x1, -R251.reuse ;  /* 0x000000017d7d9824 */ /* 0x100fe200078e0afb */
[C---:B------:R-:W-:Y:S02]  /*165f0*/  ISETP.GT.U32.AND P6, PT, R251.reuse, R122, PT ;  /* 0x0000007afb00720c */ /* 0x040fe40003fc4070 */
[----:B------:R-:W-:Y:S01]  /*16600*/  ISETP.GT.U32.AND P4, PT, R251, R121, PT ;  /* 0x00000079fb00720c */ /* 0x000fe20003f84070 */
[--C-:B------:R-:W-:Y:S01]  /*16610*/  @!P0 IMAD.IADD R123, R123, 0x1, -R251.reuse ;  /* 0x000000017b7b8824 */ /* 0x100fe200078e0afb */
[C---:B------:R-:W-:Y:S02]  /*16620*/  ISETP.GT.U32.AND P1, PT, R251.reuse, R131, PT ;  /* 0x00000083fb00720c */ /* 0x040fe40003f24070 */
[----:B------:R-:W-:Y:S02]  /*16630*/  ISETP.GT.U32.AND P0, PT, R251, R116, PT ;  /* 0x00000074fb00720c */ /* 0x000fe40003f04070 */
[----:B------:R-:W-:Y:S01]  /*16640*/  @!P2 IADD3 R132, R132, -R251, RZ ;  /* 0x800000fb8484a210 */ /* 0x000fe20007ffe0ff */
        /* <DEDUP_REMOVED lines=10> */
[C---:B------:R-:W-:Y:S02]  /*166f0*/  ISETP.GT.U32.AND P1, PT, R251.reuse, R125, PT ;  /* 0x0000007dfb00720c */ /* 0x040fe40003f24070 */
[----:B------:R-:W-:Y:S01]  /*16700*/  @!P0 IADD3 R116, R116, -R251, RZ ;  /* 0x800000fb74748210 */ /* 0x000fe20007ffe0ff */
[--C-:B------:R-:W-:Y:S01]  /*16710*/  @!P2 IMAD.IADD R126, R126, 0x1, -R251.reuse ;  /* 0x000000017e7ea824 */ /* 0x100fe200078e0afb */
[----:B------:R-:W-:Y:S01]  /*16720*/  ISETP.GT.U32.AND P0, PT, R251, R108, PT ;  /* 0x0000006cfb00720c */ /* 0x000fe20003f04070 */
[----:B------:R-:W-:Y:S01]  /*16730*/  @!P3 IMAD.IADD R109, R109, 0x1, -R251 ;  /* 0x000000016d6db824 */ /* 0x000fe200078e0afb */
[----:B------:R-:W-:-:S02]  /*16740*/  ISETP.GT.U32.AND P2, PT, R251, R119, PT ;  /* 0x00000077fb00720c */ /* 0x000fc40003f44070 */
[C---:B------:R-:W-:Y:S02]  /*16750*/  ISETP.GT.U32.AND P3, PT, R251.reuse, R116, PT ;  /* 0x00000074fb00720c */ /* 0x040fe40003f64070 */
[----:B------:R-:W-:Y:S02]  /*16760*/  @!P5 IADD3 R120, R120, -R251, RZ ;  /* 0x800000fb7878d210 */ /* 0x000fe40007ffe0ff */
        /* <DEDUP_REMOVED lines=19> */
[----:B------:R-:W-:Y:S01]  /*168a0*/  ISETP.GT.U32.AND P1, PT, R251, R110, PT ;  /* 0x0000006efb00720c */ /* 0x000fe20003f24070 */
[----:B------:R-:W-:Y:S01]  /*168b0*/  @!P0 IMAD.IADD R115, R115, 0x1, -R251 ;  /* 0x0000000173738824 */ /* 0x000fe200078e0afb */
[----:B------:R-:W-:Y:S02]  /*168c0*/  ISETP.GT.U32.AND P0, PT, R251, R107, PT ;  /* 0x0000006bfb00720c */ /* 0x000fe40003f04070 */
[----:B------:R-:W-:Y:S02]  /*168d0*/  @!P2 IADD3 R111, R111, -R251, RZ ;  /* 0x800000fb6f6fa210 */ /* 0x000fe40007ffe0ff */
[C---:B------:R-:W-:Y:S02]  /*168e0*/  ISETP.GT.U32.AND P6, PT, R251.reuse, R108, PT ;  /* 0x0000006cfb00720c */ /* 0x040fe40003fc4070 */
[----:B------:R-:W-:-:S02]  /*168f0*/  ISETP.GT.U32.AND P2, PT, R251, R118, PT ;  /* 0x00000076fb00720c */ /* 0x000fc40003f44070 */
        /* <DEDUP_REMOVED lines=51> */
[----:B------:R-:W-:Y:S01]  /*16c30*/  @!P2 IADD3 R97, R97, -R251, RZ ;  /* 0x800000fb6161a210 */ /* 0x000fe20007ffe0ff */
[--C-:B------:R-:W-:Y:S01]  /*16c40*/  @!P3 IMAD.IADD R94, R94, 0x1, -R251.reuse ;  /* 0x000000015e5eb824 */ /* 0x100fe200078e0afb */
[C---:B------:R-:W-:Y:S01]  /*16c50*/  ISETP.GT.U32.AND P2, PT, R251.reuse, R103, PT ;  /* 0x00000067fb00720c */ /* 0x040fe20003f44070 */
[----:B------:R-:W-:Y:S01]  /*16c60*/  @!P5 IMAD.IADD R104, R104, 0x1, -R251 ;  /* 0x000000016868d824 */ /* 0x000fe200078e0afb */
[C---:B------:R-:W-:Y:S02]  /*16c70*/  ISETP.GT.U32.AND P3, PT, R251.reuse, R87, PT ;  /* 0x00000057fb00720c */ /* 0x040fe40003f64070 */
[----:B------:R-:W-:Y:S02]  /*16c80*/  ISETP.GT.U32.AND P5, PT, R251, R98, PT ;  /* 0x00000062fb00720c */ /* 0x000fe40003fa4070 */
[----:B------:R-:W-:-:S02]  /*16c90*/  @!P4 IADD3 R99, R99, -R251, RZ ;  /* 0x800000fb6363c210 */ /* 0x000fc40007ffe0ff */
[C---:B------:R-:W-:Y:S01]  /*16ca0*/  ISETP.GT.U32.AND P4, PT, R251.reuse, R92, PT ;  /* 0x0000005cfb00720c */ /* 0x040fe20003f84070 */
[--C-:B------:R-:W-:Y:S01]  /*16cb0*/  @!P1 IMAD.IADD R96, R96, 0x1, -R251.reuse ;  /* 0x0000000160609824 */ /* 0x100fe200078e0afb */
[----:B------:R-:W-:Y:S01]  /*16cc0*/  ISETP.GT.U32.AND P1, PT, R251, R102, PT ;  /* 0x00000066fb00720c */ /* 0x000fe20003f24070 */
[--C-:B------:R-:W-:Y:S01]  /*16cd0*/  @!P0 IMAD.IADD R93, R93, 0x1, -R251.reuse ;  /* 0x000000015d5d8824 */ /* 0x100fe200078e0afb */
[----:B------:R-:W-:Y:S02]  /*16ce0*/  ISETP.GT.U32.AND P0, PT, R251, R86, PT ;  /* 0x00000056fb00720c */ /* 0x000fe40003f04070 */
[----:B------:R-:W-:Y:S02]  /*16cf0*/  @!P2 IADD3 R103, R103, -R251, RZ ;  /* 0x800000fb6767a210 */ /* 0x000fe40007ffe0ff */
[----:B------:R-:W-:Y:S02]  /*16d00*/  ISETP.GT.U32.AND P2, PT, R251, R97, PT ;  /* 0x00000061fb00720c */ /* 0x000fe40003f44070 */
[----:B------:R-:W-:Y:S01]  /*16d10*/  @!P3 IADD3 R87, R87, -R251, RZ ;  /* 0x800000fb5757b210 */ /* 0x000fe20007ffe0ff */
[----:B------:R-:W-:Y:S01]  /*16d20*/  @!P5 IMAD.IADD R98, R98, 0x1, -R251 ;  /* 0x000000016262d824 */ /* 0x000fe200078e0afb */
[----:B------:R-:W-:-:S02]  /*16d30*/  ISETP.GT.U32.AND P3, PT, R251, R93, PT ;  /* 0x0000005dfb00720c */ /* 0x000fc40003f64070 */
        /* <DEDUP_REMOVED lines=9> */
[--C-:B------:R-:W-:Y:S01]  /*16dd0*/  @!P3 IMAD.IADD R93, R93, 0x1, -R251.reuse ;  /* 0x000000015d5db824 */ /* 0x100fe200078e0afb */
[----:B------:R-:W-:Y:S02]  /*16de0*/  ISETP.GT.U32.AND P3, PT, R251, R87, PT ;  /* 0x00000057fb00720c */ /* 0x000fe40003f64070 */
[----:B------:R-:W-:Y:S02]  /*16df0*/  @!P5 IADD3 R91, R91, -R251, RZ ;  /* 0x800000fb5b5bd210 */ /* 0x000fe40007ffe0ff */
[----:B------:R-:W-:Y:S01]  /*16e00*/  ISETP.GT.U32.AND P5, PT, R251, R84, PT ;  /* 0x00000054fb00720c */ /* 0x000fe20003fa4070 */
[--C-:B------:R-:W-:Y:S01]  /*16e10*/  @!P4 IMAD.IADD R85, R85, 0x1, -R251.reuse ;  /* 0x000000015555c824 */ /* 0x100fe200078e0afb */
[C---:B------:R-:W-:Y:S02]  /*16e20*/  ISETP.GT.U32.AND P6, PT, R251.reuse, R95, PT ;  /* 0x0000005ffb00720c */ /* 0x040fe40003fc4070 */
[C---:B------:R-:W-:Y:S01]  /*16e30*/  ISETP.GT.U32.AND P4, PT, R251.reuse, R91, PT ;  /* 0x0000005bfb00720c */ /* 0x040fe20003f84070 */
[----:B------:R-:W-:Y:S01]  /*16e40*/  @!P1 IMAD.IADD R96, R96, 0x1, -R251 ;  /* 0x0000000160609824 */ /* 0x000fe200078e0afb */
[----:B------:R-:W-:-:S02]  /*16e50*/  ISETP.GT.U32.AND P1, PT, R251, R89, PT ;  /* 0x00000059fb00720c */ /* 0x000fc40003f24070 */
[----:B------:R-:W-:Y:S01]  /*16e60*/  @!P0 IADD3 R92, R92, -R251, RZ ;  /* 0x800000fb5c5c8210 */ /* 0x000fe20007ffe0ff */
[--C-:B------:R-:W-:Y:S01]  /*16e70*/  @!P2 IMAD.IADD R90, R90, 0x1, -R251.reuse ;  /* 0x000000015a5aa824 */ /* 0x100fe200078e0afb */
[----:B------:R-:W-:Y:S01]  /*16e80*/  ISETP.GT.U32.AND P0, PT, R251, R86, PT ;  /* 0x00000056fb00720c */ /* 0x000fe20003f04070 */
[--C-:B------:R-:W-:Y:S01]  /*16e90*/  @!P3 IMAD.IADD R87, R87, 0x1, -R251.reuse ;  /* 0x000000015757b824 */ /* 0x100fe200078e0afb */
[C---:B------:R-:W-:Y:S01]  /*16ea0*/  ISETP.GT.U32.AND P2, PT, R251.reuse, R83, PT ;  /* 0x00000053fb00720c */ /* 0x040fe20003f44070 */
[--C-:B------:R-:W-:Y:S01]  /*16eb0*/  @!P5 IMAD.IADD R84, R84, 0x1, -R251.reuse ;  /* 0x000000015454d824 */ /* 0x100fe200078e0afb */
[C---:B------:R-:W-:Y:S02]  /*16ec0*/  ISETP.GT.U32.AND P3, PT, R251.reuse, R80, PT ;  /* 0x00000050fb00720c */ /* 0x040fe40003f64070 */
[----:B------:R-:W-:Y:S01]  /*16ed0*/  ISETP.GT.U32.AND P5, PT, R251, R90, PT ;  /* 0x0000005afb00720c */ /* 0x000fe20003fa4070 */
[----:B------:R-:W-:Y:S01]  /*16ee0*/  @!P4 IMAD.IADD R91, R91, 0x1, -R251 ;  /* 0x000000015b5bc824 */ /* 0x000fe200078e0afb */
[----:B------:R-:W-:-:S02]  /*16ef0*/  @!P6 IADD3 R95, R95, -R251, RZ ;  /* 0x800000fb5f5fe210 */ /* 0x000fc40007ffe0ff */
[C---:B------:R-:W-:Y:S02]  /*16f00*/  ISETP.GT.U32.AND P6, PT, R251.reuse, R88, PT ;  /* 0x00000058fb00720c */ /* 0x040fe40003fc4070 */
[----:B------:R-:W-:Y:S01]  /*16f10*/  ISETP.GT.U32.AND P4, PT, R251, R85, PT ;  /* 0x00000055fb00720c */ /* 0x000fe20003f84070 */
[--C-:B------:R-:W-:Y:S01]  /*16f20*/  @!P1 IMAD.IADD R89, R89, 0x1, -R251.reuse ;  /* 0x0000000159599824 */ /* 0x100fe200078e0afb */
[C---:B------:R-:W-:Y:S01]  /*16f30*/  ISETP.GT.U32.AND P1, PT, R251.reuse, R82, PT ;  /* 0x00000052fb00720c */ /* 0x040fe20003f24070 */
[----:B------:R-:W-:Y:S01]  /*16f40*/  @!P0 IMAD.IADD R86, R86, 0x1, -R251 ;  /* 0x0000000156568824 */ /* 0x000fe200078e0afb */
[----:B------:R-:W-:Y:S02]  /*16f50*/  ISETP.GT.U32.AND P0, PT, R251, R79, PT ;  /* 0x0000004ffb00720c */ /* 0x000fe40003f04070 */
[----:B------:R-:W-:Y:S02]  /*16f60*/  @!P2 IADD3 R83, R83, -R251, RZ ;  /* 0x800000fb5353a210 */ /* 0x000fe40007ffe0ff */
[----:B------:R-:W-:-:S02]  /*16f70*/  ISETP.GT.U32.AND P2, PT, R251, R89, PT ;  /* 0x00000059fb00720c */ /* 0x000fc40003f44070 */
[----:B------:R-:W-:Y:S01]  /*16f80*/  @!P3 IADD3 R80, R80, -R251, RZ ;  /* 0x800000fb5050b210 */ /* 0x000fe20007ffe0ff */
[--C-:B------:R-:W-:Y:S01]  /*16f90*/  @!P5 IMAD.IADD R90, R90, 0x1, -R251.reuse ;  /* 0x000000015a5ad824 */ /* 0x100fe200078e0afb */
        /* <DEDUP_REMOVED lines=14> */
[----:B------:R-:W-:Y:S02]  /*17080*/  @!P5 IADD3 R84, R84, -R251, RZ ;  /* 0x800000fb5454d210 */ /* 0x000fe40007ffe0ff */
[----:B------:R-:W-:Y:S01]  /*17090*/  ISETP.GT.U32.AND P5, PT, R251, R77, PT ;  /* 0x0000004dfb00720c */ /* 0x000fe20003fa4070 */
[--C-:B------:R-:W-:Y:S02]  /*170a0*/  @!P6 IMAD.IADD R81, R81, 0x1, -R251.reuse ;  /* 0x000000015151e824 */ /* 0x100fe400078e0afb */
[----:B------:R-:W-:Y:S01]  /*170b0*/  @!P4 IMAD.IADD R78, R78, 0x1, -R251 ;  /* 0x000000014e4ec824 */ /* 0x000fe200078e0afb */
[C---:B------:R-:W-:Y:S02]  /*170c0*/  ISETP.GT.U32.AND P4, PT, R251.reuse, R70, PT ;  /* 0x00000046fb00720c */ /* 0x040fe40003f84070 */
[----:B------:R-:W-:Y:S02]  /*170d0*/  @!P1 IADD3 R88, R88, -R251, RZ ;  /* 0x800000fb58589210 */ /* 0x000fe40007ffe0ff */
[----:B------:R-:W-:-:S02]  /*170e0*/  ISETP.GT.U32.AND P6, PT, R251, R82, PT ;  /* 0x00000052fb00720c */ /* 0x000fc40003fc4070 */
[----:B------:R-:W-:Y:S02]  /*170f0*/  ISETP.GT.U32.AND P1, PT, R251, R81, PT ;  /* 0x00000051fb00720c */ /* 0x000fe40003f24070 */
[----:B------:R-:W-:Y:S02]  /*17100*/  @!P0 IADD3 R71, R71, -R251, RZ ;  /* 0x800000fb47478210 */ /* 0x000fe40007ffe0ff */
[----:B------:R-:W-:Y:S01]  /*17110*/  ISETP.GT.U32.AND P0, PT, R251, R78, PT ;  /* 0x0000004efb00720c */ /* 0x000fe20003f04070 */
[--C-:B------:R-:W-:Y:S01]  /*17120*/  @!P2 IMAD.IADD R83, R83, 0x1, -R251.reuse ;  /* 0x000000015353a824 */ /* 0x100fe200078e0afb */
[----:B------:R-:W-:Y:S01]  /*17130*/  ISETP.GT.U32.AND P2, PT, R251, R76, PT ;  /* 0x0000004cfb00720c */ /* 0x000fe20003f44070 */
[--C-:B------:R-:W-:Y:S01]  /*17140*/  @!P3 IMAD.IADD R79, R79, 0x1, -R251.reuse ;  /* 0x000000014f4fb824 */ /* 0x100fe200078e0afb */
[----:B------:R-:W-:Y:S01]  /*17150*/  ISETP.GT.U32.AND P3, PT, R251, R72, PT ;  /* 0x00000048fb00720c */ /* 0x000fe20003f64070 */
[--C-:B------:R-:W-:Y:S01]  /*17160*/  @!P5 IMAD.IADD R77, R77, 0x1, -R251.reuse ;  /* 0x000000014d4dd824 */ /* 0x100fe200078e0afb */
[----:B------:R-:W-:Y:S01]  /*17170*/  ISETP.GT.U32.AND P5, PT, R251, R69, PT ;  /* 0x00000045fb00720c */ /* 0x000fe20003fa4070 */
[----:B------:R-:W-:-:S03]  /*17180*/  @!P4 IMAD.IADD R70, R70, 0x1, -R251 ;  /* 0x000000014646c824 */ /* 0x000fc600078e0afb */
[C---:B------:R-:W-:Y:S01]  /*17190*/  ISETP.GT.U32.AND P4, PT, R251.reuse, R77, PT ;  /* 0x0000004dfb00720c */ /* 0x040fe20003f84070 */
[--C-:B------:R-:W-:Y:S01]  /*171a0*/  @!P6 IMAD.IADD R82, R82, 0x1, -R251.reuse ;  /* 0x000000015252e824 */ /* 0x100fe200078e0afb */
[----:B------:R-:W-:Y:S01]  /*171b0*/  ISETP.GT.U32.AND P6, PT, R251, R75, PT ;  /* 0x0000004bfb00720c */ /* 0x000fe20003fc4070 */
[--C-:B------:R-:W-:Y:S01]  /*171c0*/  @!P1 IMAD.IADD R81, R81, 0x1, -R251.reuse ;  /* 0x0000000151519824 */ /* 0x100fe200078e0afb */
[C---:B------:R-:W-:Y:S02]  /*171d0*/  ISETP.GT.U32.AND P1, PT, R251.reuse, R73, PT ;  /* 0x00000049fb00720c */ /* 0x040fe40003f24070 */
[----:B------:R-:W-:Y:S02]  /*171e0*/  @!P0 IADD3 R78, R78, -R251, RZ ;  /* 0x800000fb4e4e8210 */ /* 0x000fe40007ffe0ff */
[----:B------:R-:W-:Y:S01]  /*171f0*/  ISETP.GT.U32.AND P0, PT, R251, R71, PT ;  /* 0x00000047fb00720c */ /* 0x000fe20003f04070 */
[----:B------:R-:W-:Y:S01]  /*17200*/  @!P3 IMAD.IADD R72, R72, 0x1, -R251 ;  /* 0x000000014848b824 */ /* 0x000fe200078e0afb */
[----:B------:R-:W-:-:S02]  /*17210*/  @!P2 IADD3 R76, R76, -R251, RZ ;  /* 0x800000fb4c4ca210 */ /* 0x000fc40007ffe0ff */
        /* <DEDUP_REMOVED lines=46> */
[----:B------:R-:W-:-:S03]  /*17500*/  @!P4 IMAD.IADD R56, R56, 0x1, -R251 ;  /* 0x000000013838c824 */ /* 0x000fc600078e0afb */
[C---:B------:R-:W-:Y:S01]  /*17510*/  ISETP.GT.U32.AND P4, PT, R251.reuse, R62, PT ;  /* 0x0000003efb00720c */ /* 0x040fe20003f84070 */
[--C-:B------:R-:W-:Y:S01]  /*17520*/  @!P1 IMAD.IADD R66, R66, 0x1, -R251.reuse ;  /* 0x0000000142429824 */ /* 0x100fe200078e0afb */
[----:B------:R-:W-:Y:S02]  /*17530*/  ISETP.GT.U32.AND P1, PT, R251, R59, PT ;  /* 0x0000003bfb00720c */ /* 0x000fe40003f24070 */
[----:B------:R-:W-:Y:S02]  /*17540*/  @!P0 IADD3 R63, R63, -R251, RZ ;  /* 0x800000fb3f3f8210 */ /* 0x000fe40007ffe0ff */
[----:B------:R-:W-:Y:S01]  /*17550*/  ISETP.GT.U32.AND P0, PT, R251, R57, PT ;  /* 0x00000039fb00720c */ /* 0x000fe20003f04070 */
[--C-:B------:R-:W-:Y:S01]  /*17560*/  @!P2 IMAD.IADD R60, R60, 0x1, -R251.reuse ;  /* 0x000000013c3ca824 */ /* 0x100fe200078e0afb */
[----:B------:R-:W-:Y:S01]  /*17570*/  @!P6 IADD3 R61, R61, -R251, RZ ;  /* 0x800000fb3d3de210 */ /* 0x000fe20007ffe0ff */
[----:B------:R-:W-:Y:S01]  /*17580*/  @!P3 IMAD.IADD R58, R58, 0x1, -R251 ;  /* 0x000000013a3ab824 */ /* 0x000fe200078e0afb */
[----:B------:R-:W-:-:S02]  /*17590*/  ISETP.GT.U32.AND P2, PT, R251, R66, PT ;  /* 0x00000042fb00720c */ /* 0x000fc40003f44070 */
        /* <DEDUP_REMOVED lines=12> */
[-C--:B------:R-:W-:Y:S02]  /*17660*/  @!P6 IADD3 R54, R54, -R251.reuse, RZ ;  /* 0x800000fb3636e210 */ /* 0x080fe40007ffe0ff */
[----:B------:R-:W-:Y:S02]  /*17670*/  @!P3 IADD3 R51, R51, -R251, RZ ;  /* 0x800000fb3333b210 */ /* 0x000fe40007ffe0ff */
[----:B------:R-:W-:Y:S01]  /*17680*/  ISETP.GT.U32.AND P3, PT, R251, R44, PT ;  /* 0x0000002cfb00720c */ /* 0x000fe20003f64070 */
        /* <DEDUP_REMOVED lines=30> */
[C---:B------:R-:W-:Y:S01]  /*17870*/  ISETP.GT.U32.AND P5, PT, R251.reuse, R53, PT ;  /* 0x00000035fb00720c */ /* 0x040fe20003fa4070 */
[--C-:B------:R-:W-:Y:S01]  /*17880*/  @!P4 IMAD.IADD R42, R42, 0x1, -R251.reuse ;  /* 0x000000012a2ac824 */ /* 0x100fe200078e0afb */
[----:B------:R-:W-:Y:S01]  /*17890*/  ISETP.GT.U32.AND P4, PT, R251, R48, PT ;  /* 0x00000030fb00720c */ /* 0x000fe20003f84070 */
[--C-:B------:R-:W-:Y:S02]  /*178a0*/  @!P1 IMAD.IADD R52, R52, 0x1, -R251.reuse ;  /* 0x0000000134349824 */ /* 0x100fe400078e0afb */
        /* <DEDUP_REMOVED lines=9> */
[----:B------:R-:W-:Y:S02]  /*17940*/  @!P4 IADD3 R48, R48, -R251, RZ ;  /* 0x800000fb3030c210 */ /* 0x000fe40007ffe0ff */
[C---:B------:R-:W-:Y:S02]  /*17950*/  ISETP.GT.U32.AND P6, PT, R251.reuse, R42, PT ;  /* 0x0000002afb00720c */ /* 0x040fe40003fc4070 */
[----:B------:R-:W-:Y:S01]  /*17960*/  ISETP.GT.U32.AND P4, PT, R251, R41, PT ;  /* 0x00000029fb00720c */ /* 0x000fe20003f84070 */
[--C-:B------:R-:W-:Y:S01]  /*17970*/  @!P0 IMAD.IADD R43, R43, 0x1, -R251.reuse ;  /* 0x000000012b2b8824 */ /* 0x100fe200078e0afb */
[----:B------:R-:W-:Y:S02]  /*17980*/  ISETP.GT.U32.AND P0, PT, R251, R36, PT ;  /* 0x00000024fb00720c */ /* 0x000fe40003f04070 */
[----:B------:R-:W-:Y:S01]  /*17990*/  @!P2 IADD3 R52, R52, -R251, RZ ;  /* 0x800000fb3434a210 */ /* 0x000fe20007ffe0ff */
[----:B------:R-:W-:Y:S01]  /*179a0*/  @!P3 IMAD.IADD R37, R37, 0x1, -R251 ;  /* 0x000000012525b824 */ /* 0x000fe200078e0afb */
[----:B------:R-:W-:-:S02]  /*179b0*/  ISETP.GT.U32.AND P2, PT, R251, R46, PT ;  /* 0x0000002efb00720c */ /* 0x000fc40003f44070 */
[----:B------:R-:W-:Y:S01]  /*179c0*/  ISETP.GT.U32.AND P3, PT, R251, R29, PT ;  /* 0x0000001dfb00720c */ /* 0x000fe20003f64070 */
[--C-:B------:R-:W-:Y:S01]  /*179d0*/  @!P5 IMAD.IADD R47, R47, 0x1, -R251.reuse ;  /* 0x000000012f2fd824 */ /* 0x100fe200078e0afb */
[C---:B------:R-:W-:Y:S01]  /*179e0*/  ISETP.GT.U32.AND P5, PT, R251.reuse, R40, PT ;  /* 0x00000028fb00720c */ /* 0x040fe20003fa4070 */
[--C-:B------:R-:W-:Y:S01]  /*179f0*/  @!P6 IMAD.IADD R42, R42, 0x1, -R251.reuse ;  /* 0x000000012a2ae824 */ /* 0x100fe200078e0afb */
[----:B------:R-:W-:Y:S01]  /*17a00*/  ISETP.GT.U32.AND P6, PT, R251, R35, PT ;  /* 0x00000023fb00720c */ /* 0x000fe20003fc4070 */
[--C-:B------:R-:W-:Y:S01]  /*17a10*/  @!P4 IMAD.IADD R41, R41, 0x1, -R251.reuse ;  /* 0x000000012929c824 */ /* 0x100fe200078e0afb */
[C---:B------:R-:W-:Y:S02]  /*17a20*/  ISETP.GT.U32.AND P4, PT, R251.reuse, R33, PT ;  /* 0x00000021fb00720c */ /* 0x040fe40003f84070 */
[----:B------:R-:W-:Y:S02]  /*17a30*/  @!P0 IADD3 R36, R36, -R251, RZ ;  /* 0x800000fb24248210 */ /* 0x000fe40007ffe0ff */
[C---:B------:R-:W-:Y:S01]  /*17a40*/  ISETP.GT.U32.AND P0, PT, R251.reuse, R28, PT ;  /* 0x0000001cfb00720c */ /* 0x040fe20003f04070 */
[--C-:B------:R-:W-:Y:S01]  /*17a50*/  @!P2 IMAD.IADD R46, R46, 0x1, -R251.reuse ;  /* 0x000000012e2ea824 */ /* 0x100fe200078e0afb */
[----:B------:R-:W-:Y:S01]  /*17a60*/  ISETP.GT.U32.AND P2, PT, R251, R39, PT ;  /* 0x00000027fb00720c */ /* 0x000fe20003f44070 */
[----:B------:R-:W-:Y:S01]  /*17a70*/  @!P3 IMAD.IADD R29, R29, 0x1, -R251 ;  /* 0x000000011d1db824 */ /* 0x000fe200078e0afb */
[----:B------:R-:W-:-:S02]  /*17a80*/  ISETP.GT.U32.AND P3, PT, R251, R36, PT ;  /* 0x00000024fb00720c */ /* 0x000fc40003f64070 */
        /* <DEDUP_REMOVED lines=8> */
[--C-:B------:R-:W-:Y:S02]  /*17b10*/  @!P2 IMAD.IADD R39, R39, 0x1, -R251.reuse ;  /* 0x000000012727a824 */ /* 0x100fe400078e0afb */
[----:B------:R-:W-:Y:S01]  /*17b20*/  @!P3 IMAD.IADD R36, R36, 0x1, -R251 ;  /* 0x000000012424b824 */ /* 0x000fe200078e0afb */
[----:B------:R-:W-:-:S03]  /*17b30*/  ISETP.GT.U32.AND P3, PT, R251, R29, PT ;  /* 0x0000001dfb00720c */ /* 0x000fc60003f64070 */
[--C-:B------:R-:W-:Y:S01]  /*17b40*/  @!P5 IMAD.IADD R32, R32, 0x1, -R251.reuse ;  /* 0x000000012020d824 */ /* 0x100fe200078e0afb */
[----:B------:R-:W-:Y:S01]  /*17b50*/  ISETP.GT.U32.AND P5, PT, R251, R39, PT ;  /* 0x00000027fb00720c */ /* 0x000fe20003fa4070 */
[--C-:B------:R-:W-:Y:S02]  /*17b60*/  @!P6 IMAD.IADD R27, R27, 0x1, -R251.reuse ;  /* 0x000000011b1be824 */ /* 0x100fe400078e0afb */
[--C-:B------:R-:W-:Y:S01]  /*17b70*/  @!P4 IMAD.IADD R40, R40, 0x1, -R251.reuse ;  /* 0x000000012828c824 */ /* 0x100fe200078e0afb */
[----:B------:R-:W-:Y:S01]  /*17b80*/  ISETP.GT.U32.AND P4, PT, R251, R33, PT ;  /* 0x00000021fb00720c */ /* 0x000fe20003f84070 */
[----:B------:R-:W-:Y:S01]  /*17b90*/  @!P0 IMAD.IADD R35, R35, 0x1, -R251 ;  /* 0x0000000123238824 */ /* 0x000fe200078e0afb */
[C---:B------:R-:W-:Y:S02]  /*17ba0*/  ISETP.GT.U32.AND P0, PT, R251.reuse, R27, PT ;  /* 0x0000001bfb00720c */ /* 0x040fe40003f04070 */
[----:B------:R-:W-:Y:S02]  /*17bb0*/  ISETP.GT.U32.AND P6, PT, R251, R28, PT ;  /* 0x0000001cfb00720c */ /* 0x000fe40003fc4070 */
[----:B------:R-:W-:-:S02]  /*17bc0*/  @!P3 IADD3 R29, R29, -R251, RZ ;  /* 0x800000fb1d1db210 */ /* 0x000fc40007ffe0ff */
[----:B------:R-:W-:Y:S01]  /*17bd0*/  ISETP.GT.U32.AND P3, PT, R251, R22, PT ;  /* 0x00000016fb00720c */ /* 0x000fe20003f64070 */
[----:B------:R-:W-:Y:S01]  /*17be0*/  @!P5 IMAD.IADD R39, R39, 0x1, -R251 ;  /* 0x000000012727d824 */ /* 0x000fe200078e0afb */
[----:B------:R-:W-:-:S03]  /*17bf0*/  ISETP.GT.U32.AND P5, PT, R251, R32, PT ;  /* 0x00000020fb00720c */ /* 0x000fc60003fa4070 */
[----:B------:R-:W-:Y:S02]  /*17c00*/  @!P4 IADD3 R33, R33, -R251, RZ ;  /* 0x800000fb2121c210 */ /* 0x000fe40007ffe0ff */
[----:B------:R-:W-:Y:S01]  /*17c10*/  ISETP.GT.U32.AND P4, PT, R251, R26, PT ;  /* 0x0000001afb00720c */ /* 0x000fe20003f84070 */
[--C-:B------:R-:W-:Y:S01]  /*17c20*/  @!P0 IMAD.IADD R27, R27, 0x1, -R251.reuse ;  /* 0x000000011b1b8824 */ /* 0x100fe200078e0afb */
[C---:B------:R-:W-:Y:S01]  /*17c30*/  ISETP.GT.U32.AND P0, PT, R251.reuse, R20, PT ;  /* 0x00000014fb00720c */ /* 0x040fe20003f04070 */
[--C-:B------:R-:W-:Y:S01]  /*17c40*/  @!P6 IMAD.IADD R28, R28, 0x1, -R251.reuse ;  /* 0x000000011c1ce824 */ /* 0x100fe200078e0afb */
[C---:B------:R-:W-:Y:S02]  /*17c50*/  ISETP.GT.U32.AND P6, PT, R251.reuse, R21, PT ;  /* 0x00000015fb00720c */ /* 0x040fe40003fc4070 */
[--C-:B------:R-:W-:Y:S01]  /*17c60*/  @!P3 IMAD.IADD R22, R22, 0x1, -R251.reuse ;  /* 0x000000011616b824 */ /* 0x100fe200078e0afb */
[C---:B------:R-:W-:Y:S01]  /*17c70*/  ISETP.GT.U32.AND P3, PT, R251.reuse, R15, PT ;  /* 0x0000000ffb00720c */ /* 0x040fe20003f64070 */
[----:B------:R-:W-:Y:S01]  /*17c80*/  @!P5 IMAD.IADD R32, R32, 0x1, -R251 ;  /* 0x000000012020d824 */ /* 0x000fe200078e0afb */
[----:B------:R-:W-:-:S04]  /*17c90*/  ISETP.GT.U32.AND P5, PT, R251, R25, PT ;  /* 0x00000019fb00720c */ /* 0x000fc80003fa4070 */
[--C-:B------:R-:W-:Y:S01]  /*17ca0*/  @!P4 IMAD.IADD R26, R26, 0x1, -R251.reuse ;  /* 0x000000011a1ac824 */ /* 0x100fe200078e0afb */
[----:B------:R-:W-:Y:S01]  /*17cb0*/  ISETP.GT.U32.AND P4, PT, R251, R19, PT ;  /* 0x00000013fb00720c */ /* 0x000fe20003f84070 */
[--C-:B------:R-:W-:Y:S02]  /*17cc0*/  @!P0 IMAD.IADD R20, R20, 0x1, -R251.reuse ;  /* 0x0000000114148824 */ /* 0x100fe400078e0afb */
[----:B------:R-:W-:Y:S02]  /*17cd0*/  @!P6 IADD3 R21, R21, -R251, RZ ;  /* 0x800000fb1515e210 */ /* 0x000fe40007ffe0ff */
[C---:B------:R-:W-:Y:S02]  /*17ce0*/  ISETP.GT.U32.AND P0, PT, R251.reuse, R26, PT ;  /* 0x0000001afb00720c */ /* 0x040fe40003f04070 */
[----:B------:R-:W-:Y:S01]  /*17cf0*/  ISETP.GT.U32.AND P6, PT, R251, R14, PT ;  /* 0x0000000efb00720c */ /* 0x000fe20003fc4070 */
[----:B------:R-:W-:Y:S01]  /*17d00*/  @!P3 IMAD.IADD R15, R15, 0x1, -R251 ;  /* 0x000000010f0fb824 */ /* 0x000fe200078e0afb */
[----:B------:R-:W-:-:S02]  /*17d10*/  ISETP.GT.U32.AND P3, PT, R251, R21, PT ;  /* 0x00000015fb00720c */ /* 0x000fc40003f64070 */
[----:B------:R-:W-:Y:S02]  /*17d20*/  @!P5 IADD3 R25, R25, -R251, RZ ;  /* 0x800000fb1919d210 */ /* 0x000fe40007ffe0ff */
[----:B------:R-:W-:Y:S02]  /*17d30*/  @!P4 IMAD.IADD R19, R19, 0x1, -R251 ;  /* 0x000000011313c824 */ /* 0x000fe400078e0afb */
[----:B------:R-:W-:-:S03]  /*17d40*/  ISETP.GT.U32.AND P4, PT, R251, R25, PT ;  /* 0x00000019fb00720c */ /* 0x000fc60003f84070 */
[--C-:B------:R-:W-:Y:S01]  /*17d50*/  @!P0 IMAD.IADD R26, R26, 0x1, -R251.reuse ;  /* 0x000000011a1a8824 */ /* 0x100fe200078e0afb */
[----:B------:R-:W-:Y:S02]  /*17d60*/  ISETP.GT.U32.AND P0, PT, R251, R20, PT ;  /* 0x00000014fb00720c */ /* 0x000fe40003f04070 */
[----:B------:R-:W-:Y:S01]  /*17d70*/  @!P6 IADD3 R14, R14, -R251, RZ ;  /* 0x800000fb0e0ee210 */ /* 0x000fe20007ffe0ff */
[----:B------:R-:W-:-:S03]  /*17d80*/  @!P3 IMAD.IADD R21, R21, 0x1, -R251 ;  /* 0x000000011515b824 */ /* 0x000fc600078e0afb */
[----:B------:R-:W-:-:S03]  /*17d90*/  ISETP.GT.U32.AND P3, PT, R251, R14, PT ;  /* 0x0000000efb00720c */ /* 0x000fc60003f64070 */
[----:B------:R-:W-:Y:S01]  /*17da0*/  @!P4 IMAD.IADD R25, R25, 0x1, -R251 ;  /* 0x000000011919c824 */ /* 0x000fe200078e0afb */
[----:B------:R-:W-:-:S03]  /*17db0*/  ISETP.GT.U32.AND P4, PT, R251, R19, PT ;  /* 0x00000013fb00720c */ /* 0x000fc60003f84070 */
[----:B------:R-:W-:Y:S01]  /*17dc0*/  @!P0 IMAD.IADD R20, R20, 0x1, -R251 ;  /* 0x0000000114148824 */ /* 0x000fe200078e0afb */
[----:B------:R-:W-:-:S05]  /*17dd0*/  ISETP.GT.U32.AND P0, PT, R251, R6, PT ;  /* 0x00000006fb00720c */ /* 0x000fca0003f04070 */
[----:B------:R-:W-:Y:S01]  /*17de0*/  @!P3 IMAD.IADD R14, R14, 0x1, -R251 ;  /* 0x000000010e0eb824 */ /* 0x000fe200078e0afb */
[----:B------:R-:W-:-:S03]  /*17df0*/  ISETP.GT.U32.AND P3, PT, R251, R13, PT ;  /* 0x0000000dfb00720c */ /* 0x000fc60003f64070 */
[----:B------:R-:W-:Y:S02]  /*17e00*/  @!P4 IADD3 R19, R19, -R251, RZ ;  /* 0x800000fb1313c210 */ /* 0x000fe40007ffe0ff */
[C---:B------:R-:W-:Y:S02]  /*17e10*/  ISETP.GT.U32.AND P4, PT, R251.reuse, R5, PT ;  /* 0x00000005fb00720c */ /* 0x040fe40003f84070 */
[----:B------:R-:W-:Y:S01]  /*17e20*/  @!P0 IMAD.IADD R6, R6, 0x1, -R251 ;  /* 0x0000000106068824 */ /* 0x000fe200078e0afb */
[----:B------:R-:W-:-:S05]  /*17e30*/  ISETP.GT.U32.AND P0, PT, R251, R12, PT ;  /* 0x0000000cfb00720c */ /* 0x000fca0003f04070 */
[----:B------:R-:W-:Y:S02]  /*17e40*/  @!P3 IADD3 R13, R13, -R251, RZ ;  /* 0x800000fb0d0db210 */ /* 0x000fe40007ffe0ff */
[----:B------:R-:W-:-:S03]  /*17e50*/  ISETP.GT.U32.AND P3, PT, R251, R6, PT ;  /* 0x00000006fb00720c */ /* 0x000fc60003f64070 */
[----:B------:R-:W-:-:S03]  /*17e60*/  @!P4 IMAD.IADD R5, R5, 0x1, -R251 ;  /* 0x000000010505c824 */ /* 0x000fc600078e0afb */
[--C-:B------:R-:W-:Y:S02]  /*17e70*/  @!P0 IMAD.IADD R12, R12, 0x1, -R251.reuse ;  /* 0x000000010c0c8824 */ /* 0x100fe400078e0afb */
[C---:B------:R-:W-:Y:S01]  /*17e80*/  ISETP.GT.U32.AND P0, PT, R251.reuse, R5, PT ;  /* 0x00000005fb00720c */ /* 0x040fe20003f04070 */
[----:B------:R-:W-:Y:S04]  /*17e90*/  STL [R1+0x24], R114 ;  /* 0x0000247201007387 */ /* 0x000fe80000100800 */
[----:B------:R-:W-:Y:S01]  /*17ea0*/  @!P3 IMAD.IADD R6, R6, 0x1, -R251 ;  /* 0x000000010606b824 */ /* 0x000fe200078e0afb */
[----:B------:R-:W-:Y:S01]  /*17eb0*/  ISETP.GT.U32.AND P3, PT, R251, R13, PT ;  /* 0x0000000dfb00720c */ /* 0x000fe20003f64070 */
[----:B------:R-:W-:Y:S01]  /*17ec0*/  STL [R1+0x20], R154 ;  /* 0x0000209a01007387 */ /* 0x000fe20000100800 */
[----:B------:R-:W-:-:S03]  /*17ed0*/  IMAD.HI.U32 R34, R250, R234, RZ ;  /* 0x000000eafa227227 */ /* 0x000fc600078e00ff */
[----:B------:R1:W-:Y:S04]  /*17ee0*/  STL [R1+0x1c], R74 ;  /* 0x00001c4a01007387 */ /* 0x0003e80000100800 */
[----:B------:R-:W-:Y:S01]  /*17ef0*/  STL [R1+0x2734], R236 ;  /* 0x002734ec01007387 */ /* 0x000fe20000100800 */
[----:B------:R-:W-:-:S03]  /*17f00*/  IADD3 R34, -R34, RZ, RZ ;  /* 0x000000ff22227210 */ /* 0x000fc60007ffe1ff */
[----:B------:R2:W-:Y:S01]  /*17f10*/  STL [R1+0x18], R194 ;  /* 0x000018c201007387 */ /* 0x0005e20000100800 */
[----:B-1----:R-:W-:-:S03]  /*17f20*/  VIADD R74, R252, 0x1f9 ;  /* 0x000001f9fc4a7836 */ /* 0x002fc60000000000 */
[----:B------:R-:W-:Y:S01]  /*17f30*/  STL [R1+0x273c], R235 ;  /* 0x00273ceb01007387 */ /* 0x000fe20000100800 */
[----:B------:R-:W-:-:S03]  /*17f40*/  @!P0 IADD3 R5, R5, -R251, RZ ;  /* 0x800000fb05058210 */ /* 0x000fc60007ffe0ff */
[----:B------:R-:W-:Y:S01]  /*17f50*/  STL [R1+0x2740], R233 ;  /* 0x002740e901007387 */ /* 0x000fe20000100800 */
[C---:B------:R-:W-:Y:S02]  /*17f60*/  ISETP.GT.U32.AND P0, PT, R251.reuse, R12, PT ;  /* 0x0000000cfb00720c */ /* 0x040fe40003f04070 */
[----:B--2---:R-:W-:Y:S01]  /*17f70*/  IABS R194, R74 ;  /* 0x0000004a00c27213 */ /* 0x004fe20000000000 */
[----:B------:R-:W-:Y:S01]  /*17f80*/  STL [R1+0x2744], R232 ;  /* 0x002744e801007387 */ /* 0x000fe20000100800 */
[----:B------:R-:W-:-:S03]  /*17f90*/  IMAD R234, R251, R34, R234 ;  /* 0x00000022fbea7224 */ /* 0x000fc600078e02ea */
[----:B------:R-:W-:Y:S01]  /*17fa0*/  STL [R1+0x2748], R231 ;  /* 0x002748e701007387 */ /* 0x000fe20000100800 */
[----:B------:R-:W-:-:S03]  /*17fb0*/  @!P3 IMAD.IADD R13, R13, 0x1, -R251 ;  /* 0x000000010d0db824 */ /* 0x000fc600078e0afb */
[----:B------:R-:W-:Y:S01]  /*17fc0*/  STL [R1+0x274c], R230 ;  /* 0x00274ce601007387 */ /* 0x000fe20000100800 */
[----:B------:R-:W-:Y:S01]  /*17fd0*/  IMAD.HI.U32 R34, R250, R194, RZ ;  /* 0x000000c2fa227227 */ /* 0x000fe200078e00ff */
[----:B------:R-:W-:Y:S02]  /*17fe0*/  ISETP.GT.U32.AND P3, PT, R251, R249, PT ;  /* 0x000000f9fb00720c */ /* 0x000fe40003f64070 */
[----:B------:R-:W-:Y:S04]  /*17ff0*/  STL [R1+0x2750], R229 ;  /* 0x002750e501007387 */ /* 0x000fe80000100800 */
[----:B------:R-:W-:Y:S04]  /*18000*/  STL [R1+0x2754], R228 ;  /* 0x002754e401007387 */ /* 0x000fe80000100800 */
[----:B------:R1:W-:Y:S01]  /*18010*/  STL [R1+0x1fdc], R74 ;  /* 0x001fdc4a01007387 */ /* 0x0003e20000100800 */
[----:B------:R-:W-:Y:S01]  /*18020*/  IADD3 R34, -R34, RZ, RZ ;  /* 0x000000ff22227210 */ /* 0x000fe20007ffe1ff */
[----:B------:R-:W-:-:S02]  /*18030*/  @!P0 IMAD.IADD R12, R12, 0x1, -R251 ;  /* 0x000000010c0c8824 */ /* 0x000fc400078e0afb */
[----:B-1----:R-:W-:Y:S01]  /*18040*/  VIADD R74, R252, 0x1fa ;  /* 0x000001fafc4a7836 */ /* 0x002fe20000000000 */
[----:B------:R-:W-:-:S04]  /*18050*/  ISETP.GT.U32.AND P0, PT, R251, R248, PT ;  /* 0x000000f8fb00720c */ /* 0x000fc80003f04070 */
[----:B------:R-:W-:Y:S01]  /*18060*/  IABS R154, R74 ;  /* 0x0000004a009a7213 */ /* 0x000fe20000000000 */
[----:B------:R-:W-:Y:S01]  /*18070*/  IMAD R194, R251, R34, R194 ;  /* 0x00000022fbc27224 */ /* 0x000fe200078e02c2 */
[----:B------:R1:W-:Y:S01]  /*18080*/  STL [R1+0x1fd8], R74 ;  /* 0x001fd84a01007387 */ /* 0x0003e20000100800 */
[----:B------:R-:W-:Y:S02]  /*18090*/  @!P3 IADD3 R249, R249, -R251, RZ ;  /* 0x800000fbf9f9b210 */ /* 0x000fe40007ffe0ff */
[----:B------:R-:W-:Y:S01]  /*180a0*/  IMAD.HI.U32 R34, R250, R154, RZ ;  /* 0x0000009afa227227 */ /* 0x000fe200078e00ff */
[----:B------:R-:W-:-:S03]  /*180b0*/  ISETP.GT.U32.AND P3, PT, R251, R242, PT ;  /* 0x000000f2fb00720c */ /* 0x000fc60003f64070 */
[----:B-1----:R-:W-:Y:S01]  /*180c0*/  VIADD R74, R252, 0x1fb ;  /* 0x000001fbfc4a7836 */ /* 0x002fe20000000000 */
[----:B------:R-:W-:-:S04]  /*180d0*/  IADD3 R34, -R34, RZ, RZ ;  /* 0x000000ff22227210 */ /* 0x000fc80007ffe1ff */
[----:B------:R-:W-:Y:S01]  /*180e0*/  IABS R114, R74 ;  /* 0x0000004a00727213 */ /* 0x000fe20000000000 */
[----:B------:R-:W-:Y:S01]  /*180f0*/  IMAD R154, R251, R34, R154 ;  /* 0x00000022fb9a7224 */ /* 0x000fe200078e029a */
[----:B------:R1:W-:Y:S01]  /*18100*/  STL [R1+0x1fd4], R74 ;  /* 0x001fd44a01007387 */ /* 0x0003e20000100800 */
[----:B------:R-:W-:Y:S02]  /*18110*/  @!P0 IMAD.IADD R248, R248, 0x1, -R251 ;  /* 0x00000001f8f88824 */ /* 0x000fe400078e0afb */
[----:B------:R-:W-:-:S04]  /*18120*/  IMAD.HI.U32 R34, R250, R114, RZ ;  /* 0x00000072fa227227 */ /* 0x000fc800078e00ff */
[----:B-1----:R-:W-:Y:S01]  /*18130*/  VIADD R74, R252, 0x1fc ;  /* 0x000001fcfc4a7836 */ /* 0x002fe20000000000 */
[----:B------:R-:W-:Y:S01]  /*18140*/  IADD3 R34, -R34, RZ, RZ ;  /* 0x000000ff22227210 */ /* 0x000fe20007ffe1ff */
[----:B------:R-:W-:Y:S01]  /*18150*/  @!P3 IMAD.IADD R242, R242, 0x1, -R251 ;  /* 0x00000001f2f2b824 */ /* 0x000fe200078e0afb */
[C---:B------:R-:W-:Y:S02]  /*18160*/  ISETP.GT.U32.AND P3, PT, R251.reuse, R248, PT ;  /* 0x000000f8fb00720c */ /* 0x040fe40003f64070 */
[----:B------:R1:W-:Y:S01]  /*18170*/  STL [R1+0x1fd0], R74 ;  /* 0x001fd04a01007387 */ /* 0x0003e20000100800 */
[----:B------:R-:W-:Y:S01]  /*18180*/  IMAD R114, R251, R34, R114 ;  /* 0x00000022fb727224 */ /* 0x000fe200078e0272 */
[----:B-1----:R-:W-:-:S05]  /*18190*/  IABS R74, R74 ;  /* 0x0000004a004a7213 */ /* 0x002fca0000000000 */
[----:B------:R-:W-:-:S04]  /*181a0*/  IMAD.HI.U32 R34, R250, R74, RZ ;  /* 0x0000004afa227227 */ /* 0x000fc800078e00ff */
[----:B------:R-:W-:Y:S01]  /*181b0*/  VIADD R228, R252, 0x1fd ;  /* 0x000001fdfce47836 */ /* 0x000fe20000000000 */
[----:B------:R-:W-:Y:S01]  /*181c0*/  IADD3 R34, -R34, RZ, RZ ;  /* 0x000000ff22227210 */ /* 0x000fe20007ffe1ff */
[----:B------:R-:W-:Y:S01]  /*181d0*/  @!P3 IMAD.IADD R248, R248, 0x1, -R251 ;  /* 0x00000001f8f8b824 */ /* 0x000fe200078e0afb */
[----:B------:R-:W-:-:S03]  /*181e0*/  ISETP.GT.U32.AND P3, PT, R251, R242, PT ;  /* 0x000000f2fb00720c */ /* 0x000fc60003f64070 */
[----:B------:R-:W-:Y:S01]  /*181f0*/  IMAD R74, R251, R34, R74 ;  /* 0x00000022fb4a7224 */ /* 0x000fe200078e024a */
[----:B------:R-:W-:Y:S01]  /*18200*/  IABS R34, R228 ;  /* 0x000000e400227213 */ /* 0x000fe20000000000 */
[----:B------:R1:W-:Y:S04]  /*18210*/  STL [R1+0x1fcc], R228 ;  /* 0x001fcce401007387 */ /* 0x0003e80000100800 */
[----:B-1----:R-:W-:-:S04]  /*18220*/  IMAD.HI.U32 R228, R250, R34, RZ ;  /* 0x00000022fae47227 */ /* 0x002fc800078e00ff */
[----:B------:R-:W-:Y:S01]  /*18230*/  @!P3 IMAD.IADD R242, R242, 0x1, -R251 ;  /* 0x00000001f2f2b824 */ /* 0x000fe200078e0afb */
[----:B------:R-:W-:Y:S02]  /*18240*/  IADD3 R228, -R228, RZ, RZ ;  /* 0x000000ffe4e47210 */ /* 0x000fe40007ffe1ff */
[----:B------:R-:W-:-:S03]  /*18250*/  ISETP.GT.U32.AND P3, PT, R251, R194, PT ;  /* 0x000000c2fb00720c */ /* 0x000fc60003f64070 */
[----:B------:R-:W-:Y:S02]  /*18260*/  IMAD R34, R251, R228, R34 ;  /* 0x000000e4fb227224 */ /* 0x000fe400078e0222 */
[----:B------:R-:W-:-:S05]  /*18270*/  VIADD R228, R252, 0x1fe ;  /* 0x000001fefce47836 */ /* 0x000fca0000000000 */
[----:B------:R1:W-:Y:S04]  /*18280*/  STL [R1+0x1fc8], R228 ;  /* 0x001fc8e401007387 */ /* 0x0003e80000100800 */
[----:B------:R-:W2:Y:S01]  /*18290*/  LDL.LU R231, [R1+0x42c] ;  /* 0x00042c0001e77983 */ /* 0x000ea20000300800 */
[----:B------:R-:W-:-:S03]  /*182a0*/  @!P3 IADD3 R194, R194, -R251, RZ ;  /* 0x800000fbc2c2b210 */ /* 0x000fc60007ffe0ff */
[----:B------:R-:W3:Y:S01]  /*182b0*/  LDL.LU R232, [R1+0x428] ;  /* 0x0004280001e87983 */ /* 0x000ee20000300800 */
[----:B------:R-:W-:-:S03]  /*182c0*/  ISETP.GE.AND P3, PT, R252, RZ, PT ;  /* 0x000000fffc00720c */ /* 0x000fc60003f66270 */
[----:B------:R-:W4:Y:S04]  /*182d0*/  LDL.LU R233, [R1+0x424] ;  /* 0x0004240001e97983 */ /* 0x000f280000300800 */
[----:B------:R-:W5:Y:S04]  /*182e0*/  LDL.LU R235, [R1+0x420] ;  /* 0x0004200001eb7983 */ /* 0x000f680000300800 */
[----:B------:R-:W5:Y:S04]  /*182f0*/  LDL.LU R236, [R1+0x41c] ;  /* 0x00041c0001ec7983 */ /* 0x000f680000300800 */
[----:B------:R-:W5:Y:S01]  /*18300*/  LDL.LU R252, [R1+0x2758] ;  /* 0x0027580001fc7983 */ /* 0x000f620000300800 */
[----:B------:R-:W-:-:S13]  /*18310*/  ISETP.GT.U32.AND P1, PT, R251, R45, PT ;  /* 0x0000002dfb00720c */ /* 0x000fda0003f24070 */
[----:B------:R-:W-:Y:S01]  /*18320*/  @!P1 IMAD.IADD R45, R45, 0x1, -R251 ;  /* 0x000000012d2d9824 */ /* 0x000fe200078e0afb */
[----:B------:R-:W-:-:S13]  /*18330*/  ISETP.GT.U32.AND P1, PT, R251, R51, PT ;  /* 0x00000033fb00720c */ /* 0x000fda0003f24070 */
[----:B------:R-:W-:Y:S01]  /*18340*/  @!P1 IMAD.IADD R51, R51, 0x1, -R251 ;  /* 0x0000000133339824 */ /* 0x000fe200078e0afb */
[C---:B------:R-:W-:Y:S02]  /*18350*/  ISETP.GT.U32.AND P1, PT, R251.reuse, R45, PT ;  /* 0x0000002dfb00720c */ /* 0x040fe40003f24070 */
[----:B------:R-:W-:-:S11]  /*18360*/  ISETP.GT.U32.AND P2, PT, R251, R31, PT ;  /* 0x0000001ffb00720c */ /* 0x000fd60003f44070 */
[----:B------:R-:W-:Y:S01]  /*18370*/  @!P1 IMAD.IADD R45, R45, 0x1, -R251 ;  /* 0x000000012d2d9824 */ /* 0x000fe200078e0afb */
[----:B------:R-:W-:Y:S02]  /*18380*/  ISETP.GT.U32.AND P1, PT, R251, R38, PT ;  /* 0x00000026fb00720c */ /* 0x000fe40003f24070 */
[----:B------:R-:W-:-:S11]  /*18390*/  @!P2 IADD3 R31, R31, -R251, RZ ;  /* 0x800000fb1f1fa210 */ /* 0x000fd60007ffe0ff */
[----:B------:R-:W-:Y:S01]  /*183a0*/  @!P1 IMAD.IADD R38, R38, 0x1, -R251 ;  /* 0x0000000126269824 */ /* 0x000fe200078e0afb */
[----:B------:R-:W-:-:S04]  /*183b0*/  ISETP.GT.U32.AND P1, PT, R251, R30, PT ;  /* 0x0000001efb00720c */ /* 0x000fc80003f24070 */
[----:B------:R-:W-:-:S09]  /*183c0*/  ISETP.GT.U32.AND P2, PT, R251, R38, PT ;  /* 0x00000026fb00720c */ /* 0x000fd20003f44070 */
[----:B------:R-:W-:Y:S01]  /*183d0*/  @!P1 IMAD.IADD R30, R30, 0x1, -R251 ;  /* 0x000000011e1e9824 */ /* 0x000fe200078e0afb */
[----:B------:R-:W-:-:S03]  /*183e0*/  ISETP.GT.U32.AND P1, PT, R251, R37, PT ;  /* 0x00000025fb00720c */ /* 0x000fc60003f24070 */
[----:B------:R-:W-:Y:S02]  /*183f0*/  @!P2 IADD3 R38, R38, -R251, RZ ;  /* 0x800000fb2626a210 */ /* 0x000fe40007ffe0ff */
[----:B------:R-:W-:-:S08]  /*18400*/  ISETP.GT.U32.AND P2, PT, R251, R31, PT ;  /* 0x0000001ffb00720c */ /* 0x000fd00003f44070 */
[----:B------:R-:W-:Y:S01]  /*18410*/  @!P1 IMAD.IADD R37, R37, 0x1, -R251 ;  /* 0x0000000125259824 */ /* 0x000fe200078e0afb */
[----:B------:R-:W-:-:S04]  /*18420*/  ISETP.GT.U32.AND P1, PT, R251, R30, PT ;  /* 0x0000001efb00720c */ /* 0x000fc80003f24070 */
[----:B------:R-:W-:Y:S01]  /*18430*/  @!P2 IMAD.IADD R31, R31, 0x1, -R251 ;  /* 0x000000011f1fa824 */ /* 0x000fe200078e0afb */
[C---:B------:R-:W-:Y:S02]  /*18440*/  ISETP.GT.U32.AND P2, PT, R251.reuse, R24, PT ;  /* 0x00000018fb00720c */ /* 0x040fe40003f44070 */
[----:B------:R-:W-:-:S06]  /*18450*/  ISETP.GT.U32.AND P5, PT, R251, R18, PT ;  /* 0x00000012fb00720c */ /* 0x000fcc0003fa4070 */
[----:B------:R-:W-:Y:S01]  /*18460*/  @!P1 IMAD.IADD R30, R30, 0x1, -R251 ;  /* 0x000000011e1e9824 */ /* 0x000fe200078e0afb */
[----:B------:R-:W-:-:S04]  /*18470*/  ISETP.GT.U32.AND P1, PT, R251, R23, PT ;  /* 0x00000017fb00720c */ /* 0x000fc80003f24070 */
[--C-:B------:R-:W-:Y:S01]  /*18480*/  @!P2 IMAD.IADD R24, R24, 0x1, -R251.reuse ;  /* 0x000000011818a824 */ /* 0x100fe200078e0afb */
[----:B------:R-:W-:Y:S01]  /*18490*/  ISETP.GT.U32.AND P2, PT, R251, R17, PT ;  /* 0x00000011fb00720c */ /* 0x000fe20003f44070 */
[----:B------:R-:W-:-:S03]  /*184a0*/  @!P5 IMAD.IADD R18, R18, 0x1, -R251 ;  /* 0x000000011212d824 */ /* 0x000fc600078e0afb */
[----:B------:R-:W-:-:S04]  /*184b0*/  ISETP.GT.U32.AND P5, PT, R251, R24, PT ;  /* 0x00000018fb00720c */ /* 0x000fc80003fa4070 */
[----:B------:R-:W-:Y:S01]  /*184c0*/  @!P1 IMAD.IADD R23, R23, 0x1, -R251 ;  /* 0x0000000117179824 */ /* 0x000fe200078e0afb */
[----:B------:R-:W-:-:S04]  /*184d0*/  ISETP.GT.U32.AND P1, PT, R251, R16, PT ;  /* 0x00000010fb00720c */ /* 0x000fc80003f24070 */
[----:B------:R-:W-:Y:S02]  /*184e0*/  @!P2 IADD3 R17, R17, -R251, RZ ;  /* 0x800000fb1111a210 */ /* 0x000fe40007ffe0ff */
[C---:B------:R-:W-:Y:S02]  /*184f0*/  ISETP.GT.U32.AND P2, PT, R251.reuse, R23, PT ;  /* 0x00000017fb00720c */ /* 0x040fe40003f44070 */
[----:B------:R-:W-:Y:S01]  /*18500*/  @!P5 IMAD.IADD R24, R24, 0x1, -R251 ;  /* 0x000000011818d824 */ /* 0x000fe200078e0afb */
[----:B------:R-:W-:-:S04]  /*18510*/  ISETP.GT.U32.AND P5, PT, R251, R18, PT ;  /* 0x00000012fb00720c */ /* 0x000fc80003fa4070 */
[----:B------:R-:W-:Y:S01]  /*18520*/  @!P1 IMAD.IADD R16, R16, 0x1, -R251 ;  /* 0x0000000110109824 */ /* 0x000fe200078e0afb */
[----:B------:R-:W-:-:S05]  /*18530*/  ISETP.GT.U32.AND P1, PT, R251, R22, PT ;  /* 0x00000016fb00720c */ /* 0x000fca0003f24070 */
[----:B------:R-:W-:Y:S02]  /*18540*/  @!P2 IADD3 R23, R23, -R251, RZ ;  /* 0x800000fb1717a210 */ /* 0x000fe40007ffe0ff */
[C---:B------:R-:W-:Y:S01]  /*18550*/  ISETP.GT.U32.AND P2, PT, R251.reuse, R17, PT ;  /* 0x00000011fb00720c */ /* 0x040fe20003f44070 */
[----:B------:R-:W-:Y:S01]  /*18560*/  @!P5 IMAD.IADD R18, R18, 0x1, -R251 ;  /* 0x000000011212d824 */ /* 0x000fe200078e0afb */
[----:B------:R-:W-:-:S04]  /*18570*/  ISETP.GT.U32.AND P5, PT, R251, R4, PT ;  /* 0x00000004fb00720c */ /* 0x000fc80003fa4070 */
[----:B------:R-:W-:Y:S01]  /*18580*/  @!P1 IMAD.IADD R22, R22, 0x1, -R251 ;  /* 0x0000000116169824 */ /* 0x000fe200078e0afb */
[----:B------:R-:W-:-:S06]  /*18590*/  ISETP.GT.U32.AND P1, PT, R251, R16, PT ;  /* 0x00000010fb00720c */ /* 0x000fcc0003f24070 */
[--C-:B------:R-:W-:Y:S01]  /*185a0*/  @!P2 IMAD.IADD R17, R17, 0x1, -R251.reuse ;  /* 0x000000011111a824 */ /* 0x100fe200078e0afb */
[C---:B------:R-:W-:Y:S02]  /*185b0*/  ISETP.GT.U32.AND P2, PT, R251.reuse, R3, PT ;  /* 0x00000003fb00720c */ /* 0x040fe40003f44070 */
[C---:B------:R-:W-:Y:S02]  /*185c0*/  ISETP.GT.U32.AND P6, PT, R251.reuse, R15, PT ;  /* 0x0000000ffb00720c */ /* 0x040fe40003fc4070 */
[C---:B------:R-:W-:Y:S02]  /*185d0*/  ISETP.GT.U32.AND P4, PT, R251.reuse, R11, PT ;  /* 0x0000000bfb00720c */ /* 0x040fe40003f84070 */
[----:B------:R-:W-:Y:S01]  /*185e0*/  @!P1 IMAD.IADD R16, R16, 0x1, -R251 ;  /* 0x0000000110109824 */ /* 0x000fe200078e0afb */
[----:B------:R-:W-:Y:S02]  /*185f0*/  ISETP.GT.U32.AND P1, PT, R251, R2, PT ;  /* 0x00000002fb00720c */ /* 0x000fe40003f24070 */
[----:B------:R-:W-:-:S02]  /*18600*/  @!P5 IADD3 R4, R4, -R251, RZ ;  /* 0x800000fb0404d210 */ /* 0x000fc40007ffe0ff */
[----:B------:R-:W-:Y:S02]  /*18610*/  ISETP.GT.U32.AND P5, PT, R251, R10, PT ;  /* 0x0000000afb00720c */ /* 0x000fe40003fa4070 */
[--C-:B------:R-:W-:Y:S01]  /*18620*/  @!P2 IMAD.IADD R3, R3, 0x1, -R251.reuse ;  /* 0x000000010303a824 */ /* 0x100fe200078e0afb */
[----:B------:R-:W-:Y:S02]  /*18630*/  ISETP.GT.U32.AND P2, PT, R251, R9, PT ;  /* 0x00000009fb00720c */ /* 0x000fe40003f44070 */
[----:B------:R-:W-:Y:S01]  /*18640*/  @!P6 IADD3 R15, R15, -R251, RZ ;  /* 0x800000fb0f0fe210 */ /* 0x000fe20007ffe0ff */
[--C-:B------:R-:W-:Y:S01]  /*18650*/  @!P4 IMAD.IADD R11, R11, 0x1, -R251.reuse ;  /* 0x000000010b0bc824 */ /* 0x100fe200078e0afb */
[C---:B------:R-:W-:Y:S02]  /*18660*/  ISETP.GT.U32.AND P6, PT, R251.reuse, R0, PT ;  /* 0x00000000fb00720c */ /* 0x040fe40003fc4070 */
[----:B------:R-:W-:Y:S01]  /*18670*/  @!P1 IMAD.IADD R2, R2, 0x1, -R251 ;  /* 0x0000000102029824 */ /* 0x000fe200078e0afb */
[----:B------:R-:W-:-:S03]  /*18680*/  ISETP.GT.U32.AND P4, PT, R251, R4, PT ;  /* 0x00000004fb00720c */ /* 0x000fc60003f84070 */
[--C-:B------:R-:W-:Y:S01]  /*18690*/  @!P5 IMAD.IADD R10, R10, 0x1, -R251.reuse ;  /* 0x000000010a0ad824 */ /* 0x100fe200078e0afb */
[----:B------:R-:W-:Y:S02]  /*186a0*/  ISETP.GT.U32.AND P5, PT, R251, R3, PT ;  /* 0x00000003fb00720c */ /* 0x000fe40003fa4070 */
[----:B------:R-:W-:Y:S02]  /*186b0*/  @!P2 IADD3 R9, R9, -R251, RZ ;  /* 0x800000fb0909a210 */ /* 0x000fe40007ffe0ff */
[C---:B------:R-:W-:Y:S02]  /*186c0*/  ISETP.GT.U32.AND P2, PT, R251.reuse, R2, PT ;  /* 0x00000002fb00720c */ /* 0x040fe40003f44070 */
[C---:B------:R-:W-:Y:S01]  /*186d0*/  ISETP.GT.U32.AND P1, PT, R251.reuse, R8, PT ;  /* 0x00000008fb00720c */ /* 0x040fe20003f24070 */
[--C-:B------:R-:W-:Y:S01]  /*186e0*/  @!P6 IMAD.IADD R0, R0, 0x1, -R251.reuse ;  /* 0x000000010000e824 */ /* 0x100fe200078e0afb */
[C---:B------:R-:W-:Y:S01]  /*186f0*/  ISETP.GT.U32.AND P6, PT, R251.reuse, R7, PT ;  /* 0x00000007fb00720c */ /* 0x040fe20003fc4070 */
[----:B------:R-:W-:Y:S01]  /*18700*/  @!P4 IMAD.IADD R4, R4, 0x1, -R251 ;  /* 0x000000010404c824 */ /* 0x000fe200078e0afb */
[----:B------:R-:W-:-:S03]  /*18710*/  ISETP.GT.U32.AND P4, PT, R251, R11, PT ;  /* 0x0000000bfb00720c */ /* 0x000fc60003f84070 */
[----:B------:R-:W-:Y:S01]  /*18720*/  @!P5 IMAD.IADD R3, R3, 0x1, -R251 ;  /* 0x000000010303d824 */ /* 0x000fe200078e0afb */
[----:B------:R-:W-:-:S03]  /*18730*/  ISETP.GT.U32.AND P5, PT, R251, R10, PT ;  /* 0x0000000afb00720c */ /* 0x000fc60003fa4070 */
[--C-:B------:R-:W-:Y:S01]  /*18740*/  @!P2 IMAD.IADD R2, R2, 0x1, -R251.reuse ;  /* 0x000000010202a824 */ /* 0x100fe200078e0afb */
[----:B------:R-:W-:Y:S01]  /*18750*/  ISETP.GT.U32.AND P2, PT, R251, R9, PT ;  /* 0x00000009fb00720c */ /* 0x000fe20003f44070 */
[--C-:B------:R-:W-:Y:S02]  /*18760*/  @!P1 IMAD.IADD R8, R8, 0x1, -R251.reuse ;  /* 0x0000000108089824 */ /* 0x100fe400078e0afb */
[--C-:B------:R-:W-:Y:S02]  /*18770*/  @!P6 IMAD.IADD R7, R7, 0x1, -R251.reuse ;  /* 0x000000010707e824 */ /* 0x100fe400078e0afb */
[----:B------:R-:W-:Y:S01]  /*18780*/  @!P4 IMAD.IADD R11, R11, 0x1, -R251 ;  /* 0x000000010b0bc824 */ /* 0x000fe200078e0afb */
[C---:B------:R-:W-:Y:S02]  /*18790*/  ISETP.GT.U32.AND P6, PT, R251.reuse, R8, PT ;  /* 0x00000008fb00720c */ /* 0x040fe40003fc4070 */
[----:B------:R-:W-:Y:S02]  /*187a0*/  ISETP.GT.U32.AND P4, PT, R251, R247, PT ;  /* 0x000000f7fb00720c */ /* 0x000fe40003f84070 */
[----:B------:R-:W-:-:S02]  /*187b0*/  @!P5 IADD3 R10, R10, -R251, RZ ;  /* 0x800000fb0a0ad210 */ /* 0x000fc40007ffe0ff */
[----:B------:R-:W-:Y:S01]  /*187c0*/  ISETP.GT.U32.AND P5, PT, R251, R246, PT ;  /* 0x000000f6fb00720c */ /* 0x000fe20003fa4070 */
[----:B------:R-:W-:Y:S01]  /*187d0*/  @!P2 IMAD.IADD R9, R9, 0x1, -R251 ;  /* 0x000000010909a824 */ /* 0x000fe200078e0afb */
[C---:B------:R-:W-:Y:S02]  /*187e0*/  ISETP.GT.U32.AND P2, PT, R251.reuse, R245, PT ;  /* 0x000000f5fb00720c */ /* 0x040fe40003f44070 */
[----:B------:R-:W-:-:S03]  /*187f0*/  ISETP.GT.U32.AND P0, PT, R251, R241, PT ;  /* 0x000000f1fb00720c */ /* 0x000fc60003f04070 */
[--C-:B------:R-:W-:Y:S01]  /*18800*/  @!P6 IMAD.IADD R8, R8, 0x1, -R251.reuse ;  /* 0x000000010808e824 */ /* 0x100fe200078e0afb */
[----:B------:R-:W-:Y:S01]  /*18810*/  ISETP.GT.U32.AND P6, PT, R251, R244, PT ;  /* 0x000000f4fb00720c */ /* 0x000fe20003fc4070 */
[----:B------:R-:W-:Y:S01]  /*18820*/  @!P4 IMAD.IADD R247, R247, 0x1, -R251 ;  /* 0x00000001f7f7c824 */ /* 0x000fe200078e0afb */
[----:B------:R-:W-:-:S03]  /*18830*/  ISETP.GT.U32.AND P4, PT, R251, R240, PT ;  /* 0x000000f0fb00720c */ /* 0x000fc60003f84070 */
[--C-:B------:R-:W-:Y:S01]  /*18840*/  @!P5 IMAD.IADD R246, R246, 0x1, -R251.reuse ;  /* 0x00000001f6f6d824 */ /* 0x100fe200078e0afb */
[----:B------:R-:W-:Y:S02]  /*18850*/  ISETP.GT.U32.AND P5, PT, R251, R239, PT ;  /* 0x000000effb00720c */ /* 0x000fe40003fa4070 */
[-C--:B------:R-:W-:Y:S02]  /*18860*/  @!P2 IADD3 R245, R245, -R251.reuse, RZ ;  /* 0x800000fbf5f5a210 */ /* 0x080fe40007ffe0ff */
[----:B------:R-:W-:Y:S02]  /*18870*/  ISETP.GT.U32.AND P2, PT, R251, R238, PT ;  /* 0x000000eefb00720c */ /* 0x000fe40003f44070 */
[----:B------:R-:W-:Y:S01]  /*18880*/  @!P0 IADD3 R241, R241, -R251, RZ ;  /* 0x800000fbf1f18210 */ /* 0x000fe20007ffe0ff */
[--C-:B------:R-:W-:Y:S01]  /*18890*/  @!P6 IMAD.IADD R244, R244, 0x1, -R251.reuse ;  /* 0x00000001f4f4e824 */ /* 0x100fe200078e0afb */
[C---:B------:R-:W-:Y:S01]  /*188a0*/  ISETP.GT.U32.AND P0, PT, R251.reuse, R247, PT ;  /* 0x000000f7fb00720c */ /* 0x040fe20003f04070 */
[----:B------:R-:W-:Y:S01]  /*188b0*/  @!P4 IMAD.IADD R240, R240, 0x1, -R251 ;  /* 0x00000001f0f0c824 */ /* 0x000fe200078e0afb */
[----:B------:R-:W-:-:S03]  /*188c0*/  ISETP.GT.U32.AND P4, PT, R251, R246, PT ;  /* 0x000000f6fb00720c */ /* 0x000fc60003f84070 */
[----:B------:R-:W-:Y:S01]  /*188d0*/  @!P5 IMAD.IADD R239, R239, 0x1, -R251 ;  /* 0x00000001efefd824 */ /* 0x000fe200078e0afb */
[----:B------:R-:W-:-:S03]  /*188e0*/  ISETP.GT.U32.AND P5, PT, R251, R245, PT ;  /* 0x000000f5fb00720c */ /* 0x000fc60003fa4070 */
[--C-:B------:R-:W-:Y:S01]  /*188f0*/  @!P2 IMAD.IADD R238, R238, 0x1, -R251.reuse ;  /* 0x00000001eeeea824 */ /* 0x100fe200078e0afb */
[C---:B------:R-:W-:Y:S02]  /*18900*/  ISETP.GT.U32.AND P2, PT, R251.reuse, R244, PT ;  /* 0x000000f4fb00720c */ /* 0x040fe40003f44070 */
[----:B------:R-:W-:Y:S02]  /*18910*/  ISETP.GT.U32.AND P6, PT, R251, R237, PT ;  /* 0x000000edfb00720c */ /* 0x000fe40003fc4070 */
[----:B------:R-:W-:Y:S01]  /*18920*/  @!P0 IADD3 R247, R247, -R251, RZ ;  /* 0x800000fbf7f78210 */ /* 0x000fe20007ffe0ff */
[--C-:B------:R-:W-:Y:S01]  /*18930*/  @!P4 IMAD.IADD R246, R246, 0x1, -R251.reuse ;  /* 0x00000001f6f6c824 */ /* 0x100fe200078e0afb */
[C---:B------:R-:W-:Y:S02]  /*18940*/  ISETP.GT.U32.AND P0, PT, R251.reuse, R241, PT ;  /* 0x000000f1fb00720c */ /* 0x040fe40003f04070 */
[----:B------:R-:W-:Y:S01]  /*18950*/  ISETP.GT.U32.AND P4, PT, R251, R240, PT ;  /* 0x000000f0fb00720c */ /* 0x000fe20003f84070 */
[----:B------:R-:W-:Y:S01]  /*18960*/  @!P5 IMAD.IADD R245, R245, 0x1, -R251 ;  /* 0x00000001f5f5d824 */ /* 0x000fe200078e0afb */
[----:B------:R-:W-:-:S03]  /*18970*/  ISETP.GT.U32.AND P5, PT, R251, R239, PT ;  /* 0x000000effb00720c */ /* 0x000fc60003fa4070 */
[--C-:B------:R-:W-:Y:S01]  /*18980*/  @!P2 IMAD.IADD R244, R244, 0x1, -R251.reuse ;  /* 0x00000001f4f4a824 */ /* 0x100fe200078e0afb */
[----:B------:R-:W-:Y:S01]  /*18990*/  ISETP.GT.U32.AND P2, PT, R251, R238, PT ;  /* 0x000000eefb00720c */ /* 0x000fe20003f44070 */
[----:B------:R-:W-:-:S04]  /*189a0*/  @!P6 IMAD.IADD R237, R237, 0x1, -R251 ;  /* 0x00000001edede824 */ /* 0x000fc800078e0afb */
[--C-:B------:R-:W-:Y:S01]  /*189b0*/  @!P0 IMAD.IADD R241, R241, 0x1, -R251.reuse ;  /* 0x00000001f1f18824 */ /* 0x100fe200078e0afb */
[C---:B------:R-:W-:Y:S01]  /*189c0*/  ISETP.GT.U32.AND P6, PT, R251.reuse, R237, PT ;  /* 0x000000edfb00720c */ /* 0x040fe20003fc4070 */
[--C-:B------:R-:W-:Y:S01]  /*189d0*/  @!P4 IMAD.IADD R240, R240, 0x1, -R251.reuse ;  /* 0x00000001f0f0c824 */ /* 0x100fe200078e0afb */
[C---:B------:R-:W-:Y:S02]  /*189e0*/  ISETP.GT.U32.AND P0, PT, R251.reuse, R154, PT ;  /* 0x0000009afb00720c */ /* 0x040fe40003f04070 */
[----:B------:R-:W-:Y:S02]  /*189f0*/  ISETP.GT.U32.AND P4, PT, R251, R114, PT ;  /* 0x00000072fb00720c */ /* 0x000fe40003f84070 */
[----:B------:R-:W-:Y:S01]  /*18a00*/  @!P5 IADD3 R239, R239, -R251, RZ ;  /* 0x800000fbefefd210 */ /* 0x000fe20007ffe0ff */
[----:B------:R-:W-:Y:S01]  /*18a10*/  @!P2 IMAD.IADD R238, R238, 0x1, -R251 ;  /* 0x00000001eeeea824 */ /* 0x000fe200078e0afb */
[----:B------:R-:W-:Y:S02]  /*18a20*/  ISETP.GT.U32.AND P5, PT, R251, R74, PT ;  /* 0x0000004afb00720c */ /* 0x000fe40003fa4070 */
[----:B-1----:R-:W-:-:S02]  /*18a30*/  IABS R228, R228 ;  /* 0x000000e400e47213 */ /* 0x002fc40000000000 */
[----:B------:R-:W-:-:S03]  /*18a40*/  ISETP.GT.U32.AND P2, PT, R251, R34, PT ;  /* 0x00000022fb00720c */ /* 0x000fc60003f44070 */
[----:B------:R-:W-:-:S04]  /*18a50*/  IMAD.HI.U32 R250, R250, R228, RZ ;  /* 0x000000e4fafa7227 */ /* 0x000fc800078e00ff */
[--C-:B------:R-:W-:Y:S01]  /*18a60*/  @!P6 IMAD.IADD R237, R237, 0x1, -R251.reuse ;  /* 0x00000001edede824 */ /* 0x100fe200078e0afb */
[----:B------:R-:W-:Y:S01]  /*18a70*/  IADD3 R250, -R250, RZ, RZ ;  /* 0x000000fffafa7210 */ /* 0x000fe20007ffe1ff */
[--C-:B------:R-:W-:Y:S02]  /*18a80*/  @!P0 IMAD.IADD R154, R154, 0x1, -R251.reuse ;  /* 0x000000019a9a8824 */ /* 0x100fe400078e0afb */
[--C-:B------:R-:W-:Y:S01]  /*18a90*/  @!P4 IMAD.IADD R114, R114, 0x1, -R251.reuse ;  /* 0x000000017272c824 */ /* 0x100fe200078e0afb */
[----:B--2---:R-:W-:Y:S01]  /*18aa0*/  ISETP.GE.AND P6, PT, R231, RZ, PT ;  /* 0x000000ffe700720c */ /* 0x004fe20003fc6270 */
[----:B------:R-:W-:Y:S01]  /*18ab0*/  @!P5 IMAD.IADD R74, R74, 0x1, -R251 ;  /* 0x000000014a4ad824 */ /* 0x000fe200078e0afb */
[----:B------:R-:W2:Y:S01]  /*18ac0*/  LDL.LU R231, [R1+0x444] ;  /* 0x0004440001e77983 */ /* 0x000ea20000300800 */
[----:B---3--:R-:W-:-:S03]  /*18ad0*/  ISETP.GE.AND P0, PT, R232, RZ, PT ;  /* 0x000000ffe800720c */ /* 0x008fc60003f06270 */
[----:B------:R-:W3:Y:S01]  /*18ae0*/  LDL.LU R232, [R1+0x440] ;  /* 0x0004400001e87983 */ /* 0x000ee20000300800 */
[----:B----4-:R-:W-:-:S03]  /*18af0*/  ISETP.GE.AND P4, PT, R233, RZ, PT ;  /* 0x000000ffe900720c */ /* 0x010fc60003f86270 */
[----:B------:R-:W4:Y:S01]  /*18b00*/  LDL.LU R233, [R1+0x43c] ;  /* 0x00043c0001e97983 */ /* 0x000f220000300800 */
[----:B------:R-:W-:Y:S02]  /*18b10*/  @!P2 IADD3 R34, R34, -R251, RZ ;  /* 0x800000fb2222a210 */ /* 0x000fe40007ffe0ff */
[----:B-----5:R-:W-:Y:S02]  /*18b20*/  ISETP.GE.AND P5, PT, R235, RZ, PT ;  /* 0x000000ffeb00720c */ /* 0x020fe40003fa6270 */
[----:B------:R-:W5:Y:S01]  /*18b30*/  LDL.LU R235, [R1+0x438] ;  /* 0x0004380001eb7983 */ /* 0x000f620000300800 */
[----:B------:R-:W-:Y:S01]  /*18b40*/  IMAD.MOV.U32 R229, RZ, RZ, R252 ;  /* 0x000000ffffe57224 */ /* 0x000fe200078e00fc */
[----:B------:R-:W-:Y:S02]  /*18b50*/  ISETP.GE.AND P2, PT, R236, RZ, PT ;  /* 0x000000ffec00720c */ /* 0x000fe40003f46270 */
[----:B------:R-:W5:Y:S01]  /*18b60*/  LDL.LU R252, [R1+0x434] ;  /* 0x0004340001fc7983 */ /* 0x000f620000300800 */
[----:B------:R-:W-:-:S02]  /*18b70*/  @!P3 IMAD.MOV R229, RZ, RZ, -R229 ;  /* 0x000000ffffe5b224 */ /* 0x000fc400078e0ae5 */
[C---:B------:R-:W-:Y:S01]  /*18b80*/  IMAD R250, R251.reuse, R250, R228 ;  /* 0x000000fafbfa7224 */ /* 0x040fe200078e02e4 */
[----:B------:R-:W5:Y:S04]  /*18b90*/  LDL.LU R236, [R1+0x448] ;  /* 0x0004480001ec7983 */ /* 0x000f680000300800 */
[----:B------:R-:W2:Y:S04]  /*18ba0*/  LDL.LU R228, [R1+0x10] ;  /* 0x0000100001e47983 */ /* 0x000ea80000300800 */
[----:B------:R1:W-:Y:S04]  /*18bb0*/  STL [R1+0x430], R229 ;  /* 0x000430e501007387 */ /* 0x0003e80000100800 */
[----:B-1----:R-:W3:Y:S01]  /*18bc0*/  LDL.LU R229, [R1+0xc] ;  /* 0x00000c0001e57983 */ /* 0x002ee20000300800 */
[----:B------:R-:W-:-:S13]  /*18bd0*/  ISETP.GT.U32.AND P1, PT, R251, R0, PT ;  /* 0x00000000fb00720c */ /* 0x000fda0003f24070 */
[----:B------:R-:W-:Y:S02]  /*18be0*/  @!P1 IADD3 R0, R0, -R251, RZ ;  /* 0x800000fb00009210 */ /* 0x000fe40007ffe0ff */
[----:B------:R-:W-:-:S13]  /*18bf0*/  ISETP.GT.U32.AND P1, PT, R251, R7, PT ;  /* 0x00000007fb00720c */ /* 0x000fda0003f24070 */
[----:B------:R-:W-:Y:S01]  /*18c00*/  @!P1 IMAD.IADD R7, R7, 0x1, -R251 ;  /* 0x0000000107079824 */ /* 0x000fe200078e0afb */
[----:B------:R-:W-:Y:S02]  /*18c10*/  ISETP.GT.U32.AND P1, PT, R251, R243, PT ;  /* 0x000000f3fb00720c */ /* 0x000fe40003f24070 */
[----:B--2---:R-:W-:-:S05]  /*18c20*/  @!P6 IADD3 R228, -R228, RZ, RZ ;  /* 0x000000ffe4e4e210 */ /* 0x004fca0007ffe1ff */
[----:B------:R1:W-:Y:S01]  /*18c30*/  STL [R1+0x42c], R228 ;  /* 0x00042ce401007387 */ /* 0x0003e20000100800 */
[----:B---3--:R-:W-:-:S03]  /*18c40*/  @!P0 IMAD.MOV R229, RZ, RZ, -R229 ;  /* 0x000000ffffe58224 */ /* 0x008fc600078e0ae5 */
[----:B-1----:R-:W2:Y:S04]  /*18c50*/  LDL.LU R228, [R1+0x8] ;  /* 0x0000080001e47983 */ /* 0x002ea80000300800 */
[----:B------:R1:W-:Y:S04]  /*18c60*/  STL [R1+0x428], R229 ;  /* 0x000428e501007387 */ /* 0x0003e80000100800 */
[----:B-1----:R-:W3:Y:S04]  /*18c70*/  LDL.LU R229, [R1+0x4] ;  /* 0x0000040001e57983 */ /* 0x002ee80000300800 */
[----:B------:R-:W5:Y:S01]  /*18c80*/  LDL.LU R230, [R1] ;  /* 0x0000000001e67983 */ /* 0x000f620000300800 */
[----:B------:R-:W-:Y:S01]  /*18c90*/  @!P1 IMAD.IADD R243, R243, 0x1, -R251 ;  /* 0x00000001f3f39824 */ /* 0x000fe200078e0afb */
[----:B------:R-:W-:-:S13]  /*18ca0*/  ISETP.GT.U32.AND P1, PT, R251, R249, PT ;  /* 0x000000f9fb00720c */ /* 0x000fda0003f24070 */
[----:B------:R-:W-:Y:S01]  /*18cb0*/  @!P1 IMAD.IADD R249, R249, 0x1, -R251 ;  /* 0x00000001f9f99824 */ /* 0x000fe200078e0afb */
[----:B------:R-:W-:-:S13]  /*18cc0*/  ISETP.GT.U32.AND P1, PT, R251, R243, PT ;  /* 0x000000f3fb00720c */ /* 0x000fda0003f24070 */
[----:B------:R-:W-:Y:S02]  /*18cd0*/  @!P1 IADD3 R243, R243, -R251, RZ ;  /* 0x800000fbf3f39210 */ /* 0x000fe40007ffe0ff */
[----:B------:R-:W-:-:S13]  /*18ce0*/  ISETP.GT.U32.AND P1, PT, R251, R234, PT ;  /* 0x000000eafb00720c */ /* 0x000fda0003f24070 */
[----:B------:R-:W-:Y:S01]  /*18cf0*/  @!P1 IMAD.IADD R234, R234, 0x1, -R251 ;  /* 0x00000001eaea9824 */ /* 0x000fe200078e0afb */
[C---:B------:R-:W-:Y:S02]  /*18d00*/  ISETP.GT.U32.AND P1, PT, R251.reuse, R250, PT ;  /* 0x000000fafb00720c */ /* 0x040fe40003f24070 */
[C---:B------:R-:W-:Y:S02]  /*18d10*/  ISETP.GT.U32.AND P3, PT, R251.reuse, R194, PT ;  /* 0x000000c2fb00720c */ /* 0x040fe40003f64070 */
[----:B------:R-:W-:-:S09]  /*18d20*/  ISETP.GT.U32.AND P0, PT, R251, R154, PT ;  /* 0x0000009afb00720c */ /* 0x000fd20003f04070 */
[--C-:B------:R-:W-:Y:S01]  /*18d30*/  @!P1 IMAD.IADD R250, R250, 0x1, -R251.reuse ;  /* 0x00000001fafa9824 */ /* 0x100fe200078e0afb */
[----:B------:R-:W-:Y:S01]  /*18d40*/  ISETP.GT.U32.AND P1, PT, R251, R234, PT ;  /* 0x000000eafb00720c */ /* 0x000fe20003f24070 */
[--C-:B------:R-:W-:Y:S01]  /*18d50*/  @!P3 IMAD.IADD R194, R194, 0x1, -R251.reuse ;  /* 0x00000001c2c2b824 */ /* 0x100fe200078e0afb */
[----:B------:R-:W-:Y:S01]  /*18d60*/  ISETP.GE.AND P3, PT, R232, RZ, PT ;  /* 0x000000ffe800720c */ /* 0x000fe20003f66270 */
[----:B------:R-:W-:Y:S01]  /*18d70*/  @!P0 IMAD.IADD R154, R154, 0x1, -R251 ;  /* 0x000000019a9a8824 */ /* 0x000fe200078e0afb */
[----:B----4-:R-:W-:-:S09]  /*18d80*/  ISETP.GE.AND P0, PT, R233, RZ, PT ;  /* 0x000000ffe900720c */ /* 0x010fd20003f06270 */
[----:B------:R-:W-:Y:S01]  /*18d90*/  @!P1 IMAD.IADD R234, R234, 0x1, -R251 ;  /* 0x00000001eaea9824 */ /* 0x000fe200078e0afb */
[----:B------:R-:W-:Y:S01]  /*18da0*/  ISETP.GE.AND P1, PT, R231, RZ, PT ;  /* 0x000000ffe700720c */ /* 0x000fe20003f26270 */
[----:B--2---:R-:W-:Y:S01]  /*18db0*/  @!P4 IMAD.MOV R228, RZ, RZ, -R228 ;  /* 0x000000ffffe4c224 */ /* 0x004fe200078e0ae4 */
[----:B------:R-:W-:-:S04]  /*18dc0*/  ISETP.GT.U32.AND P4, PT, R251, R114, PT ;  /* 0x00000072fb00720c */ /* 0x000fc80003f84070 */
[----:B------:R1:W-:Y:S01]  /*18dd0*/  STL [R1+0x424], R228 ;  /* 0x000424e401007387 */ /* 0x0003e20000100800 */
[----:B---3--:R-:W-:Y:S01]  /*18de0*/  @!P5 IMAD.MOV R229, RZ, RZ, -R229 ;  /* 0x000000ffffe5d224 */ /* 0x008fe200078e0ae5 */
[----:B------:R-:W-:Y:S02]  /*18df0*/  ISETP.GT.U32.AND P5, PT, R251, R74, PT ;  /* 0x0000004afb00720c */ /* 0x000fe40003fa4070 */
[----:B-1----:R-:W2:Y:S01]  /*18e00*/  LDL.LU R228, [R1+0x2754] ;  /* 0x0027540001e47983 */ /* 0x002ea20000300800 */
[----:B-----5:R-:W-:-:S03]  /*18e10*/  @!P2 IADD3 R230, -R230, RZ, RZ ;  /* 0x000000ffe6e6a210 */ /* 0x020fc60007ffe1ff */
[----:B------:R1:W-:Y:S01]  /*18e20*/  STL [R1+0x420], R229 ;  /* 0x000420e501007387 */ /* 0x0003e20000100800 */
[----:B------:R-:W-:Y:S02]  /*18e30*/  @!P4 IADD3 R114, R114, -R251, RZ ;  /* 0x800000fb7272c210 */ /* 0x000fe40007ffe0ff */
[----:B------:R-:W-:Y:S01]  /*18e40*/  ISETP.GE.AND P4, PT, R235, RZ, PT ;  /* 0x000000ffeb00720c */ /* 0x000fe20003f86270 */
[----:B-1----:R-:W3:Y:S04]  /*18e50*/  LDL.LU R229, [R1+0x2750] ;  /* 0x0027500001e57983 */ /* 0x002ee80000300800 */
[----:B------:R1:W-:Y:S01]  /*18e60*/  STL [R1+0x41c], R230 ;  /* 0x00041ce601007387 */ /* 0x0003e20000100800 */
[----:B------:R-:W-:Y:S01]  /*18e70*/  @!P5 IMAD.IADD R74, R74, 0x1, -R251 ;  /* 0x000000014a4ad824 */ /* 0x000fe200078e0afb */
[----:B------:R-:W-:-:S02]  /*18e80*/  ISETP.GE.AND P5, PT, R252, RZ, PT ;  /* 0x000000fffc00720c */ /* 0x000fc40003fa6270 */
[----:B-1----:R-:W4:Y:S04]  /*18e90*/  LDL.LU R230, [R1+0x274c] ;  /* 0x00274c0001e67983 */ /* 0x002f280000300800 */
[----:B------:R-:W5:Y:S04]  /*18ea0*/  LDL.LU R231, [R1+0x2748] ;  /* 0x0027480001e77983 */ /* 0x000f680000300800 */
[----:B------:R-:W2:Y:S04]  /*18eb0*/  LDL.LU R232, [R1+0x2744] ;  /* 0x0027440001e87983 */ /* 0x000ea80000300800 */
[----:B------:R-:W3:Y:S04]  /*18ec0*/  LDL.LU R233, [R1+0x2740] ;  /* 0x0027400001e97983 */ /* 0x000ee80000300800 */
[----:B------:R-:W4:Y:S04]  /*18ed0*/  LDL.LU R235, [R1+0x273c] ;  /* 0x00273c0001eb7983 */ /* 0x000f280000300800 */
[----:B------:R-:W5:Y:S01]  /*18ee0*/  LDL.LU R252, [R1+0x2738] ;  /* 0x0027380001fc7983 */ /* 0x000f620000300800 */
[----:B------:R-:W-:-:S02]  /*18ef0*/  ISETP.GT.U32.AND P2, PT, R251, R34, PT ;  /* 0x00000022fb00720c */ /* 0x000fc40003f44070 */
[----:B------:R-:W-:-:S11]  /*18f00*/  ISETP.GT.U32.AND P6, PT, R251, R250, PT ;  /* 0x000000fafb00720c */ /* 0x000fd60003fc4070 */
[--C-:B------:R-:W-:Y:S01]  /*18f10*/  @!P2 IMAD.IADD R34, R34, 0x1, -R251.reuse ;  /* 0x000000012222a824 */ /* 0x100fe200078e0afb */
[----:B------:R-:W-:Y:S02]  /*18f20*/  ISETP.GE.AND P2, PT, R236, RZ, PT ;  /* 0x000000ffec00720c */ /* 0x000fe40003f46270 */
[----:B------:R-:W2:Y:S01]  /*18f30*/  LDL.LU R236, [R1+0x2734] ;  /* 0x0027340001ec7983 */ /* 0x000ea20000300800 */
[----:B------:R-:W-:Y:S01]  /*18f40*/  @!P6 IMAD.IADD R250, R250, 0x1, -R251 ;  /* 0x00000001fafae824 */ /* 0x000fe200078e0afb */
[----:B------:R-:W-:Y:S02]  /*18f50*/  LOP3.LUT R251, RZ, UR4, RZ, 0x33, !PT ;  /* 0x00000004fffb7c12 */ /* 0x000fe4000f8e33ff */
[----:B-----5:R-:W-:-:S05]  /*18f60*/  @!P1 IADD3 R252, -R252, RZ, RZ ;  /* 0x000000fffcfc9210 */ /* 0x020fca0007ffe1ff */
[----:B------:R1:W-:Y:S01]  /*18f70*/  STL [R1+0x414], R252 ;  /* 0x000414fc01007387 */ /* 0x0003e20000100800 */
[----:B------:R-:W-:-:S03]  /*18f80*/  ISETP.NE.AND P1, PT, RZ, UR4, PT ;  /* 0x00000004ff007c0c */ /* 0x000fc6000bf25270 */
[----:B-1----:R-:W5:Y:S01]  /*18f90*/  LDL R252, [R1+0x1f74] ;  /* 0x001f740001fc7983 */ /* 0x002f620000100800 */
[----:B------:R-:W-:Y:S01]  /*18fa0*/  ULDC.64 UR4, c[0x0][0x218] ;  /* 0x0000860000047ab9 */ /* 0x000fe20000000a00 */
[----:B------:R-:W-:Y:S01]  /*18fb0*/  ULDC UR6, c[0x0][0x234] ;  /* 0x00008d0000067ab9 */ /* 0x000fe20000000800 */
[----:B------:R-:W-:Y:S01]  /*18fc0*/  ULDC.64 UR8, c[0x0][0x210] ;  /* 0x0000840000087ab9 */ /* 0x000fe20000000a00 */
[----:B------:R1:W-:Y:S01]  /*18fd0*/  STL [R1+0x28ac], R239 ;  /* 0x0028acef01007387 */ /* 0x0003e20000100800 */
[----:B------:R-:W-:Y:S01]  /*18fe0*/  ULDC UR7, c[0x0][0x240] ;  /* 0x0000900000077ab9 */ /* 0x000fe20000000800 */
        /* <DEDUP_REMOVED lines=8> */
[----:B-1----:R-:W3:Y:S01]  /*19070*/  LDL R239, [R1+0x1f70] ;  /* 0x001f700001ef7983 */ /* 0x002ee20000100800 */
[----:B------:R-:W-:Y:S01]  /*19080*/  ULDC UR18, c[0x0][0x240] ;  /* 0x0000900000127ab9 */ /* 0x000fe20000000800 */
[----:B------:R-:W-:Y:S01]  /*19090*/  ULDC UR19, c[0x0][0x240] ;  /* 0x0000900000137ab9 */ /* 0x000fe20000000800 */
[----:B------:R-:W-:Y:S01]  /*190a0*/  ULDC UR20, c[0x0][0x240] ;  /* 0x0000900000147ab9 */ /* 0x000fe20000000800 */
        /* <DEDUP_REMOVED lines=10> */
[----:B-1----:R-:W4:Y:S01]  /*19150*/  LDL R238, [R1+0x1f6c] ;  /* 0x001f6c0001ee7983 */ /* 0x002f220000100800 */
[----:B------:R-:W-:Y:S01]  /*19160*/  ULDC UR30, c[0x0][0x240] ;  /* 0x00009000001e7ab9 */ /* 0x000fe20000000800 */
[----:B------:R-:W-:Y:S01]  /*19170*/  ULDC UR31, c[0x0][0x240] ;  /* 0x00009000001f7ab9 */ /* 0x000fe20000000800 */
[----:B------:R-:W-:Y:S01]  /*19180*/  ULDC UR34, c[0x0][0x240] ;  /* 0x0000900000227ab9 */ /* 0x000fe20000000800 */
[----:B------:R1:W-:Y:S01]  /*19190*/  STL [R1+0x28a4], R237 ;  /* 0x0028a4ed01007387 */ /* 0x0003e20000100800 */
[----:B------:R-:W-:Y:S01]  /*191a0*/  ULDC UR32, c[0x0][0x240] ;  /* 0x0000900000207ab9 */ /* 0x000fe20000000800 */
[----:B------:R-:W-:-:S02]  /*191b0*/  ULDC UR33, c[0x0][0x240] ;  /* 0x0000900000217ab9 */ /* 0x000fc40000000800 */
[----:B-1----:R-:W2:Y:S04]  /*191c0*/  LDL R237, [R1+0x1f78] ;  /* 0x001f780001ed7983 */ /* 0x002ea80000100800 */
[----:B------:R-:W-:Y:S04]  /*191d0*/  STL [R1+0x28a0], R234 ;  /* 0x0028a0ea01007387 */ /* 0x000fe80000100800 */
[----:B------:R1:W-:Y:S04]  /*191e0*/  STL [R1+0x289c], R194 ;  /* 0x00289cc201007387 */ /* 0x0003e80000100800 */
[----:B-1----:R-:W2:Y:S04]  /*191f0*/  LDL R194, [R1+0x1f7c] ;  /* 0x001f7c0001c27983 */ /* 0x002ea80000100800 */
[----:B------:R-:W-:Y:S04]  /*19200*/  STL [R1+0x2898], R154 ;  /* 0x0028989a01007387 */ /* 0x000fe80000100800 */
[----:B------:R1:W-:Y:S04]  /*19210*/  STL [R1+0x2894], R114 ;  /* 0x0028947201007387 */ /* 0x0003e80000100800 */
[----:B-1----:R-:W5:Y:S04]  /*19220*/  LDL R114, [R1+0x1f68] ;  /* 0x001f680001727983 */ /* 0x002f680000100800 */
[----:B------:R-:W-:Y:S04]  /*19230*/  STL [R1+0x2890], R74 ;  /* 0x0028904a01007387 */ /* 0x000fe80000100800 */
[----:B------:R1:W-:Y:S04]  /*19240*/  STL [R1+0x288c], R34 ;  /* 0x00288c2201007387 */ /* 0x0003e80000100800 */
[----:B------:R-:W-:Y:S04]  /*19250*/  STL [R1+0x2888], R250 ;  /* 0x002888fa01007387 */ /* 0x000fe80000100800 */
[----:B------:R-:W-:Y:S04]  /*19260*/  STL [R1+0x2884], R251 ;  /* 0x002884fb01007387 */ /* 0x000fe80000100800 */
[----:B------:R-:W2:Y:S04]  /*19270*/  LDL R234, [R1+0x1f80] ;  /* 0x001f800001ea7983 */ /* 0x000ea80000100800 */
[----:B-1----:R-:W3:Y:S04]  /*19280*/  LDL.LU R34, [R1+0x410] ;  /* 0x0004100001227983 */ /* 0x002ee80000300800 */
[----:B------:R-:W2:Y:S04]  /*19290*/  LDL R154, [R1+0x1f84] ;  /* 0x001f8400019a7983 */ /* 0x000ea80000100800 */
[----:B------:R-:W4:Y:S01]  /*192a0*/  LDL.LU R74, [R1+0x40c] ;  /* 0x00040c00014a7983 */ /* 0x000f220000300800 */
[----:B---3--:R-:W-:Y:S01]  /*192b0*/  @!P3 IMAD.MOV R34, RZ, RZ, -R34 ;  /* 0x000000ffff22b224 */ /* 0x008fe200078e0a22 */
[----:B-----5:R-:W-:-:S02]  /*192c0*/  ISETP.GE.AND P3, PT, R114, RZ, PT ;  /* 0x000000ff7200720c */ /* 0x020fc40003f66270 */
[----:B------:R-:W3:Y:S04]  /*192d0*/  LDL R114, [R1+0x1f88] ;  /* 0x001f880001727983 */ /* 0x000ee80000100800 */
[----:B------:R1:W-:Y:S01]  /*192e0*/  STL [R1+0x410], R34 ;  /* 0x0004102201007387 */ /* 0x0003e20000100800 */
[----:B----4-:R-:W-:Y:S01]  /*192f0*/  @!P0 IMAD.MOV R74, RZ, RZ, -R74 ;  /* 0x000000ffff4a8224 */ /* 0x010fe200078e0a4a */
[----:B------:R-:W-:Y:S02]  /*19300*/  ISETP.GE.AND P0, PT, R238, RZ, PT ;  /* 0x000000ffee00720c */ /* 0x000fe40003f06270 */
[----:B-1----:R-:W4:Y:S04]  /*19310*/  LDL.LU R34, [R1+0x408] ;  /* 0x0004080001227983 */ /* 0x002f280000300800 */
[----:B------:R-:W5:Y:S04]  /*19320*/  LDL R238, [R1+0x1f8c] ;  /* 0x001f8c0001ee7983 */ /* 0x000f680000100800 */
[----:B------:R1:W-:Y:S04]  /*19330*/  STL [R1+0x40c], R74 ;  /* 0x00040c4a01007387 */ /* 0x0003e80000100800 */
[----:B-1----:R-:W2:Y:S01]  /*19340*/  LDL.LU R74, [R1+0x404] ;  /* 0x00040400014a7983 */ /* 0x002ea20000300800 */
[----:B----4-:R-:W-:Y:S01]  /*19350*/  @!P4 IMAD.MOV R34, RZ, RZ, -R34 ;  /* 0x000000ffff22c224 */ /* 0x010fe200078e0a22 */
[----:B------:R-:W-:-:S02]  /*19360*/  ISETP.GE.AND P4, PT, R239, RZ, PT ;  /* 0x000000ffef00720c */ /* 0x000fc40003f86270 */
[----:B------:R-:W4:Y:S04]  /*19370*/  LDL R239, [R1+0x1f90] ;  /* 0x001f900001ef7983 */ /* 0x000f280000100800 */
[----:B------:R1:W-:Y:S04]  /*19380*/  STL [R1+0x408], R34 ;  /* 0x0004082201007387 */ /* 0x0003e80000100800 */
[----:B-1----:R-:W3:Y:S01]  /*19390*/  LDL.LU R34, [R1+0x400] ;  /* 0x0004000001227983 */ /* 0x002ee20000300800 */
[----:B--2---:R-:W-:Y:S02]  /*193a0*/  @!P5 IADD3 R74, -R74, RZ, RZ ;  /* 0x000000ff4a4ad210 */ /* 0x004fe40007ffe1ff */
[----:B------:R-:W-:-:S02]  /*193b0*/  ISETP.GE.AND P5, PT, R252, RZ, PT ;  /* 0x000000fffc00720c */ /* 0x000fc40003fa6270 */
[----:B------:R-:W2:Y:S04]  /*193c0*/  LDL R252, [R1+0x1f94] ;  /* 0x001f940001fc7983 */ /* 0x000ea80000100800 */
[----:B------:R1:W-:Y:S04]  /*193d0*/  STL [R1+0x404], R74 ;  /* 0x0004044a01007387 */ /* 0x0003e80000100800 */
[----:B-1----:R-:W5:Y:S01]  /*193e0*/  LDL.LU R74, [R1+0x3fc] ;  /* 0x0003fc00014a7983 */ /* 0x002f620000300800 */
[----:B---3--:R-:W-:Y:S01]  /*193f0*/  @!P2 IMAD.MOV R34, RZ, RZ, -R34 ;  /* 0x000000ffff22a224 */ /* 0x008fe200078e0a22 */
[----:B------:R-:W-:-:S02]  /*19400*/  ISETP.GE.AND P2, PT, R237, RZ, PT ;  /* 0x000000ffed00720c */ /* 0x000fc40003f46270 */
[----:B------:R-:W3:Y:S04]  /*19410*/  LDL R237, [R1+0x1f98] ;  /* 0x001f980001ed7983 */ /* 0x000ee80000100800 */
[----:B------:R1:W-:Y:S04]  /*19420*/  STL [R1+0x400], R34 ;  /* 0x0004002201007387 */ /* 0x0003e80000100800 */
[----:B-1----:R-:W4:Y:S01]  /*19430*/  LDL.LU R34, [R1+0x3f8] ;  /* 0x0003f80001227983 */ /* 0x002f220000300800 */
[----:B-----5:R-:W-:Y:S01]  /*19440*/  @!P3 IMAD.MOV R74, RZ, RZ, -R74 ;  /* 0x000000ffff4ab224 */ /* 0x020fe200078e0a4a */
[----:B------:R-:W-:-:S02]  /*19450*/  ISETP.GE.AND P3, PT, R194, RZ, PT ;  /* 0x000000ffc200720c */ /* 0x000fc40003f66270 */
        /* <DEDUP_REMOVED lines=1129> */
[----:B------:R-:W-:-:S03]  /*1daf0*/  ISETP.GE.AND P0, PT, R154, RZ, PT ;  /* 0x000000ff9a00720c */ /* 0x000fc60003f06270 */
[----:B------:R1:W-:Y:S04]  /*1db00*/  STL [R1+0x74], R74 ;  /* 0x0000744a01007387 */ /* 0x0003e80000100800 */
[----:B-1----:R-:W2:Y:S04]  /*1db10*/  LDL.LU R74, [R1+0x6c] ;  /* 0x00006c00014a7983 */ /* 0x002ea80000300800 */
[----:B------:R-:W4:Y:S01]  /*1db20*/  LDL R154, [R1+0x242c] ;  /* 0x00242c00019a7983 */ /* 0x000f220000100800 */
[----:B---3--:R-:W-:Y:S01]  /*1db30*/  @!P4 IMAD.MOV R34, RZ, RZ, -R34 ;  /* 0x000000ffff22c224 */ /* 0x008fe200078e0a22 */
[----:B------:R-:W-:-:S04]  /*1db40*/  ISETP.GE.AND P4, PT, R114, RZ, PT ;  /* 0x000000ff7200720c */ /* 0x000fc80003f86270 */
[----:B------:R1:W-:Y:S04]  /*1db50*/  STL [R1+0x70], R34 ;  /* 0x0000702201007387 */ /* 0x0003e80000100800 */
[----:B-1----:R-:W3:Y:S04]  /*1db60*/  LDL.LU R34, [R1+0x68] ;  /* 0x0000680001227983 */ /* 0x002ee80000300800 */
[----:B------:R-:W4:Y:S01]  /*1db70*/  LDL R114, [R1+0x2428] ;  /* 0x0024280001727983 */ /* 0x000f220000100800 */
[----:B--2---:R-:W-:Y:S01]  /*1db80*/  @!P5 IMAD.MOV R74, RZ, RZ, -R74 ;  /* 0x000000ffff4ad224 */ /* 0x004fe200078e0a4a */
[----:B------:R-:W-:-:S04]  /*1db90*/  ISETP.GE.AND P5, PT, R238, RZ, PT ;  /* 0x000000ffee00720c */ /* 0x000fc80003fa6270 */
        /* <DEDUP_REMOVED lines=8> */
[----:B--2---:R-:W-:-:S05]  /*1dc20*/  @!P3 IADD3 R74, -R74, RZ, RZ ;  /* 0x000000ff4a4ab210 */ /* 0x004fca0007ffe1ff */
[----:B------:R1:W-:Y:S04]  /*1dc30*/  STL [R1+0x64], R74 ;  /* 0x0000644a01007387 */ /* 0x0003e80000100800 */
[----:B-1----:R-:W2:Y:S01]  /*1dc40*/  LDL.LU R74, [R1+0x5c] ;  /* 0x00005c00014a7983 */ /* 0x002ea20000300800 */
[----:B------:R-:W-:-:S03]  /*1dc50*/  ISETP.GE.AND P3, PT, R252, RZ, PT ;  /* 0x000000fffc00720c */ /* 0x000fc60003f66270 */
[----:B------:R-:W4:Y:S01]  /*1dc60*/  LDL R252, [R1+0x241c] ;  /* 0x00241c0001fc7983 */ /* 0x000f220000100800 */
[----:B---3--:R-:W-:-:S05]  /*1dc70*/  @!P0 IMAD.MOV R34, RZ, RZ, -R34 ;  /* 0x000000ffff228224 */ /* 0x008fca00078e0a22 */
[----:B------:R1:W-:Y:S01]  /*1dc80*/  STL [R1+0x60], R34 ;  /* 0x0000602201007387 */ /* 0x0003e20000100800 */
[----:B------:R-:W-:-:S03]  /*1dc90*/  ISETP.GE.AND P0, PT, R237, RZ, PT ;  /* 0x000000ffed00720c */ /* 0x000fc60003f06270 */
[----:B-1----:R-:W3:Y:S04]  /*1dca0*/  LDL.LU R34, [R1+0x58] ;  /* 0x0000580001227983 */ /* 0x002ee80000300800 */
[----:B------:R-:W4:Y:S01]  /*1dcb0*/  LDL R237, [R1+0x2418] ;  /* 0x0024180001ed7983 */ /* 0x000f220000100800 */
[----:B--2---:R-:W-:-:S05]  /*1dcc0*/  @!P4 IMAD.MOV R74, RZ, RZ, -R74 ;  /* 0x000000ffff4ac224 */ /* 0x004fca00078e0a4a */
[----:B------:R1:W-:Y:S04]  /*1dcd0*/  STL [R1+0x5c], R74 ;  /* 0x00005c4a01007387 */ /* 0x0003e80000100800 */
[----:B-1----:R-:W2:Y:S04]  /*1dce0*/  LDL.LU R74, [R1+0x54] ;  /* 0x00005400014a7983 */ /* 0x002ea80000300800 */
[----:B------:R-:W2:Y:S01]  /*1dcf0*/  LDL R251, [R1+0x2414] ;  /* 0x0024140001fb7983 */ /* 0x000ea20000100800 */
[----:B-----5:R-:W-:Y:S01]  /*1dd00*/  ISETP.GE.AND P4, PT, R194, RZ, PT ;  /* 0x000000ffc200720c */ /* 0x020fe20003f86270 */
[----:B---3--:R-:W-:Y:S01]  /*1dd10*/  @!P5 IMAD.MOV R34, RZ, RZ, -R34 ;  /* 0x000000ffff22d224 */ /* 0x008fe200078e0a22 */
[----:B----4-:R-:W-:-:S02]  /*1dd20*/  ISETP.GE.AND P5, PT, R234, RZ, PT ;  /* 0x000000ffea00720c */ /* 0x010fc40003fa6270 */
[----:B------:R-:W3:Y:S04]  /*1dd30*/  LDL R234, [R1+0x2410] ;  /* 0x0024100001ea7983 */ /* 0x000ee80000100800 */
[----:B------:R1:W-:Y:S04]  /*1dd40*/  STL [R1+0x58], R34 ;  /* 0x0000582201007387 */ /* 0x0003e80000100800 */
[----:B-1----:R-:W4:Y:S04]  /*1dd50*/  LDL.LU R34, [R1+0x50] ;  /* 0x0000500001227983 */ /* 0x002f280000300800 */
[----:B------:R-:W5:Y:S01]  /*1dd60*/  LDL R194, [R1+0x240c] ;  /* 0x00240c0001c27983 */ /* 0x000f620000100800 */
[----:B--2---:R-:W-:-:S05]  /*1dd70*/  @!P2 IADD3 R74, -R74, RZ, RZ ;  /* 0x000000ff4a4aa210 */ /* 0x004fca0007ffe1ff */
[----:B------:R1:W-:Y:S04]  /*1dd80*/  STL [R1+0x54], R74 ;  /* 0x0000544a01007387 */ /* 0x0003e80000100800 */
[----:B-1----:R-:W2:Y:S01]  /*1dd90*/  LDL.LU R74, [R1+0x4c] ;  /* 0x00004c00014a7983 */ /* 0x002ea20000300800 */
[----:B------:R-:W-:-:S03]  /*1dda0*/  ISETP.GE.AND P2, PT, R154, RZ, PT ;  /* 0x000000ff9a00720c */ /* 0x000fc60003f46270 */
[----:B------:R-:W5:Y:S01]  /*1ddb0*/  LDL R154, [R1+0x2408] ;  /* 0x00240800019a7983 */ /* 0x000f620000100800 */
[----:B----4-:R-:W-:-:S05]  /*1ddc0*/  @!P3 IMAD.MOV R34, RZ, RZ, -R34 ;  /* 0x000000ffff22b224 */ /* 0x010fca00078e0a22 */
[----:B------:R1:W-:Y:S01]  /*1ddd0*/  STL [R1+0x50], R34 ;  /* 0x0000502201007387 */ /* 0x0003e20000100800 */
[----:B------:R-:W-:-:S03]  /*1dde0*/  ISETP.GE.AND P3, PT, R114, RZ, PT ;  /* 0x000000ff7200720c */ /* 0x000fc60003f66270 */
[----:B-1----:R-:W4:Y:S04]  /*1ddf0*/  LDL.LU R34, [R1+0x48] ;  /* 0x0000480001227983 */ /* 0x002f280000300800 */
[----:B------:R-:W5:Y:S01]  /*1de00*/  LDL R114, [R1+0x2404] ;  /* 0x0024040001727983 */ /* 0x000f620000100800 */
[----:B--2---:R-:W-:Y:S01]  /*1de10*/  @!P0 IMAD.MOV R74, RZ, RZ, -R74 ;  /* 0x000000ffff4a8224 */ /* 0x004fe200078e0a4a */
[----:B------:R-:W-:-:S04]  /*1de20*/  ISETP.GE.AND P0, PT, R238, RZ, PT ;  /* 0x000000ffee00720c */ /* 0x000fc80003f06270 */
[----:B------:R1:W-:Y:S04]  /*1de30*/  STL [R1+0x4c], R74 ;  /* 0x00004c4a01007387 */ /* 0x0003e80000100800 */
[----:B-1----:R-:W2:Y:S04]  /*1de40*/  LDL R74, [R1+0x2400] ;  /* 0x00240000014a7983 */ /* 0x002ea80000100800 */
[----:B------:R-:W3:Y:S01]  /*1de50*/  LDL.LU R238, [R1+0x44] ;  /* 0x0000440001ee7983 */ /* 0x000ee20000300800 */
[----:B----4-:R-:W-:Y:S01]  /*1de60*/  @!P4 IMAD.MOV R34, RZ, RZ, -R34 ;  /* 0x000000ffff22c224 */ /* 0x010fe200078e0a22 */
[----:B------:R-:W-:-:S04]  /*1de70*/  ISETP.GE.AND P4, PT, R239, RZ, PT ;  /* 0x000000ffef00720c */ /* 0x000fc80003f86270 */
[----:B------:R1:W-:Y:S04]  /*1de80*/  STL [R1+0x48], R34 ;  /* 0x0000482201007387 */ /* 0x0003e80000100800 */
[----:B-1----:R-:W4:Y:S04]  /*1de90*/  LDL R34, [R1+0x23fc] ;  /* 0x0023fc0001227983 */ /* 0x002f280000100800 */
[----:B------:R-:W5:Y:S04]  /*1dea0*/  LDL.LU R239, [R1+0x40] ;  /* 0x0000400001ef7983 */ /* 0x000f680000300800 */
[----:B------:R-:W4:Y:S01]  /*1deb0*/  LDL R250, [R1+0x23f8] ;  /* 0x0023f80001fa7983 */ /* 0x000f220000100800 */
[----:B---3--:R-:W-:-:S02]  /*1dec0*/  @!P5 IADD3 R238, -R238, RZ, RZ ;  /* 0x000000ffeeeed210 */ /* 0x008fc40007ffe1ff */
[----:B------:R-:W-:Y:S02]  /*1ded0*/  ISETP.GE.AND P5, PT, R252, RZ, PT ;  /* 0x000000fffc00720c */ /* 0x000fe40003fa6270 */
[----:B------:R-:W3:Y:S04]  /*1dee0*/  LDL R252, [R1+0x23f4] ;  /* 0x0023f40001fc7983 */ /* 0x000ee80000100800 */
[----:B------:R1:W-:Y:S04]  /*1def0*/  STL [R1+0x44], R238 ;  /* 0x000044ee01007387 */ /* 0x0003e80000100800 */
[----:B-1----:R-:W2:Y:S01]  /*1df00*/  LDL.LU R238, [R1+0x3c] ;  /* 0x00003c0001ee7983 */ /* 0x002ea20000300800 */
[----:B-----5:R-:W-:Y:S01]  /*1df10*/  @!P2 IMAD.MOV R239, RZ, RZ, -R239 ;  /* 0x000000ffffefa224 */ /* 0x020fe200078e0aef */
[----:B------:R-:W-:-:S04]  /*1df20*/  ISETP.GE.AND P2, PT, R237, RZ, PT ;  /* 0x000000ffed00720c */ /* 0x000fc80003f46270 */
[----:B------:R1:W-:Y:S04]  /*1df30*/  STL [R1+0x40], R239 ;  /* 0x000040ef01007387 */ /* 0x0003e80000100800 */
[----:B-1----:R-:W5:Y:S04]  /*1df40*/  LDL.LU R239, [R1+0x28ac] ;  /* 0x0028ac0001ef7983 */ /* 0x002f680000300800 */
[----:B------:R-:W4:Y:S01]  /*1df50*/  LDL.LU R237, [R1+0x38] ;  /* 0x0000380001ed7983 */ /* 0x000f220000300800 */
[----:B--2---:R-:W-:Y:S01]  /*1df60*/  @!P3 IMAD.MOV R238, RZ, RZ, -R238 ;  /* 0x000000ffffeeb224 */ /* 0x004fe200078e0aee */
[----:B------:R-:W-:-:S04]  /*1df70*/  ISETP.GE.AND P3, PT, R251, RZ, PT ;  /* 0x000000fffb00720c */ /* 0x000fc80003f66270 */
[----:B------:R1:W-:Y:S04]  /*1df80*/  STL [R1+0x3c], R238 ;  /* 0x00003cee01007387 */ /* 0x0003e80000100800 */
[----:B-1----:R-:W2:Y:S04]  /*1df90*/  LDL.LU R238, [R1+0x28a8] ;  /* 0x0028a80001ee7983 */ /* 0x002ea80000300800 */
[----:B------:R-:W3:Y:S01]  /*1dfa0*/  LDL.LU R251, [R1+0x34] ;  /* 0x0000340001fb7983 */ /* 0x000ee20000300800 */
[----:B----4-:R-:W-:Y:S01]  /*1dfb0*/  @!P0 IMAD.MOV R237, RZ, RZ, -R237 ;  /* 0x000000ffffed8224 */ /* 0x010fe200078e0aed */
[----:B------:R-:W-:-:S04]  /*1dfc0*/  ISETP.GE.AND P0, PT, R234, RZ, PT ;  /* 0x000000ffea00720c */ /* 0x000fc80003f06270 */
[----:B------:R1:W-:Y:S04]  /*1dfd0*/  STL [R1+0x38], R237 ;  /* 0x000038ed01007387 */ /* 0x0003e80000100800 */
[----:B-1----:R-:W4:Y:S04]  /*1dfe0*/  LDL.LU R237, [R1+0x28a4] ;  /* 0x0028a40001ed7983 */ /* 0x002f280000300800 */
[----:B------:R-:W5:Y:S01]  /*1dff0*/  LDL.LU R234, [R1+0x30] ;  /* 0x0000300001ea7983 */ /* 0x000f620000300800 */
[----:B---3--:R-:W-:Y:S02]  /*1e000*/  @!P4 IADD3 R251, -R251, RZ, RZ ;  /* 0x000000fffbfbc210 */ /* 0x008fe40007ffe1ff */
[----:B------:R-:W-:-:S02]  /*1e010*/  ISETP.GE.AND P4, PT, R194, RZ, PT ;  /* 0x000000ffc200720c */ /* 0x000fc40003f86270 */
[----:B------:R-:W3:Y:S04]  /*1e020*/  LDL.LU R194, [R1+0x2c] ;  /* 0x00002c0001c27983 */ /* 0x000ee80000300800 */
[----:B------:R1:W-:Y:S04]  /*1e030*/  STL [R1+0x34], R251 ;  /* 0x000034fb01007387 */ /* 0x0003e80000100800 */
[----:B-1----:R-:W2:Y:S01]  /*1e040*/  LDL R251, [R1+0x23ec] ;  /* 0x0023ec0001fb7983 */ /* 0x002ea20000100800 */
[----:B-----5:R-:W-:Y:S01]  /*1e050*/  @!P5 IMAD.MOV R234, RZ, RZ, -R234 ;  /* 0x000000ffffead224 */ /* 0x020fe200078e0aea */
[----:B------:R-:W-:-:S04]  /*1e060*/  ISETP.GE.AND P5, PT, R154, RZ, PT ;  /* 0x000000ff9a00720c */ /* 0x000fc80003fa6270 */
[----:B------:R1:W-:Y:S04]  /*1e070*/  STL [R1+0x30], R234 ;  /* 0x000030ea01007387 */ /* 0x0003e80000100800 */
[----:B-1----:R-:W5:Y:S04]  /*1e080*/  LDL.LU R234, [R1+0x28a0] ;  /* 0x0028a00001ea7983 */ /* 0x002f680000300800 */
[----:B------:R-:W4:Y:S01]  /*1e090*/  LDL.LU R154, [R1+0x28] ;  /* 0x00002800019a7983 */ /* 0x000f220000300800 */
[----:B---3--:R-:W-:Y:S01]  /*1e0a0*/  @!P2 IMAD.MOV R194, RZ, RZ, -R194 ;  /* 0x000000ffffc2a224 */ /* 0x008fe200078e0ac2 */
[----:B------:R-:W-:-:S04]  /*1e0b0*/  ISETP.GE.AND P2, PT, R114, RZ, PT ;  /* 0x000000ff7200720c */ /* 0x000fc80003f46270 */
[----:B------:R1:W-:Y:S04]  /*1e0c0*/  STL [R1+0x14], R194 ;  /* 0x000014c201007387 */ /* 0x0003e80000100800 */
[----:B-1----:R-:W3:Y:S04]  /*1e0d0*/  LDL.LU R194, [R1+0x289c] ;  /* 0x00289c0001c27983 */ /* 0x002ee80000300800 */
[----:B------:R-:W2:Y:S01]  /*1e0e0*/  LDL.LU R114, [R1+0x24] ;  /* 0x0000240001727983 */ /* 0x000ea20000300800 */
[----:B----4-:R-:W-:Y:S01]  /*1e0f0*/  @!P3 IMAD.MOV R154, RZ, RZ, -R154 ;  /* 0x000000ffff9ab224 */ /* 0x010fe200078e0a9a */
[----:B------:R-:W-:-:S04]  /*1e100*/  ISETP.GE.AND P3, PT, R74, RZ, PT ;  /* 0x000000ff4a00720c */ /* 0x000fc80003f66270 */
[----:B------:R1:W-:Y:S04]  /*1e110*/  STL [R1+0x10], R154 ;  /* 0x0000109a01007387 */ /* 0x0003e80000100800 */
[----:B-1----:R-:W4:Y:S04]  /*1e120*/  LDL.LU R154, [R1+0x2898] ;  /* 0x00289800019a7983 */ /* 0x002f280000300800 */
[----:B------:R-:W5:Y:S01]  /*1e130*/  LDL.LU R74, [R1+0x20] ;  /* 0x00002000014a7983 */ /* 0x000f620000300800 */
[----:B--2---:R-:W-:Y:S02]  /*1e140*/  @!P0 IADD3 R114, -R114, RZ, RZ ;  /* 0x000000ff72728210 */ /* 0x004fe40007ffe1ff */
[----:B------:R-:W-:-:S03]  /*1e150*/  ISETP.GE.AND P0, PT, R34, RZ, PT ;  /* 0x000000ff2200720c */ /* 0x000fc60003f06270 */
[----:B------:R1:W-:Y:S04]  /*1e160*/  STL [R1+0xc], R114 ;  /* 0x00000c7201007387 */ /* 0x0003e80000100800 */
[----:B-1----:R-:W2:Y:S04]  /*1e170*/  LDL.LU R114, [R1+0x2894] ;  /* 0x0028940001727983 */ /* 0x002ea80000300800 */
[----:B------:R-:W3:Y:S01]  /*1e180*/  LDL.LU R34, [R1+0x1c] ;  /* 0x00001c0001227983 */ /* 0x000ee20000300800 */
[----:B-----5:R-:W-:Y:S01]  /*1e190*/  @!P4 IMAD.MOV R74, RZ, RZ, -R74 ;  /* 0x000000ffff4ac224 */ /* 0x020fe200078e0a4a */
[----:B------:R-:W-:-:S04]  /*1e1a0*/  ISETP.GE.AND P4, PT, R250, RZ, PT ;  /* 0x000000fffa00720c */ /* 0x000fc80003f86270 */
[----:B------:R1:W-:Y:S04]  /*1e1b0*/  STL [R1+0x8], R74 ;  /* 0x0000084a01007387 */ /* 0x0003e80000100800 */
[----:B-1----:R-:W5:Y:S04]  /*1e1c0*/  LDL.LU R74, [R1+0x2890] ;  /* 0x00289000014a7983 */ /* 0x002f680000300800 */
[----:B------:R-:W4:Y:S01]  /*1e1d0*/  LDL.LU R250, [R1+0x18] ;  /* 0x0000180001fa7983 */ /* 0x000f220000300800 */
[----:B---3--:R-:W-:Y:S01]  /*1e1e0*/  @!P5 IMAD.MOV R34, RZ, RZ, -R34 ;  /* 0x000000ffff22d224 */ /* 0x008fe200078e0a22 */
[----:B------:R-:W-:Y:S01]  /*1e1f0*/  ISETP.GE.AND P5, PT, R252, RZ, PT ;  /* 0x000000fffc00720c */ /* 0x000fe20003fa6270 */
[----:B------:R-:W-:-:S03]  /*1e200*/  IMAD.MOV.U32 R252, RZ, RZ, R236 ;  /* 0x000000fffffc7224 */ /* 0x000fc600078e00ec */
[----:B------:R1:W-:Y:S04]  /*1e210*/  STL [R1+0x4], R34 ;  /* 0x0000042201007387 */ /* 0x0003e80000100800 */
[----:B-1----:R-:W3:Y:S04]  /*1e220*/  LDL.LU R34, [R1+0x288c] ;  /* 0x00288c0001227983 */ /* 0x002ee80000300800 */
[----:B------:R-:W2:Y:S01]  /*1e230*/  LDL R236, [R1+0x23e4] ;  /* 0x0023e40001ec7983 */ /* 0x000ea20000100800 */
[----:B----4-:R-:W-:-:S05]  /*1e240*/  @!P2 IADD3 R250, -R250, RZ, RZ ;  /* 0x000000fffafaa210 */ /* 0x010fca0007ffe1ff */
[----:B------:R1:W-:Y:S04]  /*1e250*/  STL [R1], R250 ;  /* 0x000000fa01007387 */ /* 0x0003e80000100800 */
[----:B-1----:R-:W4:Y:S01]  /*1e260*/  LDL.LU R250, [R1+0x2888] ;  /* 0x0028880001fa7983 */ /* 0x002f220000300800 */
[----:B--2---:R-:W-:Y:S01]  /*1e270*/  ISETP.GE.AND P2, PT, R236, RZ, PT ;  /* 0x000000ffec00720c */ /* 0x004fe20003f46270 */
[----:B------:R-:W-:Y:S02]  /*1e280*/  IMAD.MOV.U32 R236, RZ, RZ, R235 ;  /* 0x000000ffffec7224 */ /* 0x000fe400078e00eb */
[----:B------:R-:W2:Y:S01]  /*1e290*/  LDL R235, [R1+0x23f0] ;  /* 0x0023f00001eb7983 */ /* 0x000ea20000100800 */
[----:B------:R-:W-:Y:S02]  /*1e2a0*/  @!P3 IMAD.MOV R252, RZ, RZ, -R252 ;  /* 0x000000fffffcb224 */ /* 0x000fe400078e0afc */
[----:B------:R-:W-:-:S03]  /*1e2b0*/  @!P0 IADD3 R236, -R236, RZ, RZ ;  /* 0x000000ffecec8210 */ /* 0x000fc60007ffe1ff */
[----:B------:R1:W-:Y:S01]  /*1e2c0*/  STL [R1+0x280c], R252 ;  /* 0x00280cfc01007387 */ /* 0x0003e20000100800 */
[----:B------:R-:W-:-:S03]  /*1e2d0*/  ISETP.GE.AND P0, PT, R251, RZ, PT ;  /* 0x000000fffb00720c */ /* 0x000fc60003f06270 */
[----:B-1----:R-:W5:Y:S01]  /*1e2e0*/  LDL R252, [R1+0x23d8] ;  /* 0x0023d80001fc7983 */ /* 0x002f620000100800 */
[----:B--2---:R-:W-:Y:S01]  /*1e2f0*/  ISETP.GE.AND P3, PT, R235, RZ, PT ;  /* 0x000000ffeb00720c */ /* 0x004fe20003f66270 */
[----:B------:R-:W-:Y:S02]  /*1e300*/  IMAD.MOV.U32 R235, RZ, RZ, R233 ;  /* 0x000000ffffeb7224 */ /* 0x000fe400078e00e9 */
[----:B------:R-:W2:Y:S02]  /*1e310*/  LDL R233, [R1+0x23e0] ;  /* 0x0023e00001e97983 */ /* 0x000ea40000100800 */
[----:B------:R-:W-:Y:S02]  /*1e320*/  @!P4 IMAD.MOV R235, RZ, RZ, -R235 ;  /* 0x000000ffffebc224 */ /* 0x000fe400078e0aeb */
[----:B------:R1:W-:Y:S04]  /*1e330*/  STL [R1+0x2810], R236 ;  /* 0x002810ec01007387 */ /* 0x0003e80000100800 */
[----:B-1----:R-:W3:Y:S04]  /*1e340*/  LDL R236, [R1+0x23dc] ;  /* 0x0023dc0001ec7983 */ /* 0x002ee80000100800 */
[----:B------:R-:W4:Y:S04]  /*1e350*/  LDL.LU R251, [R1+0x2884] ;  /* 0x0028840001fb7983 */ /* 0x000f280000300800 */
[----:B------:R1:W-:Y:S04]  /*1e360*/  STL [R1+0x2814], R235 ;  /* 0x002814eb01007387 */ /* 0x0003e80000100800 */
[----:B-1----:R-:W4:Y:S01]  /*1e370*/  LDL R235, [R1+0x23e8] ;  /* 0x0023e80001eb7983 */ /* 0x002f220000100800 */
[----:B------:R-:W-:-:S02]  /*1e380*/  @!P5 IMAD.MOV R232, RZ, RZ, -R232 ;  /* 0x000000ffffe8d224 */ /* 0x000fc400078e0ae8 */
[----:B------:R-:W-:Y:S01]  /*1e390*/  @!P2 IMAD.MOV R231, RZ, RZ, -R231 ;  /* 0x000000ffffe7a224 */ /* 0x000fe200078e0ae7 */
[----:B------:R-:W-:Y:S02]  /*1e3a0*/  @!P3 IADD3 R230, -R230, RZ, RZ ;  /* 0x000000ffe6e6b210 */ /* 0x000fe40007ffe1ff */
[----:B-----5:R-:W-:Y:S02]  /*1e3b0*/  ISETP.GE.AND P3, PT, R252, RZ, PT ;  /* 0x000000fffc00720c */ /* 0x020fe40003f66270 */
[----:B--2---:R-:W-:Y:S02]  /*1e3c0*/  ISETP.GE.AND P5, PT, R233, RZ, PT ;  /* 0x000000ffe900720c */ /* 0x004fe40003fa6270 */
[----:B---3--:R-:W-:Y:S02]  /*1e3d0*/  ISETP.GE.AND P2, PT, R236, RZ, PT ;  /* 0x000000ffec00720c */ /* 0x008fe40003f46270 */
[----:B----4-:R-:W-:Y:S02]  /*1e3e0*/  ISETP.GE.AND P4, PT, R235, RZ, PT ;  /* 0x000000ffeb00720c */ /* 0x010fe40003f86270 */
[----:B------:R-:W2:Y:S04]  /*1e3f0*/  LDL R235, [R1+0x23c8] ;  /* 0x0023c80001eb7983 */ /* 0x000ea80000100800 */
[----:B------:R1:W-:Y:S04]  /*1e400*/  STL [R1+0x2818], R232 ;  /* 0x002818e801007387 */ /* 0x0003e80000100800 */
[----:B------:R-:W3:Y:S04]  /*1e410*/  LDL R233, [R1+0x23c4] ;  /* 0x0023c40001e97983 */ /* 0x000ee80000100800 */
[----:B-1----:R-:W4:Y:S04]  /*1e420*/  LDL R232, [R1+0x23cc] ;  /* 0x0023cc0001e87983 */ /* 0x002f280000100800 */
[----:B------:R1:W-:Y:S04]  /*1e430*/  STL [R1+0x281c], R231 ;  /* 0x00281ce701007387 */ /* 0x0003e80000100800 */
[----:B------:R-:W5:Y:S04]  /*1e440*/  LDL R236, [R1+0x23c0] ;  /* 0x0023c00001ec7983 */ /* 0x000f680000100800 */
[----:B-1----:R-:W5:Y:S04]  /*1e450*/  LDL R231, [R1+0x23d0] ;  /* 0x0023d00001e77983 */ /* 0x002f680000100800 */
[----:B------:R1:W-:Y:S04]  /*1e460*/  STL [R1+0x2820], R230 ;  /* 0x002820e601007387 */ /* 0x0003e80000100800 */
[----:B------:R-:W5:Y:S04]  /*1e470*/  LDL R252, [R1+0x23bc] ;  /* 0x0023bc0001fc7983 */ /* 0x000f680000100800 */
[----:B-1----:R-:W5:Y:S01]  /*1e480*/  LDL R230, [R1+0x23d4] ;  /* 0x0023d40001e67983 */ /* 0x002f620000100800 */
[----:B------:R-:W-:-:S02]  /*1e490*/  @!P0 IMAD.MOV R229, RZ, RZ, -R229 ;  /* 0x000000ffffe58224 */ /* 0x000fc400078e0ae5 */
[----:B------:R-:W-:-:S03]  /*1e4a0*/  @!P4 IMAD.MOV R228, RZ, RZ, -R228 ;  /* 0x000000ffffe4c224 */ /* 0x000fc600078e0ae4 */
[----:B------:R-:W-:Y:S01]  /*1e4b0*/  STL [R1+0x2824], R229 ;  /* 0x002824e501007387 */ /* 0x000fe20000100800 */
[----:B------:R-:W-:Y:S01]  /*1e4c0*/  @!P5 IMAD.MOV R227, RZ, RZ, -R227 ;  /* 0x000000ffffe3d224 */ /* 0x000fe200078e0ae3 */
[----:B------:R-:W-:Y:S01]  /*1e4d0*/  @!P2 IADD3 R226, -R226, RZ, RZ ;  /* 0x000000ffe2e2a210 */ /* 0x000fe20007ffe1ff */
[----:B------:R-:W-:Y:S01]  /*1e4e0*/  @!P3 IMAD.MOV R225, RZ, RZ, -R225 ;  /* 0x000000ffffe1b224 */ /* 0x000fe200078e0ae1 */
[----:B--2---:R-:W-:Y:S02]  /*1e4f0*/  ISETP.GE.AND P2, PT, R235, RZ, PT ;  /* 0x000000ffeb00720c */ /* 0x004fe40003f46270 */
[----:B---3--:R-:W-:Y:S02]  /*1e500*/  ISETP.GE.AND P3, PT, R233, RZ, PT ;  /* 0x000000ffe900720c */ /* 0x008fe40003f66270 */
[----:B----4-:R-:W-:Y:S02]  /*1e510*/  ISETP.GE.AND P5, PT, R232, RZ, PT ;  /* 0x000000ffe800720c */ /* 0x010fe40003fa6270 */
[----:B-----5:R-:W-:-:S02]  /*1e520*/  ISETP.GE.AND P4, PT, R231, RZ, PT ;  /* 0x000000ffe700720c */ /* 0x020fc40003f86270 */
[----:B------:R-:W-:Y:S02]  /*1e530*/  ISETP.GE.AND P0, PT, R230, RZ, PT ;  /* 0x000000ffe600720c */ /* 0x000fe40003f06270 */
[----:B------:R-:W2:Y:S04]  /*1e540*/  LDL R230, [R1+0x23b8] ;  /* 0x0023b80001e67983 */ /* 0x000ea80000100800 */
[----:B------:R-:W-:Y:S04]  /*1e550*/  STL [R1+0x2828], R228 ;  /* 0x002828e401007387 */ /* 0x000fe80000100800 */
[----:B------:R-:W3:Y:S04]  /*1e560*/  LDL R231, [R1+0x23b4] ;  /* 0x0023b40001e77983 */ /* 0x000ee80000100800 */
[----:B------:R-:W-:Y:S01]  /*1e570*/  STL [R1+0x282c], R227 ;  /* 0x00282ce301007387 */ /* 0x000fe20000100800 */
[----:B------:R-:W-:-:S03]  /*1e580*/  @!P0 IMAD.MOV R224, RZ, RZ, -R224 ;  /* 0x000000ffffe08224 */ /* 0x000fc600078e0ae0 */
[----:B------:R-:W4:Y:S01]  /*1e590*/  LDL R232, [R1+0x23b0] ;  /* 0x0023b00001e87983 */ /* 0x000f220000100800 */
[----:B------:R-:W-:-:S03]  /*1e5a0*/  @!P4 IMAD.MOV R223, RZ, RZ, -R223 ;  /* 0x000000ffffdfc224 */ /* 0x000fc600078e0adf */
[----:B------:R-:W-:Y:S04]  /*1e5b0*/  STL [R1+0x2830], R226 ;  /* 0x002830e201007387 */ /* 0x000fe80000100800 */
[----:B------:R-:W5:Y:S04]  /*1e5c0*/  LDL R235, [R1+0x23ac] ;  /* 0x0023ac0001eb7983 */ /* 0x000f680000100800 */
[----:B------:R-:W-:Y:S01]  /*1e5d0*/  STL [R1+0x2834], R225 ;  /* 0x002834e101007387 */ /* 0x000fe20000100800 */
[----:B------:R-:W-:-:S03]  /*1e5e0*/  ISETP.GE.AND P0, PT, R236, RZ, PT ;  /* 0x000000ffec00720c */ /* 0x000fc60003f06270 */
[----:B------:R-:W5:Y:S01]  /*1e5f0*/  LDL R233, [R1+0x23a8] ;  /* 0x0023a80001e97983 */ /* 0x000f620000100800 */
[----:B------:R-:W-:-:S03]  /*1e600*/  ISETP.GE.AND P4, PT, R252, RZ, PT ;  /* 0x000000fffc00720c */ /* 0x000fc60003f86270 */
[----:B------:R-:W-:Y:S04]  /*1e610*/  STL [R1+0x2838], R224 ;  /* 0x002838e001007387 */ /* 0x000fe80000100800 */
[----:B------:R-:W5:Y:S04]  /*1e620*/  LDL R236, [R1+0x23a4] ;  /* 0x0023a40001ec7983 */ /* 0x000f680000100800 */
[----:B------:R-:W-:Y:S04]  /*1e630*/  STL [R1+0x283c], R223 ;  /* 0x00283cdf01007387 */ /* 0x000fe80000100800 */
[----:B------:R-:W5:Y:S01]  /*1e640*/  LDL R252, [R1+0x23a0] ;  /* 0x0023a00001fc7983 */ /* 0x000f620000100800 */
[----:B------:R-:W-:Y:S01]  /*1e650*/  @!P5 IADD3 R222, -R222, RZ, RZ ;  /* 0x000000ffdeded210 */ /* 0x000fe20007ffe1ff */
[----:B------:R-:W-:-:S04]  /*1e660*/  @!P2 IMAD.MOV R221, RZ, RZ, -R221 ;  /* 0x000000ffffdda224 */ /* 0x000fc800078e0add */
[----:B------:R-:W-:Y:S01]  /*1e670*/  STL [R1+0x2840], R222 ;  /* 0x002840de01007387 */ /* 0x000fe20000100800 */
[----:B------:R-:W-:Y:S02]  /*1e680*/  @!P3 IMAD.MOV R220, RZ, RZ, -R220 ;  /* 0x000000ffffdcb224 */ /* 0x000fe400078e0adc */
[----:B------:R-:W-:Y:S01]  /*1e690*/  @!P0 IMAD.MOV R219, RZ, RZ, -R219 ;  /* 0x000000ffffdb8224 */ /* 0x000fe200078e0adb */
[----:B------:R-:W-:Y:S02]  /*1e6a0*/  @!P4 IADD3 R218, -R218, RZ, RZ ;  /* 0x000000ffdadac210 */ /* 0x000fe40007ffe1ff */
[----:B--2---:R-:W-:Y:S02]  /*1e6b0*/  ISETP.GE.AND P5, PT, R230, RZ, PT ;  /* 0x000000ffe600720c */ /* 0x004fe40003fa6270 */
[----:B------:R-:W2:Y:S04]  /*1e6c0*/  LDL R230, [R1+0x239c] ;  /* 0x00239c0001e67983 */ /* 0x000ea80000100800 */
[----:B------:R-:W-:Y:S01]  /*1e6d0*/  STL [R1+0x2844], R221 ;  /* 0x002844dd01007387 */ /* 0x000fe20000100800 */
[----:B---3--:R-:W-:-:S03]  /*1e6e0*/  ISETP.GE.AND P2, PT, R231, RZ, PT ;  /* 0x000000ffe700720c */ /* 0x008fc60003f46270 */
[----:B------:R-:W3:Y:S04]  /*1e6f0*/  LDL R231, [R1+0x2398] ;  /* 0x0023980001e77983 */ /* 0x000ee80000100800 */
[----:B------:R-:W-:Y:S01]  /*1e700*/  STL [R1+0x2848], R220 ;  /* 0x002848dc01007387 */ /* 0x000fe20000100800 */
[----:B----4-:R-:W-:-:S03]  /*1e710*/  ISETP.GE.AND P3, PT, R232, RZ, PT ;  /* 0x000000ffe800720c */ /* 0x010fc60003f66270 */
[----:B------:R-:W4:Y:S01]  /*1e720*/  LDL R232, [R1+0x2394] ;  /* 0x0023940001e87983 */ /* 0x000f220000100800 */
[----:B------:R-:W-:-:S03]  /*1e730*/  @!P5 IMAD.MOV R217, RZ, RZ, -R217 ;  /* 0x000000ffffd9d224 */ /* 0x000fc600078e0ad9 */
[----:B------:R1:W-:Y:S01]  /*1e740*/  STL [R1+0x284c], R219 ;  /* 0x00284cdb01007387 */ /* 0x0003e20000100800 */
[----:B-----5:R-:W-:-:S03]  /*1e750*/  ISETP.GE.AND P0, PT, R235, RZ, PT ;  /* 0x000000ffeb00720c */ /* 0x020fc60003f06270 */
[----:B------:R-:W5:Y:S01]  /*1e760*/  LDL R235, [R1+0x2390] ;  /* 0x0023900001eb7983 */ /* 0x000f620000100800 */
[----:B------:R-:W-:-:S03]  /*1e770*/  @!P2 IMAD.MOV R216, RZ, RZ, -R216 ;  /* 0x000000ffffd8a224 */ /* 0x000fc600078e0ad8 */
[----:B------:R5:W-:Y:S01]  /*1e780*/  STL [R1+0x2850], R218 ;  /* 0x002850da01007387 */ /* 0x000be20000100800 */
[----:B------:R-:W-:Y:S01]  /*1e790*/  ISETP.GE.AND P4, PT, R233, RZ, PT ;  /* 0x000000ffe900720c */ /* 0x000fe20003f86270 */
[----:B------:R-:W-:Y:S02]  /*1e7a0*/  @!P3 IMAD.MOV R215, RZ, RZ, -R215 ;  /* 0x000000ffffd7b224 */ /* 0x000fe400078e0ad7 */
[----:B------:R-:W5:Y:S01]  /*1e7b0*/  LDL R233, [R1+0x238c] ;  /* 0x00238c0001e97983 */ /* 0x000f620000100800 */
[----:B-1----:R-:W1:Y:S03]  /*1e7c0*/  LDC R219, c[0x0][0x23c] ;  /* 0x00008f00ffdb7b82 */ /* 0x002e660000000800 */
[----:B------:R-:W-:Y:S01]  /*1e7d0*/  STL [R1+0x2854], R217 ;  /* 0x002854d901007387 */ /* 0x000fe20000100800 */
[----:B------:R-:W-:-:S03]  /*1e7e0*/  ISETP.GE.AND P5, PT, R236, RZ, PT ;  /* 0x000000ffec00720c */ /* 0x000fc60003fa6270 */
[----:B------:R-:W5:Y:S04]  /*1e7f0*/  LDL R236, [R1+0x2388] ;  /* 0x0023880001ec7983 */ /* 0x000f680000100800 */
[----:B------:R-:W-:Y:S01]  /*1e800*/  STL [R1+0x2858], R216 ;  /* 0x002858d801007387 */ /* 0x000fe20000100800 */
[----:B------:R-:W-:-:S03]  /*1e810*/  ISETP.GE.AND P2, PT, R252, RZ, PT ;  /* 0x000000fffc00720c */ /* 0x000fc60003f46270 */
[----:B------:R-:W5:Y:S01]  /*1e820*/  LDL R252, [R1+0x2384] ;  /* 0x0023840001fc7983 */ /* 0x000f620000100800 */
[----:B------:R-:W-:Y:S01]  /*1e830*/  @!P0 IADD3 R214, -R214, RZ, RZ ;  /* 0x000000ffd6d68210 */ /* 0x000fe20007ffe1ff */
[----:B------:R-:W-:Y:S02]  /*1e840*/  @!P4 IMAD.MOV R213, RZ, RZ, -R213 ;  /* 0x000000ffffd5c224 */ /* 0x000fe400078e0ad5 */
[----:B------:R-:W-:Y:S01]  /*1e850*/  STL [R1+0x285c], R215 ;  /* 0x00285cd701007387 */ /* 0x000fe20000100800 */
[----:B------:R-:W-:-:S03]  /*1e860*/  @!P5 IMAD.MOV R212, RZ, RZ, -R212 ;  /* 0x000000ffffd4d224 */ /* 0x000fc600078e0ad4 */
[----:B------:R-:W-:Y:S02]  /*1e870*/  STL [R1+0x2860], R214 ;  /* 0x002860d601007387 */ /* 0x000fe40000100800 */
[----:B------:R-:W-:Y:S01]  /*1e880*/  @!P2 IMAD.MOV R211, RZ, RZ, -R211 ;  /* 0x000000ffffd3a224 */ /* 0x000fe200078e0ad3 */
[----:B--2---:R-:W-:Y:S02]  /*1e890*/  ISETP.GE.AND P3, PT, R230, RZ, PT ;  /* 0x000000ffe600720c */ /* 0x004fe40003f66270 */
[----:B------:R-:W2:Y:S01]  /*1e8a0*/  LDL R230, [R1+0x2380] ;  /* 0x0023800001e67983 */ /* 0x000ea20000100800 */
[----:B---3--:R-:W-:-:S03]  /*1e8b0*/  ISETP.GE.AND P0, PT, R231, RZ, PT ;  /* 0x000000ffe700720c */ /* 0x008fc60003f06270 */
[----:B------:R-:W-:Y:S04]  /*1e8c0*/  STL [R1+0x2864], R213 ;  /* 0x002864d501007387 */ /* 0x000fe80000100800 */
[----:B------:R-:W3:Y:S03]  /*1e8d0*/  LDL R231, [R1+0x237c] ;  /* 0x00237c0001e77983 */ /* 0x000ee60000100800 */
[----:B------:R-:W-:Y:S02]  /*1e8e0*/  @!P3 IADD3 R210, -R210, RZ, RZ ;  /* 0x000000ffd2d2b210 */ /* 0x000fe40007ffe1ff */
[----:B----4-:R-:W-:Y:S01]  /*1e8f0*/  ISETP.GE.AND P4, PT, R232, RZ, PT ;  /* 0x000000ffe800720c */ /* 0x010fe20003f86270 */
[----:B------:R-:W-:Y:S04]  /*1e900*/  STL [R1+0x2868], R212 ;  /* 0x002868d401007387 */ /* 0x000fe80000100800 */
[----:B------:R-:W4:Y:S01]  /*1e910*/  LDL R232, [R1+0x2378] ;  /* 0x0023780001e87983 */ /* 0x000f220000100800 */
[----:B-----5:R-:W-:-:S03]  /*1e920*/  ISETP.GE.AND P5, PT, R235, RZ, PT ;  /* 0x000000ffeb00720c */ /* 0x020fc60003fa6270 */
[----:B------:R-:W5:Y:S01]  /*1e930*/  LDL R235, [R1+0x2374] ;  /* 0x0023740001eb7983 */ /* 0x000f620000100800 */
[----:B------:R-:W-:-:S03]  /*1e940*/  @!P0 IMAD.MOV R209, RZ, RZ, -R209 ;  /* 0x000000ffffd18224 */ /* 0x000fc600078e0ad1 */
[----:B------:R-:W-:Y:S01]  /*1e950*/  STL [R1+0x286c], R211 ;  /* 0x00286cd301007387 */ /* 0x000fe20000100800 */
[----:B------:R-:W-:-:S03]  /*1e960*/  ISETP.GE.AND P2, PT, R233, RZ, PT ;  /* 0x000000ffe900720c */ /* 0x000fc60003f46270 */
[----:B------:R-:W4:Y:S04]  /*1e970*/  LDL R233, [R1+0x2370] ;  /* 0x0023700001e97983 */ /* 0x000f280000100800 */
[----:B------:R-:W-:Y:S01]  /*1e980*/  STL [R1+0x2870], R210 ;  /* 0x002870d201007387 */ /* 0x000fe20000100800 */
[----:B------:R-:W-:-:S03]  /*1e990*/  ISETP.GE.AND P3, PT, R236, RZ, PT ;  /* 0x000000ffec00720c */ /* 0x000fc60003f66270 */
[----:B------:R-:W5:Y:S04]  /*1e9a0*/  LDL R236, [R1+0x236c] ;  /* 0x00236c0001ec7983 */ /* 0x000f680000100800 */
[----:B------:R-:W-:Y:S01]  /*1e9b0*/  STL [R1+0x2874], R209 ;  /* 0x002874d101007387 */ /* 0x000fe20000100800 */
[----:B------:R-:W-:-:S03]  /*1e9c0*/  ISETP.GE.AND P0, PT, R252, RZ, PT ;  /* 0x000000fffc00720c */ /* 0x000fc60003f06270 */
[----:B------:R-:W5:Y:S01]  /*1e9d0*/  LDL R252, [R1+0x2368] ;  /* 0x0023680001fc7983 */ /* 0x000f620000100800 */
[----:B------:R-:W-:Y:S02]  /*1e9e0*/  @!P4 IMAD.MOV R208, RZ, RZ, -R208 ;  /* 0x000000ffffd0c224 */ /* 0x000fe400078e0ad0 */
[----:B------:R-:W-:Y:S01]  /*1e9f0*/  @!P5 IMAD.MOV R207, RZ, RZ, -R207 ;  /* 0x000000ffffcfd224 */ /* 0x000fe200078e0acf */
[----:B------:R-:W5:Y:S04]  /*1ea00*/  LDL R229, [R1+0x2364] ;  /* 0x0023640001e57983 */ /* 0x000f680000100800 */
[----:B------:R-:W-:Y:S01]  /*1ea10*/  STL [R1+0x2878], R208 ;  /* 0x002878d001007387 */ /* 0x000fe20000100800 */
[----:B------:R-:W-:Y:S01]  /*1ea20*/  @!P2 IADD3 R206, -R206, RZ, RZ ;  /* 0x000000ffcecea210 */ /* 0x000fe20007ffe1ff */
[----:B------:R-:W-:-:S02]  /*1ea30*/  @!P0 IMAD.MOV R204, RZ, RZ, -R204 ;  /* 0x000000ffffcc8224 */ /* 0x000fc400078e0acc */
[----:B------:R-:W-:Y:S01]  /*1ea40*/  @!P3 IMAD.MOV R205, RZ, RZ, -R205 ;  /* 0x000000ffffcdb224 */ /* 0x000fe200078e0acd */
[----:B--2---:R-:W-:Y:S02]  /*1ea50*/  ISETP.GE.AND P4, PT, R230, RZ, PT ;  /* 0x000000ffe600720c */ /* 0x004fe40003f86270 */
[----:B------:R-:W2:Y:S04]  /*1ea60*/  LDL R230, [R1+0x2360] ;  /* 0x0023600001e67983 */ /* 0x000ea80000100800 */
[----:B------:R1:W-:Y:S01]  /*1ea70*/  STL [R1+0x287c], R207 ;  /* 0x00287ccf01007387 */ /* 0x0003e20000100800 */
[----:B---3--:R-:W-:-:S03]  /*1ea80*/  ISETP.GE.AND P5, PT, R231, RZ, PT ;  /* 0x000000ffe700720c */ /* 0x008fc60003fa6270 */
[----:B------:R-:W3:Y:S04]  /*1ea90*/  LDL R231, [R1+0x235c] ;  /* 0x00235c0001e77983 */ /* 0x000ee80000100800 */
[----:B------:R1:W-:Y:S01]  /*1eaa0*/  STL [R1+0x2880], R206 ;  /* 0x002880ce01007387 */ /* 0x0003e20000100800 */
[----:B----4-:R-:W-:Y:S02]  /*1eab0*/  ISETP.GE.AND P0, PT, R233, RZ, PT ;  /* 0x000000ffe900720c */ /* 0x010fe40003f06270 */
[----:B------:R-:W-:Y:S01]  /*1eac0*/  ISETP.GE.AND P2, PT, R232, RZ, PT ;  /* 0x000000ffe800720c */ /* 0x000fe20003f46270 */
[----:B------:R-:W4:Y:S02]  /*1ead0*/  LDL R233, [R1+0x2350] ;  /* 0x0023500001e97983 */ /* 0x000f240000100800 */
[----:B------:R-:W-:-:S02]  /*1eae0*/  @!P5 IADD3 R202, -R202, RZ, RZ ;  /* 0x000000ffcacad210 */ /* 0x000fc40007ffe1ff */
[----:B-----5:R-:W-:Y:S01]  /*1eaf0*/  ISETP.GE.AND P3, PT, R235, RZ, PT ;  /* 0x000000ffeb00720c */ /* 0x020fe20003f66270 */
[----:B------:R-:W5:Y:S04]  /*1eb00*/  LDL R232, [R1+0x2358] ;  /* 0x0023580001e87983 */ /* 0x000f680000100800 */
[----:B------:R-:W5:Y:S01]  /*1eb10*/  LDL R235, [R1+0x2354] ;  /* 0x0023540001eb7983 */ /* 0x000f620000100800 */
[----:B------:R-:W-:-:S03]  /*1eb20*/  @!P4 IMAD.MOV R203, RZ, RZ, -R203 ;  /* 0x000000ffffcbc224 */ /* 0x000fc600078e0acb */
[----:B------:R-:W5:Y:S01]  /*1eb30*/  LDL R228, [R1+0x2224] ;  /* 0x0022240001e47983 */ /* 0x000f620000100800 */
[----:B------:R-:W-:-:S03]  /*1eb40*/  ISETP.GE.AND P5, PT, R252, RZ, PT ;  /* 0x000000fffc00720c */ /* 0x000fc60003fa6270 */
[----:B------:R-:W5:Y:S01]  /*1eb50*/  LDL R252, [R1+0x2348] ;  /* 0x0023480001fc7983 */ /* 0x000f620000100800 */
[----:B------:R-:W-:-:S03]  /*1eb60*/  ISETP.GE.AND P4, PT, R236, RZ, PT ;  /* 0x000000ffec00720c */ /* 0x000fc60003f86270 */
[----:B------:R-:W5:Y:S01]  /*1eb70*/  LDL R236, [R1+0x234c] ;  /* 0x00234c0001ec7983 */ /* 0x000f620000100800 */
[----:B------:R-:W-:Y:S01]  /*1eb80*/  @!P2 IMAD.MOV R201, RZ, RZ, -R201 ;  /* 0x000000ffffc9a224 */ /* 0x000fe200078e0ac9 */
[----:B------:R-:W-:Y:S02]  /*1eb90*/  ISETP.GE.AND P2, PT, R229, RZ, PT ;  /* 0x000000ffe500720c */ /* 0x000fe40003f46270 */
[----:B------:R-:W5:Y:S01]  /*1eba0*/  LDL R229, [R1+0x2344] ;  /* 0x0023440001e57983 */ /* 0x000f620000100800 */
[----:B------:R-:W-:Y:S02]  /*1ebb0*/  @!P3 IMAD.MOV R200, RZ, RZ, -R200 ;  /* 0x000000ffffc8b224 */ /* 0x000fe400078e0ac8 */
[----:B------:R-:W-:Y:S01]  /*1ebc0*/  @!P0 IMAD.MOV R199, RZ, RZ, -R199 ;  /* 0x000000ffffc78224 */ /* 0x000fe200078e0ac7 */
[----:B------:R-:W5:Y:S04]  /*1ebd0*/  LDL R227, [R1+0x2000] ;  /* 0x0020000001e37983 */ /* 0x000f680000100800 */
[----:B------:R-:W5:Y:S03]  /*1ebe0*/  LDL R218, [R1+0x1fcc] ;  /* 0x001fcc0001da7983 */ /* 0x000f660000100800 */
[----:B------:R-:W-:Y:S01]  /*1ebf0*/  @!P2 IMAD.MOV R196, RZ, RZ, -R196 ;  /* 0x000000ffffc4a224 */ /* 0x000fe200078e0ac4 */
[----:B------:R-:W-:Y:S01]  /*1ec00*/  @!P4 IADD3 R198, -R198, RZ, RZ ;  /* 0x000000ffc6c6c210 */ /* 0x000fe20007ffe1ff */
[----:B------:R-:W-:Y:S01]  /*1ec10*/  @!P5 IMAD.MOV R197, RZ, RZ, -R197 ;  /* 0x000000ffffc5d224 */ /* 0x000fe200078e0ac5 */
[----:B------:R-:W5:Y:S01]  /*1ec20*/  LDL R220, [R1+0x1fc8] ;  /* 0x001fc80001dc7983 */ /* 0x000f620000100800 */
[----:B--2---:R-:W-:-:S03]  /*1ec30*/  ISETP.GE.AND P3, PT, R230, RZ, PT ;  /* 0x000000ffe600720c */ /* 0x004fc60003f66270 */
[----:B------:R-:W2:Y:S01]  /*1ec40*/  LDL R230, [R1+0x2340] ;  /* 0x0023400001e67983 */ /* 0x000ea20000100800 */
[----:B---3--:R-:W-:-:S03]  /*1ec50*/  ISETP.GE.AND P0, PT, R231, RZ, PT ;  /* 0x000000ffe700720c */ /* 0x008fc60003f06270 */
[----:B------:R-:W3:Y:S10]  /*1ec60*/  LDL R231, [R1+0x233c] ;  /* 0x00233c0001e77983 */ /* 0x000ef40000100800 */
[----:B------:R-:W-:-:S02]  /*1ec70*/  @!P0 IADD3 R193, -R193, RZ, RZ ;  /* 0x000000ffc1c18210 */ /* 0x000fc40007ffe1ff */
[----:B----4-:R-:W-:Y:S02]  /*1ec80*/  ISETP.GE.AND P2, PT, R233, RZ, PT ;  /* 0x000000ffe900720c */ /* 0x010fe40003f46270 */
[----:B------:R-:W4:Y:S01]  /*1ec90*/  LDL R233, [R1+0x2330] ;  /* 0x0023300001e97983 */ /* 0x000f220000100800 */
[----:B-----5:R-:W-:-:S03]  /*1eca0*/  ISETP.GE.AND P0, PT, R252, RZ, PT ;  /* 0x000000fffc00720c */ /* 0x020fc60003f06270 */
[----:B------:R-:W5:Y:S01]  /*1ecb0*/  LDL R252, [R1+0x2328] ;  /* 0x0023280001fc7983 */ /* 0x000f620000100800 */
[----:B------:R-:W-:Y:S02]  /*1ecc0*/  ISETP.GE.AND P4, PT, R232, RZ, PT ;  /* 0x000000ffe800720c */ /* 0x000fe40003f86270 */
[----:B------:R-:W-:Y:S01]  /*1ecd0*/  ISETP.GE.AND P5, PT, R235, RZ, PT ;  /* 0x000000ffeb00720c */ /* 0x000fe20003fa6270 */
[----:B------:R-:W5:Y:S04]  /*1ece0*/  LDL R232, [R1+0x2338] ;  /* 0x0023380001e87983 */ /* 0x000f680000100800 */
[----:B------:R-:W5:Y:S01]  /*1ecf0*/  LDL R235, [R1+0x2334] ;  /* 0x0023340001eb7983 */ /* 0x000f620000100800 */
[----:B------:R-:W-:Y:S01]  /*1ed00*/  @!P3 IMAD.MOV R195, RZ, RZ, -R195 ;  /* 0x000000ffffc3b224 */ /* 0x000fe200078e0ac3 */
[----:B------:R-:W-:-:S02]  /*1ed10*/  ISETP.GE.AND P3, PT, R236, RZ, PT ;  /* 0x000000ffec00720c */ /* 0x000fc40003f66270 */
[----:B------:R-:W5:Y:S02]  /*1ed20*/  LDL R236, [R1+0x232c] ;  /* 0x00232c0001ec7983 */ /* 0x000f640000100800 */
[----:B------:R-:W-:Y:S01]  /*1ed30*/  @!P4 IMAD.MOV R192, RZ, RZ, -R192 ;  /* 0x000000ffffc0c224 */ /* 0x000fe200078e0ac0 */
[----:B------:R-:W-:Y:S02]  /*1ed40*/  ISETP.GE.AND P4, PT, R229, RZ, PT ;  /* 0x000000ffe500720c */ /* 0x000fe40003f86270 */
[----:B------:R-:W5:Y:S01]  /*1ed50*/  LDL R229, [R1+0x2324] ;  /* 0x0023240001e57983 */ /* 0x000f620000100800 */
[----:B------:R-:W-:Y:S02]  /*1ed60*/  @!P5 IMAD.MOV R191, RZ, RZ, -R191 ;  /* 0x000000ffffbfd224 */ /* 0x000fe400078e0abf */
[----:B------:R-:W-:-:S08]  /*1ed70*/  @!P2 IMAD.MOV R190, RZ, RZ, -R190 ;  /* 0x000000ffffbea224 */ /* 0x000fd000078e0abe */
[----:B------:R-:W-:Y:S01]  /*1ed80*/  @!P4 IMAD.MOV R187, RZ, RZ, -R187 ;  /* 0x000000ffffbbc224 */ /* 0x000fe200078e0abb */
[----:B------:R-:W-:Y:S01]  /*1ed90*/  @!P3 IADD3 R189, -R189, RZ, RZ ;  /* 0x000000ffbdbdb210 */ /* 0x000fe20007ffe1ff */
[----:B------:R-:W-:Y:S01]  /*1eda0*/  @!P0 IMAD.MOV R188, RZ, RZ, -R188 ;  /* 0x000000ffffbc8224 */ /* 0x000fe200078e0abc */
[----:B--2---:R-:W-:Y:S02]  /*1edb0*/  ISETP.GE.AND P5, PT, R230, RZ, PT ;  /* 0x000000ffe600720c */ /* 0x004fe40003fa6270 */
        /* <DEDUP_REMOVED lines=8> */
[----:B------:R-:W-:-:S03]  /*1ee40*/  ISETP.GE.AND P3, PT, R232, RZ, PT ;  /* 0x000000ffe800720c */ /* 0x000fc60003f66270 */
[----:B------:R-:W5:Y:S01]  /*1ee50*/  LDL R232, [R1+0x2318] ;  /* 0x0023180001e87983 */ /* 0x000f620000100800 */
[----:B------:R-:W-:-:S03]  /*1ee60*/  ISETP.GE.AND P0, PT, R235, RZ, PT ;  /* 0x000000ffeb00720c */ /* 0x000fc60003f06270 */
[----:B------:R-:W5:Y:S01]  /*1ee70*/  LDL R235, [R1+0x2314] ;  /* 0x0023140001eb7983 */ /* 0x000f620000100800 */
[----:B------:R-:W-:Y:S01]  /*1ee80*/  @!P5 IMAD.MOV R186, RZ, RZ, -R186 ;  /* 0x000000ffffbad224 */ /* 0x000fe200078e0aba */
[----:B------:R-:W-:Y:S02]  /*1ee90*/  ISETP.GE.AND P5, PT, R236, RZ, PT ;  /* 0x000000ffec00720c */ /* 0x000fe40003fa6270 */
[----:B------:R-:W5:Y:S02]  /*1eea0*/  LDL R236, [R1+0x230c] ;  /* 0x00230c0001ec7983 */ /* 0x000f640000100800 */
[----:B------:R-:W-:Y:S01]  /*1eeb0*/  @!P3 IMAD.MOV R184, RZ, RZ, -R184 ;  /* 0x000000ffffb8b224 */ /* 0x000fe200078e0ab8 */
[----:B------:R-:W-:Y:S02]  /*1eec0*/  ISETP.GE.AND P3, PT, R229, RZ, PT ;  /* 0x000000ffe500720c */ /* 0x000fe40003f66270 */
[----:B------:R-:W5:Y:S01]  /*1eed0*/  LDL R229, [R1+0x2304] ;  /* 0x0023040001e57983 */ /* 0x000f620000100800 */
[----:B------:R-:W-:-:S02]  /*1eee0*/  @!P0 IMAD.MOV R183, RZ, RZ, -R183 ;  /* 0x000000ffffb78224 */ /* 0x000fc400078e0ab7 */
        /* <DEDUP_REMOVED lines=165> */
[----:B------:R-:W-:Y:S01]  /*1f940*/  ISETP.GE.AND P0, PT, R229, RZ, PT ;  /* 0x000000ffe500720c */ /* 0x000fe20003f06270 */
[----:B------:R-:W-:Y:S01]  /*1f950*/  @!P5 IMAD.MOV R125, RZ, RZ, -R125 ;  /* 0x000000ffff7dd224 */ /* 0x000fe200078e0a7d */
[----:B------:R-:W5:Y:S01]  /*1f960*/  LDL R229, [R1+0x2220] ;  /* 0x0022200001e57983 */ /* 0x000f620000100800 */
[----:B------:R-:W-:-:S10]  /*1f970*/  @!P4 IMAD.MOV R126, RZ, RZ, -R126 ;  /* 0x000000ffff7ec224 */ /* 0x000fd400078e0a7e */
[----:B------:R-:W-:Y:S01]  /*1f980*/  @!P0 IMAD.MOV R122, RZ, RZ, -R122 ;  /* 0x000000ffff7a8224 */ /* 0x000fe200078e0a7a */
[----:B------:R-:W-:Y:S01]  /*1f990*/  @!P2 IADD3 R124, -R124, RZ, RZ ;  /* 0x000000ff7c7ca210 */ /* 0x000fe20007ffe1ff */
[----:B------:R-:W-:Y:S01]  /*1f9a0*/  @!P3 IMAD.MOV R123, RZ, RZ, -R123 ;  /* 0x000000ffff7bb224 */ /* 0x000fe200078e0a7b */
[----:B--2---:R-:W-:Y:S02]  /*1f9b0*/  ISETP.GE.AND P4, PT, R230, RZ, PT ;  /* 0x000000ffe600720c */ /* 0x004fe40003f86270 */
[----:B------:R-:W2:Y:S01]  /*1f9c0*/  LDL R230, [R1+0x221c] ;  /* 0x00221c0001e67983 */ /* 0x000ea20000100800 */
[----:B---3--:R-:W-:-:S03]  /*1f9d0*/  ISETP.GE.AND P5, PT, R231, RZ, PT ;  /* 0x000000ffe700720c */ /* 0x008fc60003fa6270 */
[----:B------:R-:W3:Y:S01]  /*1f9e0*/  LDL R231, [R1+0x2218] ;  /* 0x0022180001e77983 */ /* 0x000ee20000100800 */
[----:B----4-:R-:W-:Y:S01]  /*1f9f0*/  ISETP.GE.AND P0, PT, R233, RZ, PT ;  /* 0x000000ffe900720c */ /* 0x010fe20003f06270 */
[----:B------:R-:W-:-:S08]  /*1fa00*/  IMAD.MOV.U32 R233, RZ, RZ, R120 ;  /* 0x000000ffffe97224 */ /* 0x000fd000078e0078 */
[----:B------:R-:W-:Y:S01]  /*1fa10*/  @!P5 IMAD.MOV R233, RZ, RZ, -R233 ;  /* 0x000000ffffe9d224 */ /* 0x000fe200078e0ae9 */
[----:B-----5:R-:W-:Y:S02]  /*1fa20*/  ISETP.GE.AND P5, PT, R252, RZ, PT ;  /* 0x000000fffc00720c */ /* 0x020fe40003fa6270 */
[----:B------:R-:W4:Y:S01]  /*1fa30*/  LDL R252, [R1+0x2208] ;  /* 0x0022080001fc7983 */ /* 0x000f220000100800 */
[----:B------:R-:W-:-:S03]  /*1fa40*/  ISETP.GE.AND P2, PT, R232, RZ, PT ;  /* 0x000000ffe800720c */ /* 0x000fc60003f46270 */
[----:B------:R-:W5:Y:S01]  /*1fa50*/  LDL R232, [R1+0x2214] ;  /* 0x0022140001e87983 */ /* 0x000f620000100800 */
[----:B------:R-:W-:-:S03]  /*1fa60*/  ISETP.GE.AND P3, PT, R235, RZ, PT ;  /* 0x000000ffeb00720c */ /* 0x000fc60003f66270 */
[----:B------:R-:W5:Y:S01]  /*1fa70*/  LDL R235, [R1+0x2210] ;  /* 0x0022100001eb7983 */ /* 0x000f620000100800 */
[----:B------:R-:W-:Y:S02]  /*1fa80*/  @!P4 IADD3 R121, -R121, RZ, RZ ;  /* 0x000000ff7979c210 */ /* 0x000fe40007ffe1ff */
[----:B------:R-:W-:Y:S02]  /*1fa90*/  ISETP.GE.AND P4, PT, R236, RZ, PT ;  /* 0x000000ffec00720c */ /* 0x000fe40003f86270 */
[----:B------:R-:W5:Y:S01]  /*1faa0*/  LDL R236, [R1+0x220c] ;  /* 0x00220c0001ec7983 */ /* 0x000f620000100800 */
[----:B------:R-:W-:Y:S01]  /*1fab0*/  @!P0 IADD3 R117, -R117, RZ, RZ ;  /* 0x000000ff75758210 */ /* 0x000fe20007ffe1ff */
[----:B------:R-:W-:Y:S01]  /*1fac0*/  @!P2 IMAD.MOV R119, RZ, RZ, -R119 ;  /* 0x000000ffff77a224 */ /* 0x000fe200078e0a77 */
[----:B------:R-:W-:Y:S02]  /*1fad0*/  ISETP.GE.AND P2, PT, R228, RZ, PT ;  /* 0x000000ffe400720c */ /* 0x000fe40003f46270 */
[----:B------:R-:W5:Y:S01]  /*1fae0*/  LDL R228, [R1+0x2204] ;  /* 0x0022040001e47983 */ /* 0x000f620000100800 */
[----:B------:R-:W-:Y:S01]  /*1faf0*/  @!P3 IMAD.MOV R118, RZ, RZ, -R118 ;  /* 0x000000ffff76b224 */ /* 0x000fe200078e0a76 */
[----:B------:R-:W-:-:S02]  /*1fb00*/  ISETP.GE.AND P3, PT, R229, RZ, PT ;  /* 0x000000ffe500720c */ /* 0x000fc40003f66270 */
[----:B------:R-:W5:Y:S01]  /*1fb10*/  LDL R229, [R1+0x2200] ;  /* 0x0022000001e57983 */ /* 0x000f620000100800 */
[----:B------:R-:W-:Y:S02]  /*1fb20*/  @!P5 IMAD.MOV R115, RZ, RZ, -R115 ;  /* 0x000000ffff73d224 */ /* 0x000fe400078e0a73 */
[----:B------:R-:W-:-:S04]  /*1fb30*/  @!P4 IMAD.MOV R116, RZ, RZ, -R116 ;  /* 0x000000ffff74c224 */ /* 0x000fc800078e0a74 */
[----:B------:R-:W-:-:S04]  /*1fb40*/  @!P2 IMAD.MOV R113, RZ, RZ, -R113 ;  /* 0x000000ffff71a224 */ /* 0x000fc800078e0a71 */
[----:B------:R-:W-:Y:S02]  /*1fb50*/  @!P3 IADD3 R112, -R112, RZ, RZ ;  /* 0x000000ff7070b210 */ /* 0x000fe40007ffe1ff */
[----:B--2---:R-:W-:Y:S02]  /*1fb60*/  ISETP.GE.AND P0, PT, R230, RZ, PT ;  /* 0x000000ffe600720c */ /* 0x004fe40003f06270 */
[----:B------:R-:W2:Y:S11]  /*1fb70*/  LDL R230, [R1+0x21fc] ;  /* 0x0021fc0001e67983 */ /* 0x000eb60000100800 */
[----:B------:R-:W-:Y:S01]  /*1fb80*/  @!P0 IMAD.MOV R111, RZ, RZ, -R111 ;  /* 0x000000ffff6f8224 */ /* 0x000fe200078e0a6f */
[----:B---3--:R-:W-:-:S02]  /*1fb90*/  ISETP.GE.AND P4, PT, R231, RZ, PT ;  /* 0x000000ffe700720c */ /* 0x008fc40003f86270 */
[----:B------:R-:W3:Y:S01]  /*1fba0*/  LDL R231, [R1+0x21f8] ;  /* 0x0021f80001e77983 */ /* 0x000ee20000100800 */
[----:B----4-:R-:W-:-:S03]  /*1fbb0*/  ISETP.GE.AND P0, PT, R252, RZ, PT ;  /* 0x000000fffc00720c */ /* 0x010fc60003f06270 */
[----:B------:R-:W4:Y:S01]  /*1fbc0*/  LDL R252, [R1+0x21e8] ;  /* 0x0021e80001fc7983 */ /* 0x000f220000100800 */
[----:B-----5:R-:W-:-:S03]  /*1fbd0*/  ISETP.GE.AND P5, PT, R232, RZ, PT ;  /* 0x000000ffe800720c */ /* 0x020fc60003fa6270 */
[----:B------:R-:W5:Y:S01]  /*1fbe0*/  LDL R232, [R1+0x21f4] ;  /* 0x0021f40001e87983 */ /* 0x000f620000100800 */
[----:B------:R-:W-:-:S03]  /*1fbf0*/  ISETP.GE.AND P2, PT, R235, RZ, PT ;  /* 0x000000ffeb00720c */ /* 0x000fc60003f46270 */
[----:B------:R-:W5:Y:S01]  /*1fc00*/  LDL R235, [R1+0x21f0] ;  /* 0x0021f00001eb7983 */ /* 0x000f620000100800 */
[----:B------:R-:W-:-:S03]  /*1fc10*/  ISETP.GE.AND P3, PT, R236, RZ, PT ;  /* 0x000000ffec00720c */ /* 0x000fc60003f66270 */
[----:B------:R-:W5:Y:S06]  /*1fc20*/  LDL R236, [R1+0x21ec] ;  /* 0x0021ec0001ec7983 */ /* 0x000f6c0000100800 */
        /* <DEDUP_REMOVED lines=335> */
[----:B------:R-:W5:Y:S04]  /*21120*/  LDL R236, [R1+0x1fd4] ;  /* 0x001fd40001ec7983 */ /* 0x000f680000100800 */
[----:B------:R-:W5:Y:S01]  /*21130*/  LDL.LU R222, [R1+0x430] ;  /* 0x0004300001de7983 */ /* 0x000f620000300800 */
[----:B------:R-:W-:-:S03]  /*21140*/  @!P2 IMAD.MOV R245, RZ, RZ, -R245 ;  /* 0x000000fffff5a224 */ /* 0x000fc600078e0af5 */
[----:B------:R-:W5:Y:S02]  /*21150*/  LDL.LU R223, [R1+0x42c] ;  /* 0x00042c0001df7983 */ /* 0x000f640000300800 */
[----:B------:R-:W-:Y:S02]  /*21160*/  @!P4 IMAD.MOV R242, RZ, RZ, -R242 ;  /* 0x000000fffff2c224 */ /* 0x000fe400078e0af2 */
[----:B------:R-:W5:Y:S01]  /*21170*/  LDL.LU R224, [R1+0x428] ;  /* 0x0004280001e07983 */ /* 0x000f620000300800 */
[----:B------:R-:W-:Y:S01]  /*21180*/  ISETP.GE.AND P2, PT, R227, RZ, PT ;  /* 0x000000ffe300720c */ /* 0x000fe20003f46270 */
[----:B------:R-:W-:Y:S01]  /*21190*/  @!P3 IMAD.MOV R244, RZ, RZ, -R244 ;  /* 0x000000fffff4b224 */ /* 0x000fe200078e0af4 */
[----:B------:R-:W-:Y:S01]  /*211a0*/  ISETP.GE.AND P3, PT, R228, RZ, PT ;  /* 0x000000ffe400720c */ /* 0x000fe20003f66270 */
[----:B------:R-:W5:Y:S01]  /*211b0*/  LDL.LU R225, [R1+0x424] ;  /* 0x0004240001e17983 */ /* 0x000f620000300800 */
[----:B------:R-:W-:-:S03]  /*211c0*/  @!P0 IADD3 R243, -R243, RZ, RZ ;  /* 0x000000fff3f38210 */ /* 0x000fc60007ffe1ff */
[----:B------:R-:W5:Y:S01]  /*211d0*/  LDL.LU R226, [R1+0x420] ;  /* 0x0004200001e27983 */ /* 0x000f620000300800 */
[----:B------:R-:W-:-:S03]  /*211e0*/  ISETP.GE.AND P0, PT, R229, RZ, PT ;  /* 0x000000ffe500720c */ /* 0x000fc60003f06270 */
[----:B------:R-:W5:Y:S04]  /*211f0*/  LDL.LU R227, [R1+0x41c] ;  /* 0x00041c0001e37983 */ /* 0x000f680000300800 */
[----:B------:R-:W5:Y:S01]  /*21200*/  LDL.LU R228, [R1+0x414] ;  /* 0x0004140001e47983 */ /* 0x000f620000300800 */
[----:B------:R-:W-:-:S03]  /*21210*/  @!P5 IMAD.MOV R241, RZ, RZ, -R241 ;  /* 0x000000fffff1d224 */ /* 0x000fc600078e0af1 */
[----:B------:R-:W5:Y:S01]  /*21220*/  LDL.LU R229, [R1+0x410] ;  /* 0x0004100001e57983 */ /* 0x000f620000300800 */
[----:B------:R-:W-:Y:S01]  /*21230*/  @!P2 IMAD.MOV R240, RZ, RZ, -R240 ;  /* 0x000000fffff0a224 */ /* 0x000fe200078e0af0 */
[----:B------:R-:W-:Y:S01]  /*21240*/  @!P3 IADD3 R239, -R239, RZ, RZ ;  /* 0x000000ffefefb210 */ /* 0x000fe20007ffe1ff */
[----:B------:R-:W-:Y:S01]  /*21250*/  @!P0 IMAD.MOV R238, RZ, RZ, -R238 ;  /* 0x000000ffffee8224 */ /* 0x000fe200078e0aee */
[----:B--2---:R-:W-:Y:S02]  /*21260*/  ISETP.GE.AND P4, PT, R230, RZ, PT ;  /* 0x000000ffe600720c */ /* 0x004fe40003f86270 */
[----:B------:R-:W2:Y:S11]  /*21270*/  LDL.LU R230, [R1+0x40c] ;  /* 0x00040c0001e67983 */ /* 0x000eb60000300800 */
[----:B------:R-:W-:Y:S01]  /*21280*/  @!P4 IMAD.MOV R237, RZ, RZ, -R237 ;  /* 0x000000ffffedc224 */ /* 0x000fe200078e0aed */
[----:B---3--:R-:W-:-:S02]  /*21290*/  ISETP.GE.AND P5, PT, R231, RZ, PT ;  /* 0x000000ffe700720c */ /* 0x008fc40003fa6270 */
[----:B------:R-:W3:Y:S01]  /*212a0*/  LDL.LU R231, [R1+0x408] ;  /* 0x0004080001e77983 */ /* 0x000ee20000300800 */
[----:B----4-:R-:W-:Y:S02]  /*212b0*/  ISETP.GE.AND P4, PT, R252, RZ, PT ;  /* 0x000000fffc00720c */ /* 0x010fe40003f86270 */
[----:B------:R-:W4:Y:S01]  /*212c0*/  S2R R252, SR_TID.X ;  /* 0x0000000000fc7919 */ /* 0x000f220000002100 */
[----:B-----5:R-:W-:Y:S02]  /*212d0*/  ISETP.GE.AND P2, PT, R232, RZ, PT ;  /* 0x000000ffe800720c */ /* 0x020fe40003f46270 */
[----:B------:R-:W5:Y:S01]  /*212e0*/  LDL.LU R232, [R1+0x404] ;  /* 0x0004040001e87983 */ /* 0x000f620000300800 */
[----:B------:R-:W-:-:S03]  /*212f0*/  ISETP.GE.AND P3, PT, R235, RZ, PT ;  /* 0x000000ffeb00720c */ /* 0x000fc60003f66270 */
[----:B------:R-:W5:Y:S01]  /*21300*/  LDL.LU R235, [R1+0x400] ;  /* 0x0004000001eb7983 */ /* 0x000f620000300800 */
[----:B------:R-:W-:-:S03]  /*21310*/  ISETP.GE.AND P0, PT, R236, RZ, PT ;  /* 0x000000ffec00720c */ /* 0x000fc60003f06270 */
[----:B------:R-:W5:Y:S01]  /*21320*/  LDL.LU R236, [R1+0x3fc] ;  /* 0x0003fc0001ec7983 */ /* 0x000f620000300800 */
[----:B----4-:R-:W-:-:S03]  /*21330*/  LOP3.LUT R221, R252, 0x3f, RZ, 0xc0, !PT ;  /* 0x0000003ffcdd7812 */ /* 0x010fc600078ec0ff */
[----:B------:R-:W4:Y:S02]  /*21340*/  LDL.LU R252, [R1+0x3f8] ;  /* 0x0003f80001fc7983 */ /* 0x000f240000300800 */
[----:B-1----:R-:W-:Y:S01]  /*21350*/  IMAD R221, R221, R219, RZ ;  /* 0x000000dbdddd7224 */ /* 0x002fe200078e02ff */
[----:B------:R-:W-:-:S04]  /*21360*/  @!P2 IADD3 R194, -R194, RZ, RZ ;  /* 0x000000ffc2c2a210 */ /* 0x000fc80007ffe1ff */
[----:B------:R-:W-:Y:S02]  /*21370*/  LEA R120, P2, R221, UR4, 0x2 ;  /* 0x00000004dd787c11 */ /* 0x000fe4000f8410ff */
[C---:B------:R-:W-:Y:S02]  /*21380*/  SEL R207, R251.reuse, R223, !P1 ;  /* 0x000000dffbcf7207 */ /* 0x040fe40004800000 */
[C---:B------:R-:W-:Y:S01]  /*21390*/  SEL R206, R251.reuse, R225, !P1 ;  /* 0x000000e1fbce7207 */ /* 0x040fe20004800000 */
[----:B------:R1:W-:Y:S01]  /*213a0*/  STL [R1+0x2808], R120 ;  /* 0x0028087801007387 */ /* 0x0003e20000100800 */
[----:B------:R-:W-:Y:S01]  /*213b0*/  @!P5 IMAD.MOV R234, RZ, RZ, -R234 ;  /* 0x000000ffffead224 */ /* 0x000fe200078e0aea */
[----:B------:R-:W-:Y:S02]  /*213c0*/  ISETP.GE.AND P6, PT, R220, RZ, PT ;  /* 0x000000ffdc00720c */ /* 0x000fe40003fc6270 */
[C---:B------:R-:W-:Y:S02]  /*213d0*/  SEL R119, R251.reuse, R119, !P1 ;  /* 0x00000077fb777207 */ /* 0x040fe40004800000 */
[----:B------:R-:W-:-:S02]  /*213e0*/  SEL R118, R251, R118, !P1 ;  /* 0x00000076fb767207 */ /* 0x000fc40004800000 */
[C---:B------:R-:W-:Y:S02]  /*213f0*/  SEL R117, R251.reuse, R117, !P1 ;  /* 0x00000075fb757207 */ /* 0x040fe40004800000 */
[C---:B------:R-:W-:Y:S02]  /*21400*/  SEL R116, R251.reuse, R116, !P1 ;  /* 0x00000074fb747207 */ /* 0x040fe40004800000 */
[C---:B------:R-:W-:Y:S02]  /*21410*/  SEL R115, R251.reuse, R115, !P1 ;  /* 0x00000073fb737207 */ /* 0x040fe40004800000 */
[C---:B------:R-:W-:Y:S02]  /*21420*/  SEL R113, R251.reuse, R113, !P1 ;  /* 0x00000071fb717207 */ /* 0x040fe40004800000 */
        /* <DEDUP_REMOVED lines=102> */
[C---:B------:R-:W-:Y:S01]  /*21a90*/  SEL R0, R251.reuse, R0, !P1 ;  /* 0x00000000fb007207 */ /* 0x040fe20004800000 */
[----:B------:R-:W-:Y:S01]  /*21aa0*/  @!P3 IMAD.MOV R154, RZ, RZ, -R154 ;  /* 0x000000ffff9ab224 */ /* 0x000fe200078e0a9a */
[----:B-1----:R-:W-:Y:S01]  /*21ab0*/  SEL R120, R251, R222, !P1 ;  /* 0x000000defb787207 */ /* 0x002fe20004800000 */
[----:B------:R-:W-:Y:S01]  /*21ac0*/  @!P0 IMAD.MOV R114, RZ, RZ, -R114 ;  /* 0x000000ffff728224 */ /* 0x000fe200078e0a72 */
[----:B------:R-:W-:-:S03]  /*21ad0*/  ULDC UR4, c[0x0][0x240] ;  /* 0x0000900000047ab9 */ /* 0x000fc60000000800 */
[----:B------:R1:W-:Y:S04]  /*21ae0*/  STL [R1+0x430], R120 ;  /* 0x0004307801007387 */ /* 0x0003e80000100800 */
[----:B------:R2:W-:Y:S01]  /*21af0*/  STL [R1+0x450], R207 ;  /* 0x000450cf01007387 */ /* 0x0005e20000100800 */
[C---:B-1----:R-:W-:Y:S02]  /*21b00*/  SEL R120, R251.reuse, R224, !P1 ;  /* 0x000000e0fb787207 */ /* 0x042fe40004800000 */
[----:B--2---:R-:W-:-:S03]  /*21b10*/  SEL R207, R251, R226, !P1 ;  /* 0x000000e2fbcf7207 */ /* 0x004fc60004800000 */
[----:B------:R1:W-:Y:S04]  /*21b20*/  STL [R1+0x44c], R120 ;  /* 0x00044c7801007387 */ /* 0x0003e80000100800 */
[----:B------:R2:W-:Y:S01]  /*21b30*/  STL [R1+0x448], R206 ;  /* 0x000448ce01007387 */ /* 0x0005e20000100800 */
[----:B-1----:R-:W-:-:S03]  /*21b40*/  SEL R120, R251, R227, !P1 ;  /* 0x000000e3fb787207 */ /* 0x002fc60004800000 */
[----:B------:R1:W-:Y:S01]  /*21b50*/  STL [R1+0x444], R207 ;  /* 0x000444cf01007387 */ /* 0x0003e20000100800 */
[----:B--2---:R-:W-:-:S03]  /*21b60*/  SEL R206, R251, R228, !P1 ;  /* 0x000000e4fbce7207 */ /* 0x004fc60004800000 */
[----:B------:R2:W-:Y:S01]  /*21b70*/  STL [R1+0x440], R120 ;  /* 0x0004407801007387 */ /* 0x0005e20000100800 */
[----:B-1----:R-:W-:-:S03]  /*21b80*/  SEL R207, R251, R229, !P1 ;  /* 0x000000e5fbcf7207 */ /* 0x002fc60004800000 */
[----:B------:R3:W-:Y:S01]  /*21b90*/  STL [R1+0x43c], R206 ;  /* 0x00043cce01007387 */ /* 0x0007e20000100800 */
[----:B--2---:R-:W-:-:S03]  /*21ba0*/  SEL R120, R251, R230, !P1 ;  /* 0x000000e6fb787207 */ /* 0x004fc60004800000 */
[----:B------:R5:W-:Y:S04]  /*21bb0*/  STL [R1+0x438], R207 ;  /* 0x000438cf01007387 */ /* 0x000be80000100800 */
[----:B------:R1:W-:Y:S01]  /*21bc0*/  STL [R1+0x40c], R120 ;  /* 0x00040c7801007387 */ /* 0x0003e20000100800 */
[C---:B---3--:R-:W-:Y:S02]  /*21bd0*/  SEL R206, R251.reuse, R231, !P1 ;  /* 0x000000e7fbce7207 */ /* 0x048fe40004800000 */
[----:B-----5:R-:W-:-:S03]  /*21be0*/  SEL R207, R251, R232, !P1 ;  /* 0x000000e8fbcf7207 */ /* 0x020fc60004800000 */
[----:B------:R2:W-:Y:S01]  /*21bf0*/  STL [R1+0x434], R206 ;  /* 0x000434ce01007387 */ /* 0x0005e20000100800 */
[----:B-1----:R-:W-:-:S03]  /*21c00*/  SEL R120, R251, R235, !P1 ;  /* 0x000000ebfb787207 */ /* 0x002fc60004800000 */
[----:B------:R4:W-:Y:S04]  /*21c10*/  STL [R1+0x42c], R207 ;  /* 0x00042ccf01007387 */ /* 0x0009e80000100800 */
[----:B------:R1:W-:Y:S01]  /*21c20*/  STL [R1+0x428], R120 ;  /* 0x0004287801007387 */ /* 0x0003e20000100800 */
[C---:B--2---:R-:W-:Y:S02]  /*21c30*/  SEL R206, R251.reuse, R236, !P1 ;  /* 0x000000ecfbce7207 */ /* 0x044fe40004800000 */
[----:B----4-:R-:W-:Y:S01]  /*21c40*/  SEL R207, R251, R252, !P1 ;  /* 0x000000fcfbcf7207 */ /* 0x010fe20004800000 */
[----:B-1----:R-:W2:Y:S04]  /*21c50*/  LDL.LU R120, [R1+0x3f4] ;  /* 0x0003f40001787983 */ /* 0x002ea80000300800 */
[----:B------:R1:W-:Y:S04]  /*21c60*/  STL [R1+0x424], R206 ;  /* 0x000424ce01007387 */ /* 0x0003e80000100800 */
[----:B-1----:R-:W3:Y:S04]  /*21c70*/  LDL.LU R206, [R1+0x3f0] ;  /* 0x0003f00001ce7983 */ /* 0x002ee80000300800 */
[----:B------:R1:W-:Y:S04]  /*21c80*/  STL [R1+0x420], R207 ;  /* 0x000420cf01007387 */ /* 0x0003e80000100800 */
[----:B-1----:R-:W4:Y:S04]  /*21c90*/  LDL.LU R207, [R1+0x3ec] ;  /* 0x0003ec0001cf7983 */ /* 0x002f280000300800 */
[----:B------:R-:W5:Y:S04]  /*21ca0*/  LDL.LU R208, [R1+0x3e8] ;  /* 0x0003e80001d07983 */ /* 0x000f680000300800 */
[----:B------:R-:W5:Y:S04]  /*21cb0*/  LDL.LU R209, [R1+0x3e4] ;  /* 0x0003e40001d17983 */ /* 0x000f680000300800 */
[----:B------:R-:W5:Y:S04]  /*21cc0*/  LDL.LU R210, [R1+0x3e0] ;  /* 0x0003e00001d27983 */ /* 0x000f680000300800 */
[----:B------:R-:W5:Y:S04]  /*21cd0*/  LDL.LU R211, [R1+0x3dc] ;  /* 0x0003dc0001d37983 */ /* 0x000f680000300800 */
[----:B------:R-:W5:Y:S04]  /*21ce0*/  LDL.LU R212, [R1+0x3d8] ;  /* 0x0003d80001d47983 */ /* 0x000f680000300800 */
[----:B------:R-:W5:Y:S04]  /*21cf0*/  LDL.LU R213, [R1+0x3d4] ;  /* 0x0003d40001d57983 */ /* 0x000f680000300800 */
[----:B------:R-:W5:Y:S04]  /*21d00*/  LDL.LU R214, [R1+0x3d0] ;  /* 0x0003d00001d67983 */ /* 0x000f680000300800 */
[----:B------:R-:W5:Y:S01]  /*21d10*/  LDL.LU R215, [R1+0x3cc] ;  /* 0x0003cc0001d77983 */ /* 0x000f620000300800 */
[----:B------:R-:W-:-:S03]  /*21d20*/  ISETP.GE.AND P5, PT, R218, RZ, PT ;  /* 0x000000ffda00720c */ /* 0x000fc60003fa6270 */
[----:B------:R-:W5:Y:S04]  /*21d30*/  LDL.LU R216, [R1+0x3c8] ;  /* 0x0003c80001d87983 */ /* 0x000f680000300800 */
        /* <DEDUP_REMOVED lines=19> */
[----:B--2---:R-:W-:-:S05]  /*21e70*/  SEL R120, R251, R120, !P1 ;  /* 0x00000078fb787207 */ /* 0x004fca0004800000 */
[----:B------:R3:W-:Y:S02]  /*21e80*/  STL [R1+0x41c], R120 ;  /* 0x00041c7801007387 */ /* 0x0007e40000100800 */
[----:B---3--:R-:W-:-:S05]  /*21e90*/  SEL R120, R251, R206, !P1 ;  /* 0x000000cefb787207 */ /* 0x008fca0004800000 */
[----:B------:R1:W-:Y:S01]  /*21ea0*/  STL [R1+0x414], R120 ;  /* 0x0004147801007387 */ /* 0x0003e20000100800 */
[C---:B----4-:R-:W-:Y:S02]  /*21eb0*/  SEL R206, R251.reuse, R207, !P1 ;  /* 0x000000cffbce7207 */ /* 0x050fe40004800000 */
[----:B-----5:R-:W-:-:S03]  /*21ec0*/  SEL R207, R251, R208, !P1 ;  /* 0x000000d0fbcf7207 */ /* 0x020fc60004800000 */
[----:B------:R2:W-:Y:S01]  /*21ed0*/  STL [R1+0x3ec], R206 ;  /* 0x0003ecce01007387 */ /* 0x0005e20000100800 */
[----:B-1----:R-:W-:-:S03]  /*21ee0*/  SEL R120, R251, R209, !P1 ;  /* 0x000000d1fb787207 */ /* 0x002fc60004800000 */
[----:B------:R1:W-:Y:S04]  /*21ef0*/  STL [R1+0x410], R207 ;  /* 0x000410cf01007387 */ /* 0x0003e80000100800 */
[----:B------:R3:W-:Y:S01]  /*21f00*/  STL [R1+0x408], R120 ;  /* 0x0004087801007387 */ /* 0x0007e20000100800 */
[C---:B--2---:R-:W-:Y:S02]  /*21f10*/  SEL R206, R251.reuse, R210, !P1 ;  /* 0x000000d2fbce7207 */ /* 0x044fe40004800000 */
[----:B-1----:R-:W-:-:S03]  /*21f20*/  SEL R207, R251, R211, !P1 ;  /* 0x000000d3fbcf7207 */ /* 0x002fc60004800000 */
[----:B------:R1:W-:Y:S01]  /*21f30*/  STL [R1+0x404], R206 ;  /* 0x000404ce01007387 */ /* 0x0003e20000100800 */
[----:B---3--:R-:W-:-:S03]  /*21f40*/  SEL R120, R251, R212, !P1 ;  /* 0x000000d4fb787207 */ /* 0x008fc60004800000 */
[----:B------:R2:W-:Y:S04]  /*21f50*/  STL [R1+0x400], R207 ;  /* 0x000400cf01007387 */ /* 0x0005e80000100800 */
[----:B------:R3:W-:Y:S01]  /*21f60*/  STL [R1+0x3fc], R120 ;  /* 0x0003fc7801007387 */ /* 0x0007e20000100800 */
[C---:B-1----:R-:W-:Y:S02]  /*21f70*/  SEL R206, R251.reuse, R213, !P1 ;  /* 0x000000d5fbce7207 */ /* 0x042fe40004800000 */
[----:B--2---:R-:W-:-:S03]  /*21f80*/  SEL R207, R251, R214, !P1 ;  /* 0x000000d6fbcf7207 */ /* 0x004fc60004800000 */
        /* <DEDUP_REMOVED lines=41> */
[C---:B--2---:R-:W-:Y:S01]  /*22220*/  SEL R207, R251.reuse, R252, !P1 ;  /* 0x000000fcfbcf7207 */ /* 0x044fe20004800000 */
[----:B---3--:R-:W2:Y:S04]  /*22230*/  LDL.LU R120, [R1+0x378] ;  /* 0x0003780001787983 */ /* 0x008ea80000300800 */
        /* <DEDUP_REMOVED lines=464> */
[----:B--2---:R-:W2:Y:S04]  /*23f40*/  LDL.LU R120, [R1+0x10c] ;  /* 0x00010c0001787983 */ /* 0x004ea80000300800 */
        /* <DEDUP_REMOVED lines=33> */
[----:B------:R5:W-:Y:S01]  /*24160*/  STL [R1+0x2c], R120 ;  /* 0x00002c7801007387 */ /* 0x000be20000100800 */
        /* <DEDUP_REMOVED lines=62> */
[----:B------:R-:W4:Y:S04]  /*24550*/  LDL.LU R208, [R1+0x88] ;  /* 0x0000880001d07983 */ /* 0x000f280000300800 */
        /* <DEDUP_REMOVED lines=27> */
[----:B-1----:R-:W5:Y:S01]  /*24710*/  LDL.LU R120, [R1] ;  /* 0x0000000001787983 */ /* 0x002f620000300800 */
[----:B--2---:R-:W-:-:S05]  /*24720*/  SEL R206, R251, R206, !P1 ;  /* 0x000000cefbce7207 */ /* 0x004fca0004800000 */
[----:B------:R1:W-:Y:S01]  /*24730*/  STL [R1+0x90], R206 ;  /* 0x000090ce01007387 */ /* 0x0003e20000100800 */
[----:B---3--:R-:W-:-:S03]  /*24740*/  SEL R207, R251, R207, !P1 ;  /* 0x000000cffbcf7207 */ /* 0x008fc60004800000 */
[----:B-1----:R-:W2:Y:S04]  /*24750*/  LDL.LU R206, [R1+0x2880] ;  /* 0x0028800001ce7983 */ /* 0x002ea80000300800 */
[----:B------:R1:W-:Y:S01]  /*24760*/  STL [R1+0x1c], R207 ;  /* 0x00001ccf01007387 */ /* 0x0003e20000100800 */
[C---:B----4-:R-:W-:Y:S02]  /*24770*/  SEL R208, R251.reuse, R208, !P1 ;  /* 0x000000d0fbd07207 */ /* 0x050fe40004800000 */
[C---:B-----5:R-:W-:Y:S01]  /*24780*/  SEL R209, R251.reuse, R209, !P1 ;  /* 0x000000d1fbd17207 */ /* 0x060fe20004800000 */
[----:B-1----:R-:W3:Y:S01]  /*24790*/  LDL.LU R207, [R1+0x287c] ;  /* 0x00287c0001cf7983 */ /* 0x002ee20000300800 */
[----:B------:R-:W-:-:S03]  /*247a0*/  SEL R210, R251, R210, !P1 ;  /* 0x000000d2fbd27207 */ /* 0x000fc60004800000 */
[----:B------:R1:W-:Y:S01]  /*247b0*/  STL [R1+0x88], R208 ;  /* 0x000088d001007387 */ /* 0x0003e20000100800 */
[C---:B------:R-:W-:Y:S02]  /*247c0*/  SEL R211, R251.reuse, R211, !P1 ;  /* 0x000000d3fbd37207 */ /* 0x040fe40004800000 */
[C---:B------:R-:W-:Y:S01]  /*247d0*/  SEL R212, R251.reuse, R212, !P1 ;  /* 0x000000d4fbd47207 */ /* 0x040fe20004800000 */
[----:B-1----:R-:W4:Y:S01]  /*247e0*/  LDL.LU R208, [R1+0x2878] ;  /* 0x0028780001d07983 */ /* 0x002f220000300800 */
[----:B------:R-:W-:-:S03]  /*247f0*/  SEL R213, R251, R213, !P1 ;  /* 0x000000d5fbd57207 */ /* 0x000fc60004800000 */
[----:B------:R1:W-:Y:S01]  /*24800*/  STL [R1+0x84], R209 ;  /* 0x000084d101007387 */ /* 0x0003e20000100800 */
[C---:B------:R-:W-:Y:S02]  /*24810*/  SEL R214, R251.reuse, R214, !P1 ;  /* 0x000000d6fbd67207 */ /* 0x040fe40004800000 */
[C---:B------:R-:W-:Y:S01]  /*24820*/  SEL R215, R251.reuse, R215, !P1 ;  /* 0x000000d7fbd77207 */ /* 0x040fe20004800000 */
[----:B-1----:R-:W5:Y:S04]  /*24830*/  LDL.LU R209, [R1+0x2874] ;  /* 0x0028740001d17983 */ /* 0x002f680000300800 */
[----:B------:R1:W-:Y:S01]  /*24840*/  STL [R1+0x80], R210 ;  /* 0x000080d201007387 */ /* 0x0003e20000100800 */
[----:B------:R-:W-:-:S03]  /*24850*/  SEL R216, R251, R216, !P1 ;  /* 0x000000d8fbd87207 */ /* 0x000fc60004800000 */
[----:B-1----:R-:W2:Y:S04]  /*24860*/  LDL.LU R210, [R1+0x2870] ;  /* 0x0028700001d27983 */ /* 0x002ea80000300800 */
[----:B------:R1:W-:Y:S01]  /*24870*/  STL [R1+0x7c], R211 ;  /* 0x00007cd301007387 */ /* 0x0003e20000100800 */
[----:B------:R-:W-:-:S03]  /*24880*/  SEL R217, R251, R217, !P1 ;  /* 0x000000d9fbd97207 */ /* 0x000fc60004800000 */
[----:B-1----:R-:W3:Y:S04]  /*24890*/  LDL.LU R211, [R1+0x286c] ;  /* 0x00286c0001d37983 */ /* 0x002ee80000300800 */
[----:B------:R1:W-:Y:S01]  /*248a0*/  STL [R1+0x78], R212 ;  /* 0x000078d401007387 */ /* 0x0003e20000100800 */
[----:B------:R-:W-:-:S03]  /*248b0*/  SEL R218, R251, R218, !P1 ;  /* 0x000000dafbda7207 */ /* 0x000fc60004800000 */
[----:B-1----:R-:W4:Y:S04]  /*248c0*/  LDL.LU R212, [R1+0x2868] ;  /* 0x0028680001d47983 */ /* 0x002f280000300800 */
[----:B------:R1:W-:Y:S01]  /*248d0*/  STL [R1+0x74], R213 ;  /* 0x000074d501007387 */ /* 0x0003e20000100800 */
[----:B------:R-:W-:-:S03]  /*248e0*/  SEL R219, R251, R219, !P1 ;  /* 0x000000dbfbdb7207 */ /* 0x000fc60004800000 */
        /* <DEDUP_REMOVED lines=37> */
[----:B------:R1:W-:Y:S04]  /*24b40*/  STL [R1+0x40], R226 ;  /* 0x000040e201007387 */ /* 0x0003e80000100800 */
[----:B-1----:R-:W2:Y:S04]  /*24b50*/  LDL.LU R226, [R1+0x2830] ;  /* 0x0028300001e27983 */ /* 0x002ea80000300800 */
[----:B------:R1:W-:Y:S04]  /*24b60*/  STL [R1+0x3c], R227 ;  /* 0x00003ce301007387 */ /* 0x0003e80000100800 */
[----:B-1----:R-:W3:Y:S04]  /*24b70*/  LDL.LU R227, [R1+0x282c] ;  /* 0x00282c0001e37983 */ /* 0x002ee80000300800 */
[----:B------:R1:W-:Y:S04]  /*24b80*/  STL [R1+0x38], R228 ;  /* 0x000038e401007387 */ /* 0x0003e80000100800 */
[----:B-1----:R-:W4:Y:S04]  /*24b90*/  LDL.LU R228, [R1+0x2828] ;  /* 0x0028280001e47983 */ /* 0x002f280000300800 */
[----:B------:R1:W-:Y:S04]  /*24ba0*/  STL [R1+0x34], R229 ;  /* 0x000034e501007387 */ /* 0x0003e80000100800 */
[----:B-1----:R-:W5:Y:S04]  /*24bb0*/  LDL.LU R229, [R1+0x2824] ;  /* 0x0028240001e57983 */ /* 0x002f680000300800 */
[----:B------:R1:W-:Y:S04]  /*24bc0*/  STL [R1+0x30], R230 ;  /* 0x000030e601007387 */ /* 0x0003e80000100800 */
[----:B-1----:R-:W2:Y:S04]  /*24bd0*/  LDL.LU R230, [R1+0x2820] ;  /* 0x0028200001e67983 */ /* 0x002ea80000300800 */
[----:B------:R1:W-:Y:S04]  /*24be0*/  STL [R1+0x14], R231 ;  /* 0x000014e701007387 */ /* 0x0003e80000100800 */
[----:B-1----:R-:W3:Y:S01]  /*24bf0*/  LDL.LU R231, [R1+0x281c] ;  /* 0x00281c0001e77983 */ /* 0x002ee20000300800 */
[----:B------:R-:W-:-:S02]  /*24c00*/  SEL R232, R251, R232, !P1 ;  /* 0x000000e8fbe87207 */ /* 0x000fc40004800000 */
[C---:B------:R-:W-:Y:S02]  /*24c10*/  SEL R235, R251.reuse, R235, !P1 ;  /* 0x000000ebfbeb7207 */ /* 0x040fe40004800000 */
[C---:B------:R-:W-:Y:S01]  /*24c20*/  SEL R236, R251.reuse, R236, !P1 ;  /* 0x000000ecfbec7207 */ /* 0x040fe20004800000 */
[----:B------:R1:W-:Y:S01]  /*24c30*/  STL [R1+0x10], R232 ;  /* 0x000010e801007387 */ /* 0x0003e20000100800 */
[----:B------:R-:W-:-:S03]  /*24c40*/  SEL R252, R251, R252, !P1 ;  /* 0x000000fcfbfc7207 */ /* 0x000fc60004800000 */
[----:B-1----:R-:W4:Y:S04]  /*24c50*/  LDL.LU R232, [R1+0x2818] ;  /* 0x0028180001e87983 */ /* 0x002f280000300800 */
[----:B------:R1:W-:Y:S04]  /*24c60*/  STL [R1+0xc], R235 ;  /* 0x00000ceb01007387 */ /* 0x0003e80000100800 */
[----:B-1----:R-:W5:Y:S04]  /*24c70*/  LDL.LU R235, [R1+0x2814] ;  /* 0x0028140001eb7983 */ /* 0x002f680000300800 */
[----:B------:R1:W-:Y:S04]  /*24c80*/  STL [R1+0x8], R236 ;  /* 0x000008ec01007387 */ /* 0x0003e80000100800 */
[----:B-1----:R-:W2:Y:S04]  /*24c90*/  LDL.LU R236, [R1+0x2810] ;  /* 0x0028100001ec7983 */ /* 0x002ea80000300800 */
[----:B------:R1:W-:Y:S04]  /*24ca0*/  STL [R1+0x4], R252 ;  /* 0x000004fc01007387 */ /* 0x0003e80000100800 */
[----:B-1----:R-:W4:Y:S01]  /*24cb0*/  LDL.LU R252, [R1+0x280c] ;  /* 0x00280c0001fc7983 */ /* 0x002f220000300800 */
[----:B---3--:R-:W-:-:S05]  /*24cc0*/  SEL R231, R251, R231, !P1 ;  /* 0x000000e7fbe77207 */ /* 0x008fca0004800000 */
[----:B------:R1:W-:Y:S02]  /*24cd0*/  STL [R1+0x109c], R231 ;  /* 0x00109ce701007387 */ /* 0x0003e40000100800 */
[C---:B-1----:R-:W-:Y:S02]  /*24ce0*/  SEL R231, R251.reuse, R159, !P1 ;  /* 0x0000009ffbe77207 */ /* 0x042fe40004800000 */
[C---:B------:R-:W-:Y:S02]  /*24cf0*/  SEL R159, R251.reuse, R158, !P1 ;  /* 0x0000009efb9f7207 */ /* 0x040fe40004800000 */
[C---:B------:R-:W-:Y:S02]  /*24d00*/  SEL R158, R251.reuse, R157, !P1 ;  /* 0x0000009dfb9e7207 */ /* 0x040fe40004800000 */
[C---:B------:R-:W-:Y:S01]  /*24d10*/  SEL R157, R251.reuse, R156, !P1 ;  /* 0x0000009cfb9d7207 */ /* 0x040fe20004800000 */
[----:B------:R-:W-:Y:S01]  /*24d20*/  STL [R1+0x1098], R231 ;  /* 0x001098e701007387 */ /* 0x000fe20000100800 */
[----:B------:R-:W-:-:S02]  /*24d30*/  SEL R156, R251, R155, !P1 ;  /* 0x0000009bfb9c7207 */ /* 0x000fc40004800000 */
[C---:B------:R-:W-:Y:S01]  /*24d40*/  SEL R155, R251.reuse, R153, !P1 ;  /* 0x00000099fb9b7207 */ /* 0x040fe20004800000 */
[----:B------:R1:W-:Y:S01]  /*24d50*/  STL [R1+0x1094], R159 ;  /* 0x0010949f01007387 */ /* 0x0003e20000100800 */
[C---:B------:R-:W-:Y:S02]  /*24d60*/  SEL R153, R251.reuse, R152, !P1 ;  /* 0x00000098fb997207 */ /* 0x040fe40004800000 */
[C---:B------:R-:W-:Y:S01]  /*24d70*/  SEL R152, R251.reuse, R151, !P1 ;  /* 0x00000097fb987207 */ /* 0x040fe20004800000 */
[----:B------:R-:W-:Y:S01]  /*24d80*/  STL [R1+0x1090], R158 ;  /* 0x0010909e01007387 */ /* 0x000fe20000100800 */
[C---:B------:R-:W-:Y:S02]  /*24d90*/  SEL R151, R251.reuse, R150, !P1 ;  /* 0x00000096fb977207 */ /* 0x040fe40004800000 */
[C---:B------:R-:W-:Y:S01]  /*24da0*/  SEL R150, R251.reuse, R149, !P1 ;  /* 0x00000095fb967207 */ /* 0x040fe20004800000 */
[----:B------:R-:W-:Y:S01]  /*24db0*/  STL [R1+0x108c], R157 ;  /* 0x00108c9d01007387 */ /* 0x000fe20000100800 */
[C---:B------:R-:W-:Y:S01]  /*24dc0*/  SEL R149, R251.reuse, R148, !P1 ;  /* 0x00000094fb957207 */ /* 0x040fe20004800000 */
[----:B------:R-:W-:Y:S01]  /*24dd0*/  @!P4 IMAD.MOV R74, RZ, RZ, -R74 ;  /* 0x000000ffff4ac224 */ /* 0x000fe200078e0a4a */
[----:B-1----:R-:W1:Y:S01]  /*24de0*/  LDC R159, c[0x0][0x23c] ;  /* 0x00008f00ff9f7b82 */ /* 0x002e620000000800 */
[----:B------:R-:W-:Y:S01]  /*24df0*/  STL [R1+0x1088], R156 ;  /* 0x0010889c01007387 */ /* 0x000fe20000100800 */
[----:B------:R-:W-:-:S03]  /*24e00*/  SEL R148, R251, R147, !P1 ;  /* 0x00000093fb947207 */ /* 0x000fc60004800000 */
        /* <DEDUP_REMOVED lines=54> */
[----:B------:R-:W-:Y:S04]  /*25170*/  STL [R1+0x1018], R127 ;  /* 0x0010187f01007387 */ /* 0x000fe80000100800 */
        /* <DEDUP_REMOVED lines=103> */
[----:B------:R-:W3:Y:S04]  /*257f0*/  LDL.LU R231, [R1+0x418] ;  /* 0x0004180001e77983 */ /* 0x000ee80000300800 */
        /* <DEDUP_REMOVED lines=9> */
[----:B------:R5:W-:Y:S04]  /*25890*/  STL [R1+0xe54], R3 ;  /* 0x000e540301007387 */ /* 0x000be80000100800 */
[----:B------:R2:W-:Y:S04]  /*258a0*/  STL [R1+0xe50], R2 ;  /* 0x000e500201007387 */ /* 0x0005e80000100800 */
[----:B------:R4:W-:Y:S01]  /*258b0*/  STL [R1+0xe4c], R0 ;  /* 0x000e4c0001007387 */ /* 0x0009e20000100800 */
[----:B-----5:R-:W-:-:S02]  /*258c0*/  SEL R3, R251, R13, !P1 ;  /* 0x0000000dfb037207 */ /* 0x020fc40004800000 */
[----:B--2---:R-:W-:-:S03]  /*258d0*/  SEL R2, R251, R12, !P1 ;  /* 0x0000000cfb027207 */ /* 0x004fc60004800000 */
[----:B------:R2:W-:Y:S01]  /*258e0*/  STL [R1+0xe48], R3 ;  /* 0x000e480301007387 */ /* 0x0005e20000100800 */
[----:B----4-:R-:W-:-:S03]  /*258f0*/  SEL R0, R251, R11, !P1 ;  /* 0x0000000bfb007207 */ /* 0x010fc60004800000 */
[----:B------:R4:W-:Y:S04]  /*25900*/  STL [R1+0x4b4], R2 ;  /* 0x0004b40201007387 */ /* 0x0009e80000100800 */
[----:B------:R5:W-:Y:S01]  /*25910*/  STL [R1+0x4b0], R0 ;  /* 0x0004b00001007387 */ /* 0x000be20000100800 */
[C---:B--2---:R-:W-:Y:S02]  /*25920*/  SEL R3, R251.reuse, R10, !P1 ;  /* 0x0000000afb037207 */ /* 0x044fe40004800000 */
[----:B----4-:R-:W-:-:S03]  /*25930*/  SEL R2, R251, R9, !P1 ;  /* 0x00000009fb027207 */ /* 0x010fc60004800000 */
[----:B------:R2:W-:Y:S01]  /*25940*/  STL [R1+0x4ac], R3 ;  /* 0x0004ac0301007387 */ /* 0x0005e20000100800 */
[----:B-----5:R-:W-:-:S03]  /*25950*/  SEL R0, R251, R8, !P1 ;  /* 0x00000008fb007207 */ /* 0x020fc60004800000 */
        /* <DEDUP_REMOVED lines=25> */
[----:B------:R-:W-:Y:S01]  /*25af0*/  STL [R1+0x474], R0 ;  /* 0x0004740001007387 */ /* 0x000fe20000100800 */
[C---:B--2---:R-:W-:Y:S02]  /*25b00*/  SEL R3, R251.reuse, R238, !P1 ;  /* 0x000000eefb037207 */ /* 0x044fe40004800000 */
[----:B----4-:R-:W-:-:S03]  /*25b10*/  SEL R2, R251, R237, !P1 ;  /* 0x000000edfb027207 */ /* 0x010fc60004800000 */
[----:B------:R2:W-:Y:S04]  /*25b20*/  STL [R1+0x470], R3 ;  /* 0x0004700301007387 */ /* 0x0005e80000100800 */
[----:B------:R4:W-:Y:S01]  /*25b30*/  STL [R1+0x46c], R2 ;  /* 0x00046c0201007387 */ /* 0x0009e20000100800 */
[C---:B--2---:R-:W-:Y:S02]  /*25b40*/  SEL R3, R251.reuse, R234, !P1 ;  /* 0x000000eafb037207 */ /* 0x044fe40004800000 */
[----:B----4-:R-:W-:-:S03]  /*25b50*/  SEL R2, R251, R194, !P1 ;  /* 0x000000c2fb027207 */ /* 0x010fc60004800000 */
[----:B------:R2:W-:Y:S01]  /*25b60*/  STL [R1+0x468], R3 ;  /* 0x0004680301007387 */ /* 0x0005e20000100800 */
[----:B------:R-:W-:Y:S01]  /*25b70*/  @!P5 IADD3 R34, -R34, RZ, RZ ;  /* 0x000000ff2222d210 */ /* 0x000fe20007ffe1ff */
[----:B------:R-:W-:Y:S02]  /*25b80*/  @!P6 IMAD.MOV R250, RZ, RZ, -R250 ;  /* 0x000000fffffae224 */ /* 0x000fe400078e0afa */
[----:B------:R4:W-:Y:S01]  /*25b90*/  STL [R1+0x464], R2 ;  /* 0x0004640201007387 */ /* 0x0009e20000100800 */
[C---:B------:R-:W-:Y:S02]  /*25ba0*/  SEL R4, R251.reuse, R74, !P1 ;  /* 0x0000004afb047207 */ /* 0x040fe40004800000 */
[C---:B--2---:R-:W-:Y:S02]  /*25bb0*/  SEL R3, R251.reuse, R154, !P1 ;  /* 0x0000009afb037207 */ /* 0x044fe40004800000 */
[----:B----4-:R-:W-:-:S03]  /*25bc0*/  SEL R2, R251, R114, !P1 ;  /* 0x00000072fb027207 */ /* 0x010fc60004800000 */
[----:B------:R2:W-:Y:S04]  /*25bd0*/  STL [R1+0x460], R3 ;  /* 0x0004600301007387 */ /* 0x0005e80000100800 */
[----:B------:R4:W-:Y:S01]  /*25be0*/  STL [R1+0x45c], R2 ;  /* 0x00045c0201007387 */ /* 0x0009e20000100800 */
[----:B--2---:R-:W-:-:S03]  /*25bf0*/  SEL R3, R251, R34, !P1 ;  /* 0x00000022fb037207 */ /* 0x004fc60004800000 */
[----:B------:R2:W-:Y:S01]  /*25c00*/  STL [R1+0x458], R4 ;  /* 0x0004580401007387 */ /* 0x0005e20000100800 */
[----:B----4-:R-:W-:-:S03]  /*25c10*/  SEL R2, R251, R250, !P1 ;  /* 0x000000fafb027207 */ /* 0x010fc60004800000 */
[----:B------:R4:W-:Y:S04]  /*25c20*/  STL [R1+0x454], R3 ;  /* 0x0004540301007387 */ /* 0x0009e80000100800 */
[----:B------:R5:W-:Y:S01]  /*25c30*/  STL [R1+0x418], R2 ;  /* 0x0004180201007387 */ /* 0x000be20000100800 */
[----:B---3--:R-:W-:Y:S01]  /*25c40*/  IMAD R0, R231, UR6, RZ ;  /* 0x00000006e7007c24 */ /* 0x008fe2000f8e02ff */
[C---:B------:R-:W-:Y:S01]  /*25c50*/  SEL R120, R251.reuse, R120, !P1 ;  /* 0x00000078fb787207 */ /* 0x040fe20004800000 */
[----:B------:R-:W3:Y:S01]  /*25c60*/  S2R R231, SR_TID.X ;  /* 0x0000000000e77919 */ /* 0x000ee20000002100 */
[----:B------:R-:W-:Y:S01]  /*25c70*/  SEL R252, R251, R252, !P1 ;  /* 0x000000fcfbfc7207 */ /* 0x000fe20004800000 */
[----:B------:R-:W-:Y:S01]  /*25c80*/  ULDC UR6, c[0x0][0x240] ;  /* 0x0000900000067ab9 */ /* 0x000fe20000000800 */
[----:B------:R-:W-:Y:S01]  /*25c90*/  LEA R130, P0, R0, UR8, 0x2 ;  /* 0x0000000800827c11 */ /* 0x000fe2000f8010ff */
[----:B------:R-:W-:-:S03]  /*25ca0*/  ULDC UR8, c[0x0][0x240] ;  /* 0x0000900000087ab9 */ /* 0x000fc60000000800 */
[----:B------:R-:W-:Y:S01]  /*25cb0*/  LEA.HI.X.SX32 R131, R0, UR9, 0x2, P0 ;  /* 0x0000000900837c11 */ /* 0x000fe200080f16ff */
[----:B------:R-:W-:Y:S01]  /*25cc0*/  STL [R1+0x2738], R130 ;  /* 0x0027388201007387 */ /* 0x000fe20000100800 */
[----:B---3--:R-:W-:-:S03]  /*25cd0*/  LOP3.LUT R231, R231, 0x3f, RZ, 0xc0, !PT ;  /* 0x0000003fe7e77812 */ /* 0x008fc600078ec0ff */
[----:B------:R-:W-:Y:S01]  /*25ce0*/  STL [R1+0x2734], R131 ;  /* 0x0027348301007387 */ /* 0x000fe20000100800 */
[C---:B------:R-:W-:Y:S02]  /*25cf0*/  SEL R236, R251.reuse, R236, !P1 ;  /* 0x000000ecfbec7207 */ /* 0x040fe40004800000 */
[C---:B------:R-:W-:Y:S01]  /*25d00*/  SEL R235, R251.reuse, R235, !P1 ;  /* 0x000000ebfbeb7207 */ /* 0x040fe20004800000 */
[----:B------:R-:W3:Y:S01]  /*25d10*/  LDL.LU R150, [R1+0x430] ;  /* 0x0004300001967983 */ /* 0x000ee20000300800 */
[C---:B------:R-:W-:Y:S02]  /*25d20*/  SEL R232, R251.reuse, R232, !P1 ;  /* 0x000000e8fbe87207 */ /* 0x040fe40004800000 */
[----:B------:R-:W-:Y:S01]  /*25d30*/  SEL R230, R251, R230, !P1 ;  /* 0x000000e6fbe67207 */ /* 0x000fe20004800000 */
[----:B------:R-:W2:Y:S01]  /*25d40*/  LDL.LU R152, [R1+0x14] ;  /* 0x0000140001987983 */ /* 0x000ea20000300800 */
[----:B-1----:R-:W-:Y:S01]  /*25d50*/  IMAD R231, R231, R159, RZ ;  /* 0x0000009fe7e77224 */ /* 0x002fe200078e02ff */
[----:B------:R-:W-:-:S02]  /*25d60*/  SEL R229, R251, R229, !P1 ;  /* 0x000000e5fbe57207 */ /* 0x000fc40004800000 */
[C---:B------:R-:W-:Y:S01]  /*25d70*/  SEL R228, R251.reuse, R228, !P1 ;  /* 0x000000e4fbe47207 */ /* 0x040fe20004800000 */
[----:B------:R-:W4:Y:S01]  /*25d80*/  LDL.LU R141, [R1+0x18] ;  /* 0x00001800018d7983 */ /* 0x000f220000300800 */
[C---:B------:R-:W-:Y:S02]  /*25d90*/  SEL R227, R251.reuse, R227, !P1 ;  /* 0x000000e3fbe37207 */ /* 0x040fe40004800000 */
[C---:B------:R-:W-:Y:S01]  /*25da0*/  SEL R226, R251.reuse, R226, !P1 ;  /* 0x000000e2fbe27207 */ /* 0x040fe20004800000 */
[----:B------:R-:W5:Y:S01]  /*25db0*/  LDL.LU R142, [R1+0x1c] ;  /* 0x00001c00018e7983 */ /* 0x000f620000300800 */
[C---:B------:R-:W-:Y:S02]  /*25dc0*/  SEL R225, R251.reuse, R225, !P1 ;  /* 0x000000e1fbe17207 */ /* 0x040fe40004800000 */
[C---:B------:R-:W-:Y:S01]  /*25dd0*/  SEL R224, R251.reuse, R224, !P1 ;  /* 0x000000e0fbe07207 */ /* 0x040fe20004800000 */
[----:B------:R-:W4:Y:S01]  /*25de0*/  LDL.LU R143, [R1+0x20] ;  /* 0x00002000018f7983 */ /* 0x000f220000300800 */
[----:B------:R-:W-:-:S02]  /*25df0*/  SEL R223, R251, R223, !P1 ;  /* 0x000000dffbdf7207 */ /* 0x000fc40004800000 */
[C---:B------:R-:W-:Y:S01]  /*25e00*/  SEL R222, R251.reuse, R222, !P1 ;  /* 0x000000defbde7207 */ /* 0x040fe20004800000 */
[----:B------:R-:W5:Y:S01]  /*25e10*/  LDL.LU R145, [R1+0x24] ;  /* 0x0000240001917983 */ /* 0x000f620000300800 */
[C---:B------:R-:W-:Y:S02]  /*25e20*/  SEL R221, R251.reuse, R221, !P1 ;  /* 0x000000ddfbdd7207 */ /* 0x040fe40004800000 */
[----:B------:R-:W-:Y:S01]  /*25e30*/  SEL R220, R251, R220, !P1 ;  /* 0x000000dcfbdc7207 */ /* 0x000fe20004800000 */
[----:B------:R-:W4:Y:S01]  /*25e40*/  LDL.LU R159, [R1+0x28] ;  /* 0x00002800019f7983 */ /* 0x000f220000300800 */
[----:B------:R-:W-:Y:S02]  /*25e50*/  LEA.HI.X.SX32 R0, R231, UR5, 0x2, P2 ;  /* 0x00000005e7007c11 */ /* 0x000fe400090f16ff */
[C---:B------:R-:W-:Y:S01]  /*25e60*/  SEL R219, R251.reuse, R219, !P1 ;  /* 0x000000dbfbdb7207 */ /* 0x040fe20004800000 */
[----:B------:R-:W5:Y:S01]  /*25e70*/  LDL.LU R231, [R1+0x2c] ;  /* 0x00002c0001e77983 */ /* 0x000f620000300800 */
[----:B------:R-:W-:-:S02]  /*25e80*/  SEL R218, R251, R218, !P1 ;  /* 0x000000dafbda7207 */ /* 0x000fc40004800000 */
[C---:B------:R-:W-:Y:S01]  /*25e90*/  SEL R217, R251.reuse, R217, !P1 ;  /* 0x000000d9fbd97207 */ /* 0x040fe20004800000 */
[----:B------:R-:W5:Y:S01]  /*25ea0*/  LDL.LU R151, [R1+0x12c] ;  /* 0x00012c0001977983 */ /* 0x000f620000300800 */
[C---:B------:R-:W-:Y:S02]  /*25eb0*/  SEL R216, R251.reuse, R216, !P1 ;  /* 0x000000d8fbd87207 */ /* 0x040fe40004800000 */
[C---:B------:R-:W-:Y:S01]  /*25ec0*/  SEL R215, R251.reuse, R215, !P1 ;  /* 0x000000d7fbd77207 */ /* 0x040fe20004800000 */
[----:B------:R-:W5:Y:S01]  /*25ed0*/  LDL.LU R153, [R1+0x14c] ;  /* 0x00014c0001997983 */ /* 0x000f620000300800 */
[C---:B------:R-:W-:Y:S02]  /*25ee0*/  SEL R214, R251.reuse, R214, !P1 ;  /* 0x000000d6fbd67207 */ /* 0x040fe40004800000 */
        /* <DEDUP_REMOVED lines=61> */
[----:B------:R-:W-:Y:S01]  /*262c0*/  SEL R160, R251, R160, !P1 ;  /* 0x000000a0fba07207 */ /* 0x000fe20004800000 */
[----:B------:R-:W-:Y:S01]  /*262d0*/  IMAD R252, R252, UR4, RZ ;  /* 0x00000004fcfc7c24 */ /* 0x000fe2000f8e02ff */
[----:B------:R-:W-:Y:S01]  /*262e0*/  ULDC UR5, c[0x0][0x240] ;  /* 0x0000900000057ab9 */ /* 0x000fe20000000800 */
[----:B------:R-:W-:Y:S01]  /*262f0*/  ULDC UR9, c[0x0][0x240] ;  /* 0x0000900000097ab9 */ /* 0x000fe20000000800 */
[----:B---3--:R-:W-:Y:S02]  /*26300*/  IMAD R37, R150, UR4, RZ ;  /* 0x0000000496257c24 */ /* 0x008fe4000f8e02ff */
[----:B------:R-:W3:Y:S01]  /*26310*/  LDL.LU R150, [R1+0x28c] ;  /* 0x00028c0001967983 */ /* 0x000ee20000300800 */
[----:B--2---:R-:W-:-:S03]  /*26320*/  IMAD R36, R152, UR4, RZ ;  /* 0x0000000498247c24 */ /* 0x004fc6000f8e02ff */
[----:B------:R-:W2:Y:S01]  /*26330*/  LDL.LU R152, [R1+0x2ac] ;  /* 0x0002ac0001987983 */ /* 0x000ea20000300800 */
[----:B----4-:R-:W-:-:S03]  /*26340*/  IMAD R31, R159, UR4, RZ ;  /* 0x000000049f1f7c24 */ /* 0x010fc6000f8e02ff */
[----:B------:R-:W4:Y:S01]  /*26350*/  LDL.LU R159, [R1+0x2cc] ;  /* 0x0002cc00019f7983 */ /* 0x000f220000300800 */
[----:B-----5:R-:W-:Y:S02]  /*26360*/  IMAD R32, R145, UR4, RZ ;  /* 0x0000000491207c24 */ /* 0x020fe4000f8e02ff */
[----:B------:R-:W-:Y:S01]  /*26370*/  IMAD R30, R231, UR4, RZ ;  /* 0x00000004e71e7c24 */ /* 0x000fe2000f8e02ff */
[----:B------:R-:W5:Y:S04]  /*26380*/  LDL.LU R145, [R1+0x2ec] ;  /* 0x0002ec0001917983 */ /* 0x000f680000300800 */
[----:B------:R-:W5:Y:S01]  /*26390*/  LDL.LU R231, [R1+0x30c] ;  /* 0x00030c0001e77983 */ /* 0x000f620000300800 */
[----:B------:R-:W-:-:S03]  /*263a0*/  IMAD R29, R151, UR4, RZ ;  /* 0x00000004971d7c24 */ /* 0x000fc6000f8e02ff */
[----:B------:R-:W5:Y:S01]  /*263b0*/  LDL.LU R151, [R1+0x32c] ;  /* 0x00032c0001977983 */ /* 0x000f620000300800 */
[----:B------:R-:W-:Y:S02]  /*263c0*/  IMAD R28, R153, UR4, RZ ;  /* 0x00000004991c7c24 */ /* 0x000fe4000f8e02ff */
        /* <DEDUP_REMOVED lines=11> */
[----:B------:R-:W-:-:S03]  /*26480*/  IMAD R21, R155, UR4, RZ ;  /* 0x000000049b157c24 */ /* 0x000fc6000f8e02ff */
[----:B------:R-:W5:Y:S01]  /*26490*/  LDL.LU R155, [R1+0x40c] ;  /* 0x00040c00019b7983 */ /* 0x000f620000300800 */
[----:B------:R-:W-:Y:S02]  /*264a0*/  IMAD R23, R147, UR4, RZ ;  /* 0x0000000493177c24 */ /* 0x000fe4000f8e02ff */
[----:B------:R-:W-:Y:S02]  /*264b0*/  IMAD R20, R158, UR4, RZ ;  /* 0x000000049e147c24 */ /* 0x000fe4000f8e02ff */
[----:B------:R-:W5:Y:S01]  /*264c0*/  LDL.LU R158, [R1+0x450] ;  /* 0x00045000019e7983 */ /* 0x000f620000300800 */
[----:B------:R-:W-:-:S03]  /*264d0*/  IMAD R19, R149, UR4, RZ ;  /* 0x0000000495137c24 */ /* 0x000fc6000f8e02ff */
[----:B------:R-:W5:Y:S01]  /*264e0*/  LDL.LU R147, [R1+0x44c] ;  /* 0x00044c0001937983 */ /* 0x000f620000300800 */
[----:B------:R-:W-:Y:S02]  /*264f0*/  IMAD R22, R148, UR4, RZ ;  /* 0x0000000494167c24 */ /* 0x000fe4000f8e02ff */
[----:B---3--:R-:W-:Y:S02]  /*26500*/  IMAD R18, R150, UR4, RZ ;  /* 0x0000000496127c24 */ /* 0x008fe4000f8e02ff */
[----:B--2---:R-:W-:Y:S02]  /*26510*/  IMAD R16, R152, UR4, RZ ;  /* 0x0000000498107c24 */ /* 0x004fe4000f8e02ff */
[----:B------:R-:W2:Y:S04]  /*26520*/  LDL.LU R152, [R1+0x448] ;  /* 0x0004480001987983 */ /* 0x000ea80000300800 */
[----:B------:R-:W3:Y:S04]  /*26530*/  LDL.LU R150, [R1+0x444] ;  /* 0x0004440001967983 */ /* 0x000ee80000300800 */
[----:B------:R-:W3:Y:S04]  /*26540*/  LDL.LU R149, [R1+0x440] ;  /* 0x0004400001957983 */ /* 0x000ee80000300800 */
[----:B------:R-:W2:Y:S01]  /*26550*/  LDL.LU R148, [R1+0x43c] ;  /* 0x00043c0001947983 */ /* 0x000ea20000300800 */
[----:B----4-:R-:W-:-:S03]  /*26560*/  IMAD R14, R159, UR4, RZ ;  /* 0x000000049f0e7c24 */ /* 0x010fc6000f8e02ff */
[----:B------:R-:W4:Y:S01]  /*26570*/  LDL.LU R159, [R1+0x438] ;  /* 0x00043800019f7983 */ /* 0x000f220000300800 */
[----:B-----5:R-:W-:-:S03]  /*26580*/  IMAD R12, R145, UR4, RZ ;  /* 0x00000004910c7c24 */ /* 0x020fc6000f8e02ff */
[----:B------:R-:W5:Y:S01]  /*26590*/  LDL.LU R145, [R1+0x434] ;  /* 0x0004340001917983 */ /* 0x000f620000300800 */
[----:B------:R-:W-:-:S03]  /*265a0*/  IMAD R10, R231, UR4, RZ ;  /* 0x00000004e70a7c24 */ /* 0x000fc6000f8e02ff */
[----:B------:R-:W3:Y:S01]  /*265b0*/  LDL.LU R231, [R1+0x42c] ;  /* 0x00042c0001e77983 */ /* 0x000ee20000300800 */
[----:B------:R-:W-:-:S03]  /*265c0*/  IMAD R8, R151, UR4, RZ ;  /* 0x0000000497087c24 */ /* 0x000fc6000f8e02ff */
[----:B------:R-:W5:Y:S01]  /*265d0*/  LDL.LU R151, [R1+0x428] ;  /* 0x0004280001977983 */ /* 0x000f620000300800 */
[----:B------:R-:W-:-:S03]  /*265e0*/  IMAD R6, R153, UR4, RZ ;  /* 0x0000000499067c24 */ /* 0x000fc6000f8e02ff */
[----:B------:R-:W5:Y:S01]  /*265f0*/  LDL.LU R153, [R1+0x424] ;  /* 0x0004240001997983 */ /* 0x000f620000300800 */
[----:B------:R-:W-:-:S03]  /*26600*/  IMAD R17, R156, UR4, RZ ;  /* 0x000000049c117c24 */ /* 0x000fc6000f8e02ff */
[----:B------:R-:W5:Y:S01]  /*26610*/  LDL.LU R156, [R1+0x420] ;  /* 0x00042000019c7983 */ /* 0x000f620000300800 */
[----:B------:R-:W-:-:S03]  /*26620*/  IMAD R15, R157, UR4, RZ ;  /* 0x000000049d0f7c24 */ /* 0x000fc6000f8e02ff */
[----:B------:R-:W5:Y:S04]  /*26630*/  LDL.LU R157, [R1+0x41c] ;  /* 0x00041c00019d7983 */ /* 0x000f680000300800 */
[----:B------:R-:W5:Y:S01]  /*26640*/  LDL.LU R136, [R1+0x414] ;  /* 0x0004140001887983 */ /* 0x000f620000300800 */
[----:B------:R-:W-:-:S03]  /*26650*/  IMAD R11, R144, UR4, RZ ;  /* 0x00000004900b7c24 */ /* 0x000fc6000f8e02ff */
[----:B------:R-:W5:Y:S04]  /*26660*/  LDL.LU R135, [R1+0x410] ;  /* 0x0004100001877983 */ /* 0x000f680000300800 */
[----:B------:R-:W5:Y:S04]  /*26670*/  LDL.LU R140, [R1+0x408] ;  /* 0x00040800018c7983 */ /* 0x000f680000300800 */
        /* <DEDUP_REMOVED lines=8> */
[----:B------:R-:W-:Y:S02]  /*26700*/  IMAD R13, R143, UR4, RZ ;  /* 0x000000048f0d7c24 */ /* 0x000fe4000f8e02ff */
[----:B--2---:R-:W-:Y:S02]  /*26710*/  IMAD R147, R148, UR4, RZ ;  /* 0x0000000494937c24 */ /* 0x004fe4000f8e02ff */
[----:B------:R-:W2:Y:S04]  /*26720*/  LDL.LU R148, [R1+0x3f4] ;  /* 0x0003f40001947983 */ /* 0x000ea80000300800 */
[----:B------:R-:W2:Y:S01]  /*26730*/  LDL.LU R137, [R1+0x3f0] ;  /* 0x0003f00001897983 */ /* 0x000ea20000300800 */
[----:B----4-:R-:W-:-:S03]  /*26740*/  IMAD R146, R159, UR4, RZ ;  /* 0x000000049f927c24 */ /* 0x010fc6000f8e02ff */
[----:B------:R-:W4:Y:S01]  /*26750*/  LDL.LU R159, [R1+0x3e8] ;  /* 0x0003e800019f7983 */ /* 0x000f220000300800 */
[----:B---3--:R-:W-:-:S03]  /*26760*/  IMAD R143, R231, UR4, RZ ;  /* 0x00000004e78f7c24 */ /* 0x008fc6000f8e02ff */
[----:B------:R-:W3:Y:S01]  /*26770*/  LDL.LU R231, [R1+0x3e4] ;  /* 0x0003e40001e77983 */ /* 0x000ee20000300800 */
[----:B------:R-:W-:Y:S02]  /*26780*/  IMAD R34, R142, UR4, RZ ;  /* 0x000000048e227c24 */ /* 0x000fe4000f8e02ff */
[----:B-----5:R-:W-:Y:S02]  /*26790*/  IMAD R142, R151, UR4, RZ ;  /* 0x00000004978e7c24 */ /* 0x020fe4000f8e02ff */
[----:B------:R-:W5:Y:S01]  /*267a0*/  LDL.LU R151, [R1+0x3e0] ;  /* 0x0003e00001977983 */ /* 0x000f620000300800 */
[----:B------:R-:W-:Y:S02]  /*267b0*/  IMAD R35, R141, UR4, RZ ;  /* 0x000000048d237c24 */ /* 0x000fe4000f8e02ff */
[----:B------:R-:W-:Y:S01]  /*267c0*/  IMAD R141, R153, UR4, RZ ;  /* 0x00000004998d7c24 */ /* 0x000fe2000f8e02ff */
[----:B------:R-:W-:Y:S01]  /*267d0*/  STL.64 [R1+0x2800], R142 ;  /* 0x0028008e01007387 */ /* 0x000fe20000100a00 */
[----:B------:R-:W-:-:S03]  /*267e0*/  IMAD R139, R156, UR4, RZ ;  /* 0x000000049c8b7c24 */ /* 0x000fc6000f8e02ff */
[----:B------:R-:W5:Y:S01]  /*267f0*/  LDL.LU R153, [R1+0x3dc] ;  /* 0x0003dc0001997983 */ /* 0x000f620000300800 */
[----:B------:R-:W-:-:S03]  /*26800*/  IMAD R138, R157, UR4, RZ ;  /* 0x000000049d8a7c24 */ /* 0x000fc6000f8e02ff */
[----:B------:R-:W5:Y:S04]  /*26810*/  LDL.LU R156, [R1+0x3d8] ;  /* 0x0003d800019c7983 */ /* 0x000f680000300800 */
[----:B------:R-:W5:Y:S01]  /*26820*/  LDL.LU R157, [R1+0x3d4] ;  /* 0x0003d400019d7983 */ /* 0x000f620000300800 */
[----:B------:R-:W-:-:S03]  /*26830*/  IMAD R133, R140, UR4, RZ ;  /* 0x000000048c857c24 */ /* 0x000fc6000f8e02ff */
[----:B------:R-:W5:Y:S01]  /*26840*/  LDL.LU R140, [R1+0x3d0] ;  /* 0x0003d000018c7983 */ /* 0x000f620000300800 */
[----:B------:R-:W-:-:S03]  /*26850*/  IMAD R132, R144, UR4, RZ ;  /* 0x0000000490847c24 */ /* 0x000fc6000f8e02ff */
[----:B------:R-:W5:Y:S04]  /*26860*/  LDL.LU R144, [R1+0x3c8] ;  /* 0x0003c80001907983 */ /* 0x000f680000300800 */
[----:B------:R-:W-:Y:S01]  /*26870*/  STL.64 [R1+0x27e0], R132 ;  /* 0x0027e08401007387 */ /* 0x000fe20000100a00 */
[----:B------:R-:W-:-:S03]  /*26880*/  IMAD R127, R134, UR4, RZ ;  /* 0x00000004867f7c24 */ /* 0x000fc6000f8e02ff */
[----:B------:R-:W5:Y:S01]  /*26890*/  LDL.LU R110, [R1+0x3c4] ;  /* 0x0003c400016e7983 */ /* 0x000f620000300800 */
[----:B------:R-:W-:-:S03]  /*268a0*/  IMAD R126, R158, UR4, RZ ;  /* 0x000000049e7e7c24 */ /* 0x000fc6000f8e02ff */
[----:B------:R-:W5:Y:S04]  /*268b0*/  LDL.LU R117, [R1+0x3c0] ;  /* 0x0003c00001757983 */ /* 0x000f680000300800 */
[----:B------:R-:W5:Y:S04]  /*268c0*/  LDL.LU R233, [R1+0x3bc] ;  /* 0x0003bc0001e97983 */ /* 0x000f680000300800 */
[----:B------:R-:W5:Y:S04]  /*268d0*/  LDL.LU R158, [R1+0x3b8] ;  /* 0x0003b800019e7983 */ /* 0x000f680000300800 */
[----:B------:R-:W-:Y:S01]  /*268e0*/  STL.64 [R1+0x27e8], R126 ;  /* 0x0027e87e01007387 */ /* 0x000fe20000100a00 */
[----:B--2---:R-:W-:-:S03]  /*268f0*/  IMAD R124, R148, UR4, RZ ;  /* 0x00000004947c7c24 */ /* 0x004fc6000f8e02ff */
[----:B------:R-:W2:Y:S04]  /*26900*/  LDL.LU R148, [R1+0x3b4] ;  /* 0x0003b40001947983 */ /* 0x000ea80000300800 */
[----:B------:R-:W2:Y:S01]  /*26910*/  LDL.LU R122, [R1+0x3b0] ;  /* 0x0003b000017a7983 */ /* 0x000ea20000300800 */
[----:B----4-:R-:W-:-:S03]  /*26920*/  IMAD R121, R159, UR4, RZ ;  /* 0x000000049f797c24 */ /* 0x010fc6000f8e02ff */
[----:B------:R-:W4:Y:S01]  /*26930*/  LDL.LU R159, [R1+0x3a8] ;  /* 0x0003a800019f7983 */ /* 0x000f220000300800 */
[----:B---3--:R-:W-:-:S03]  /*26940*/  IMAD R119, R231, UR4, RZ ;  /* 0x00000004e7777c24 */ /* 0x008fc6000f8e02ff */
[----:B------:R-:W3:Y:S01]  /*26950*/  LDL.LU R231, [R1+0x3a4] ;  /* 0x0003a40001e77983 */ /* 0x000ee20000300800 */
[----:B-----5:R-:W-:-:S03]  /*26960*/  IMAD R118, R151, UR4, RZ ;  /* 0x0000000497767c24 */ /* 0x020fc6000f8e02ff */
[----:B------:R-:W5:Y:S04]  /*26970*/  LDL.LU R125, [R1+0x3a0] ;  /* 0x0003a000017d7983 */ /* 0x000f680000300800 */
[----:B------:R-:W5:Y:S01]  /*26980*/  LDL.LU R151, [R1+0x39c] ;  /* 0x00039c0001977983 */ /* 0x000f620000300800 */
[----:B------:R-:W-:-:S03]  /*26990*/  IMAD R116, R153, UR4, RZ ;  /* 0x0000000499747c24 */ /* 0x000fc6000f8e02ff */
[----:B------:R-:W-:Y:S04]  /*269a0*/  STL.64 [R1+0x27c0], R118 ;  /* 0x0027c07601007387 */ /* 0x000fe80000100a00 */
[----:B------:R-:W5:Y:S01]  /*269b0*/  LDL.LU R153, [R1+0x398] ;  /* 0x0003980001997983 */ /* 0x000f620000300800 */
[----:B------:R-:W-:Y:S02]  /*269c0*/  IMAD R115, R156, UR4, RZ ;  /* 0x000000049c737c24 */ /* 0x000fe4000f8e02ff */
[----:B------:R-:W-:Y:S01]  /*269d0*/  IMAD R113, R157, UR4, RZ ;  /* 0x000000049d717c24 */ /* 0x000fe2000f8e02ff */
        /* <DEDUP_REMOVED lines=14> */
[----:B------:R-:W-:Y:S04]  /*26ac0*/  STL.64 [R1+0x27b0], R108 ;  /* 0x0027b06c01007387 */ /* 0x000fe80000100a00 */
[----:B------:R-:W5:Y:S01]  /*26ad0*/  LDL.LU R158, [R1+0x374] ;  /* 0x00037400019e7983 */ /* 0x000f620000300800 */
[----:B--2---:R-:W-:-:S03]  /*26ae0*/  IMAD R104, R148, UR4, RZ ;  /* 0x0000000494687c24 */ /* 0x004fc6000f8e02ff */
[----:B------:R-:W2:Y:S04]  /*26af0*/  LDL.LU R148, [R1+0x370] ;  /* 0x0003700001947983 */ /* 0x000ea80000300800 */
[----:B------:R-:W-:Y:S01]  /*26b00*/  STL.64 [R1+0x27a8], R104 ;  /* 0x0027a86801007387 */ /* 0x000fe20000100a00 */
[----:B----4-:R-:W-:-:S03]  /*26b10*/  IMAD R101, R159, UR4, RZ ;  /* 0x000000049f657c24 */ /* 0x010fc6000f8e02ff */
[----:B------:R-:W4:Y:S01]  /*26b20*/  LDL.LU R159, [R1+0x368] ;  /* 0x00036800019f7983 */ /* 0x000f220000300800 */
[----:B---3--:R-:W-:-:S03]  /*26b30*/  IMAD R100, R231, UR4, RZ ;  /* 0x00000004e7647c24 */ /* 0x008fc6000f8e02ff */
[----:B------:R-:W3:Y:S04]  /*26b40*/  LDL.LU R231, [R1+0x364] ;  /* 0x0003640001e77983 */ /* 0x000ee80000300800 */
[----:B------:R-:W-:Y:S01]  /*26b50*/  STL.64 [R1+0x27a0], R100 ;  /* 0x0027a06401007387 */ /* 0x000fe20000100a00 */
[----:B-----5:R-:W-:-:S03]  /*26b60*/  IMAD R97, R151, UR4, RZ ;  /* 0x0000000497617c24 */ /* 0x020fc6000f8e02ff */
        /* <DEDUP_REMOVED lines=9> */
[----:B------:R-:W-:Y:S01]  /*26c00*/  STL.64 [R1+0x2798], R92 ;  /* 0x0027985c01007387 */ /* 0x000fe20000100a00 */
[----:B------:R-:W-:-:S03]  /*26c10*/  IMAD R102, R122, UR4, RZ ;  /* 0x000000047a667c24 */ /* 0x000fc6000f8e02ff */
[----:B------:R-:W5:Y:S01]  /*26c20*/  LDL.LU R110, [R1+0x350] ;  /* 0x00035000016e7983 */ /* 0x000f620000300800 */
[----:B------:R-:W-:-:S03]  /*26c30*/  IMAD R99, R125, UR4, RZ ;  /* 0x000000047d637c24 */ /* 0x000fc6000f8e02ff */
[----:B------:R-:W5:Y:S01]  /*26c40*/  LDL.LU R117, [R1+0x348] ;  /* 0x0003480001757983 */ /* 0x000f620000300800 */
[----:B------:R-:W-:-:S03]  /*26c50*/  IMAD R87, R140, UR4, RZ ;  /* 0x000000048c577c24 */ /* 0x000fc6000f8e02ff */
[----:B------:R-:W5:Y:S01]  /*26c60*/  LDL.LU R233, [R1+0x344] ;  /* 0x0003440001e97983 */ /* 0x000f620000300800 */
[----:B------:R-:W-:-:S03]  /*26c70*/  IMAD R86, R144, UR4, RZ ;  /* 0x0000000490567c24 */ /* 0x000fc6000f8e02ff */
[----:B------:R-:W5:Y:S01]  /*26c80*/  LDL.LU R122, [R1+0x340] ;  /* 0x00034000017a7983 */ /* 0x000f620000300800 */
[----:B------:R-:W-:-:S03]  /*26c90*/  IMAD R94, R128, UR4, RZ ;  /* 0x00000004805e7c24 */ /* 0x000fc6000f8e02ff */
[----:B------:R-:W-:Y:S01]  /*26ca0*/  STL.64 [R1+0x27d0], R86 ;  /* 0x0027d05601007387 */ /* 0x000fe20000100a00 */
[----:B------:R-:W-:-:S03]  /*26cb0*/  IMAD R85, R158, UR4, RZ ;  /* 0x000000049e557c24 */ /* 0x000fc6000f8e02ff */
[----:B------:R-:W5:Y:S04]  /*26cc0*/  LDL.LU R125, [R1+0x33c] ;  /* 0x00033c00017d7983 */ /* 0x000f680000300800 */
[----:B------:R-:W5:Y:S01]  /*26cd0*/  LDL.LU R158, [R1+0x338] ;  /* 0x00033800019e7983 */ /* 0x000f620000300800 */
[----:B------:R-:W-:-:S03]  /*26ce0*/  IMAD R90, R134, UR4, RZ ;  /* 0x00000004865a7c24 */ /* 0x000fc6000f8e02ff */
[----:B------:R-:W5:Y:S01]  /*26cf0*/  LDL.LU R128, [R1+0x334] ;  /* 0x0003340001807983 */ /* 0x000f620000300800 */
[----:B--2---:R-:W-:-:S05]  /*26d00*/  IMAD R84, R148, UR4, RZ ;  /* 0x0000000494547c24 */ /* 0x004fca000f8e02ff */
[----:B------:R-:W-:Y:S01]  /*26d10*/  STL.64 [R1+0x2790], R84 ;  /* 0x0027905401007387 */ /* 0x000fe20000100a00 */
[----:B----4-:R-:W-:-:S03]  /*26d20*/  IMAD R83, R159, UR4, RZ ;  /* 0x000000049f537c24 */ /* 0x010fc6000f8e02ff */
[----:B------:R-:W2:Y:S04]  /*26d30*/  LDL.LU R134, [R1+0x330] ;  /* 0x0003300001867983 */ /* 0x000ea80000300800 */
[----:B------:R-:W4:Y:S01]  /*26d40*/  LDL.LU R159, [R1+0x328] ;  /* 0x00032800019f7983 */ /* 0x000f220000300800 */
[----:B---3--:R-:W-:-:S03]  /*26d50*/  IMAD R82, R231, UR4, RZ ;  /* 0x00000004e7527c24 */ /* 0x008fc6000f8e02ff */
[----:B------:R-:W3:Y:S01]  /*26d60*/  LDL.LU R231, [R1+0x324] ;  /* 0x0003240001e77983 */ /* 0x000ee20000300800 */
[----:B------:R-:W-:-:S03]  /*26d70*/  IMAD R89, R137, UR4, RZ ;  /* 0x0000000489597c24 */ /* 0x000fc6000f8e02ff */
[----:B------:R-:W-:Y:S01]  /*26d80*/  STL.64 [R1+0x2788], R82 ;  /* 0x0027885201007387 */ /* 0x000fe20000100a00 */
[----:B-----5:R-:W-:-:S03]  /*26d90*/  IMAD R81, R151, UR4, RZ ;  /* 0x0000000497517c24 */ /* 0x020fc6000f8e02ff */
[----:B------:R-:W5:Y:S04]  /*26da0*/  LDL.LU R137, [R1+0x320] ;  /* 0x0003200001897983 */ /* 0x000f680000300800 */
[----:B------:R-:W2:Y:S01]  /*26db0*/  LDL.LU R140, [R1+0x31c] ;  /* 0x00031c00018c7983 */ /* 0x000ea20000300800 */
[----:B------:R-:W-:-:S03]  /*26dc0*/  IMAD R80, R153, UR4, RZ ;  /* 0x0000000499507c24 */ /* 0x000fc6000f8e02ff */
[----:B------:R-:W2:Y:S04]  /*26dd0*/  LDL.LU R144, [R1+0x318] ;  /* 0x0003180001907983 */ /* 0x000ea80000300800 */
[----:B------:R-:W2:Y:S04]  /*26de0*/  LDL.LU R148, [R1+0x314] ;  /* 0x0003140001947983 */ /* 0x000ea80000300800 */
[----:B------:R-:W-:Y:S04]  /*26df0*/  STL.64 [R1+0x2778], R80 ;  /* 0x0027785001007387 */ /* 0x000fe80000100a00 */
[----:B------:R-:W2:Y:S01]  /*26e00*/  LDL.LU R151, [R1+0x310] ;  /* 0x0003100001977983 */ /* 0x000ea20000300800 */
[----:B------:R-:W-:-:S02]  /*26e10*/  IMAD R79, R156, UR4, RZ ;  /* 0x000000049c4f7c24 */ /* 0x000fc4000f8e02ff */
[----:B------:R-:W-:Y:S01]  /*26e20*/  IMAD R78, R157, UR4, RZ ;  /* 0x000000049d4e7c24 */ /* 0x000fe2000f8e02ff */
[----:B------:R-:W2:Y:S01]  /*26e30*/  LDL.LU R153, [R1+0x308] ;  /* 0x0003080001997983 */ /* 0x000ea20000300800 */
[----:B------:R-:W-:-:S03]  /*26e40*/  IMAD R77, R110, UR4, RZ ;  /* 0x000000046e4d7c24 */ /* 0x000fc6000f8e02ff */
[----:B------:R-:W2:Y:S01]  /*26e50*/  LDL.LU R156, [R1+0x304] ;  /* 0x00030400019c7983 */ /* 0x000ea20000300800 */
[----:B------:R-:W-:-:S03]  /*26e60*/  IMAD R76, R117, UR4, RZ ;  /* 0x00000004754c7c24 */ /* 0x000fc6000f8e02ff */
[----:B------:R-:W2:Y:S01]  /*26e70*/  LDL.LU R157, [R1+0x300] ;  /* 0x00030000019d7983 */ /* 0x000ea20000300800 */
[----:B------:R-:W-:Y:S02]  /*26e80*/  IMAD R75, R233, UR4, RZ ;  /* 0x00000004e94b7c24 */ /* 0x000fe4000f8e02ff */
[----:B------:R-:W-:Y:S01]  /*26e90*/  IMAD R74, R122, UR4, RZ ;  /* 0x000000047a4a7c24 */ /* 0x000fe2000f8e02ff */
[----:B------:R-:W-:Y:S04]  /*26ea0*/  STL.64 [R1+0x2768], R78 ;  /* 0x0027684e01007387 */ /* 0x000fe80000100a00 */
[----:B------:R-:W-:Y:S01]  /*26eb0*/  STL.64 [R1+0x2758], R76 ;  /* 0x0027584c01007387 */ /* 0x000fe20000100a00 */
[----:B------:R-:W-:-:S03]  /*26ec0*/  IMAD R73, R125, UR4, RZ ;  /* 0x000000047d497c24 */ /* 0x000fc6000f8e02ff */
[----:B------:R-:W-:Y:S01]  /*26ed0*/  STL.64 [R1+0x2760], R74 ;  /* 0x0027604a01007387 */ /* 0x000fe20000100a00 */
[----:B------:R-:W-:-:S03]  /*26ee0*/  IMAD R72, R158, UR4, RZ ;  /* 0x000000049e487c24 */ /* 0x000fc6000f8e02ff */
[----:B------:R-:W2:Y:S01]  /*26ef0*/  LDL.LU R158, [R1+0x2fc] ;  /* 0x0002fc00019e7983 */ /* 0x000ea20000300800 */
[----:B------:R-:W-:-:S03]  /*26f00*/  IMAD R71, R128, UR4, RZ ;  /* 0x0000000480477c24 */ /* 0x000fc6000f8e02ff */
[----:B------:R-:W-:Y:S04]  /*26f10*/  STL.64 [R1+0x2770], R72 ;  /* 0x0027704801007387 */ /* 0x000fe80000100a00 */
[----:B------:R-:W-:Y:S01]  /*26f20*/  STL [R1+0x2750], R71 ;  /* 0x0027504701007387 */ /* 0x000fe20000100800 */
[----:B----4-:R-:W-:-:S03]  /*26f30*/  IMAD R69, R159, UR4, RZ ;  /* 0x000000049f457c24 */ /* 0x010fc6000f8e02ff */
[----:B------:R-:W4:Y:S01]  /*26f40*/  LDL.LU R159, [R1+0x2f8] ;  /* 0x0002f800019f7983 */ /* 0x000f220000300800 */
[----:B---3--:R-:W-:-:S03]  /*26f50*/  IMAD R68, R231, UR4, RZ ;  /* 0x00000004e7447c24 */ /* 0x008fc6000f8e02ff */
[----:B------:R-:W3:Y:S01]  /*26f60*/  LDL.LU R231, [R1+0x2f4] ;  /* 0x0002f40001e77983 */ /* 0x000ee20000300800 */
[----:B-----5:R-:W-:-:S03]  /*26f70*/  IMAD R5, R137, UR4, RZ ;  /* 0x0000000489057c24 */ /* 0x020fc6000f8e02ff */
[----:B------:R-:W-:Y:S01]  /*26f80*/  STL.64 [R1+0x2780], R68 ;  /* 0x0027804401007387 */ /* 0x000fe20000100a00 */
[----:B--2---:R-:W-:-:S03]  /*26f90*/  IMAD R4, R140, UR4, RZ ;  /* 0x000000048c047c24 */ /* 0x004fc6000f8e02ff */
[----:B------:R-:W2:Y:S01]  /*26fa0*/  LDL.LU R67, [R1+0x2f0] ;  /* 0x0002f00001437983 */ /* 0x000ea20000300800 */
[----:B------:R-:W-:Y:S02]  /*26fb0*/  IMAD R3, R144, UR4, RZ ;  /* 0x0000000490037c24 */ /* 0x000fe4000f8e02ff */
[----:B------:R-:W-:Y:S01]  /*26fc0*/  IMAD R2, R148, UR4, RZ ;  /* 0x0000000494027c24 */ /* 0x000fe2000f8e02ff */
[----:B------:R-:W-:Y:S01]  /*26fd0*/  STL.64 [R1+0x27d8], R4 ;  /* 0x0027d80401007387 */ /* 0x000fe20000100a00 */
[----:B------:R-:W-:-:S03]  /*26fe0*/  IMAD R88, R151, UR4, RZ ;  /* 0x0000000497587c24 */ /* 0x000fc6000f8e02ff */
[----:B------:R1:W-:Y:S04]  /*26ff0*/  STL.64 [R1+0x27f0], R2 ;  /* 0x0027f00201007387 */ /* 0x0003e80000100a00 */
[----:B------:R-:W-:Y:S01]  /*27000*/  STL.64 [R1+0x27f8], R88 ;  /* 0x0027f85801007387 */ /* 0x000fe20000100a00 */
[----:B------:R-:W-:-:S03]  /*27010*/  IMAD R70, R134, UR4, RZ ;  /* 0x0000000486467c24 */ /* 0x000fc6000f8e02ff */
[----:B------:R-:W5:Y:S04]  /*27020*/  LDL.LU R117, [R1+0x2e8] ;  /* 0x0002e80001757983 */ /* 0x000f680000300800 */
[----:B------:R-:W5:Y:S04]  /*27030*/  LDL.LU R122, [R1+0x2e4] ;  /* 0x0002e400017a7983 */ /* 0x000f680000300800 */
[----:B------:R-:W5:Y:S04]  /*27040*/  LDL.LU R125, [R1+0x2e0] ;  /* 0x0002e000017d7983 */ /* 0x000f680000300800 */
[----:B------:R-:W5:Y:S04]  /*27050*/  LDL.LU R128, [R1+0x2dc] ;  /* 0x0002dc0001807983 */ /* 0x000f680000300800 */
[----:B------:R-:W5:Y:S04]  /*27060*/  LDL.LU R134, [R1+0x2d8] ;  /* 0x0002d80001867983 */ /* 0x000f680000300800 */
        /* <DEDUP_REMOVED lines=9> */
[----:B------:R-:W5:Y:S04]  /*27100*/  LDL.LU R153, [R1+0x2bc] ;  /* 0x0002bc0001997983 */ /* 0x000f680000300800 */
[----:B------:R-:W5:Y:S04]  /*27110*/  LDL.LU R156, [R1+0x2b8] ;  /* 0x0002b800019c7983 */ /* 0x000f680000300800 */
[----:B------:R-:W5:Y:S04]  /*27120*/  LDL.LU R157, [R1+0x2b4] ;  /* 0x0002b400019d7983 */ /* 0x000f680000300800 */
[----:B------:R-:W5:Y:S01]  /*27130*/  LDL.LU R158, [R1+0x2b0] ;  /* 0x0002b000019e7983 */ /* 0x000f620000300800 */
[----:B----4-:R-:W-:-:S03]  /*27140*/  IMAD R106, R159, UR4, RZ ;  /* 0x000000049f6a7c24 */ /* 0x010fc6000f8e02ff */
[----:B------:R-:W4:Y:S04]  /*27150*/  LDL.LU R159, [R1+0x2a8] ;  /* 0x0002a800019f7983 */ /* 0x000f280000300800 */
[----:B------:R-:W5:Y:S01]  /*27160*/  LDL.LU R62, [R1+0x2a4] ;  /* 0x0002a400013e7983 */ /* 0x000f620000300800 */
[----:B---3--:R-:W-:-:S03]  /*27170*/  IMAD R110, R231, UR4, RZ ;  /* 0x00000004e76e7c24 */ /* 0x008fc6000f8e02ff */
[----:B------:R-:W3:Y:S04]  /*27180*/  LDL.LU R231, [R1+0x2a0] ;  /* 0x0002a00001e77983 */ /* 0x000ee80000300800 */
[----:B------:R-:W3:Y:S04]  /*27190*/  LDL.LU R233, [R1+0x29c] ;  /* 0x00029c0001e97983 */ /* 0x000ee80000300800 */
[----:B------:R-:W4:Y:S04]  /*271a0*/  LDL.LU R63, [R1+0x298] ;  /* 0x00029800013f7983 */ /* 0x000f280000300800 */
[----:B------:R-:W3:Y:S04]  /*271b0*/  LDL.LU R56, [R1+0x294] ;  /* 0x0002940001387983 */ /* 0x000ee80000300800 */
[----:B------:R-:W3:Y:S04]  /*271c0*/  LDL.LU R57, [R1+0x290] ;  /* 0x0002900001397983 */ /* 0x000ee80000300800 */
[----:B------:R-:W3:Y:S04]  /*271d0*/  LDL.LU R58, [R1+0x288] ;  /* 0x00028800013a7983 */ /* 0x000ee80000300800 */
[----:B------:R-:W3:Y:S04]  /*271e0*/  LDL.LU R59, [R1+0x284] ;  /* 0x00028400013b7983 */ /* 0x000ee80000300800 */
[----:B------:R-:W3:Y:S04]  /*271f0*/  LDL.LU R60, [R1+0x280] ;  /* 0x00028000013c7983 */ /* 0x000ee80000300800 */
[----:B------:R-:W3:Y:S04]  /*27200*/  LDL.LU R64, [R1+0x27c] ;  /* 0x00027c0001407983 */ /* 0x000ee80000300800 */
[----:B------:R-:W3:Y:S04]  /*27210*/  LDL.LU R61, [R1+0x278] ;  /* 0x00027800013d7983 */ /* 0x000ee80000300800 */
[----:B------:R-:W3:Y:S04]  /*27220*/  LDL.LU R65, [R1+0x274] ;  /* 0x0002740001417983 */ /* 0x000ee80000300800 */
[----:B------:R-:W3:Y:S01]  /*27230*/  LDL.LU R66, [R1+0x270] ;  /* 0x0002700001427983 */ /* 0x000ee20000300800 */
[----:B--2---:R-:W-:-:S03]  /*27240*/  IMAD R114, R67, UR4, RZ ;  /* 0x0000000443727c24 */ /* 0x004fc6000f8e02ff */
[----:B------:R-:W2:Y:S01]  /*27250*/  LDL.LU R67, [R1+0x268] ;  /* 0x0002680001437983 */ /* 0x000ea20000300800 */
[----:B-----5:R-:W-:-:S03]  /*27260*/  IMAD R194, R62, UR4, RZ ;  /* 0x000000043ec27c24 */ /* 0x020fc6000f8e02ff */
[----:B------:R-:W5:Y:S01]  /*27270*/  LDL.LU R62, [R1+0x264] ;  /* 0x00026400013e7983 */ /* 0x000f620000300800 */
[----:B----4-:R-:W-:-:S03]  /*27280*/  IMAD R234, R63, UR4, RZ ;  /* 0x000000043fea7c24 */ /* 0x010fc6000f8e02ff */
[----:B------:R-:W4:Y:S01]  /*27290*/  LDL.LU R63, [R1+0x260] ;  /* 0x00026000013f7983 */ /* 0x000f220000300800 */
[----:B---3--:R-:W-:-:S03]  /*272a0*/  IMAD R242, R64, UR4, RZ ;  /* 0x0000000440f27c24 */ /* 0x008fc6000f8e02ff */
[----:B------:R-:W3:Y:S04]  /*272b0*/  LDL.LU R64, [R1+0x25c] ;  /* 0x00025c0001407983 */ /* 0x000ee80000300800 */
[----:B------:R-:W3:Y:S04]  /*272c0*/  LDL.LU R42, [R1+0x258] ;  /* 0x00025800012a7983 */ /* 0x000ee80000300800 */
[----:B------:R-:W3:Y:S04]  /*272d0*/  LDL.LU R43, [R1+0x254] ;  /* 0x00025400012b7983 */ /* 0x000ee80000300800 */
[----:B------:R-:W1:Y:S04]  /*272e0*/  LDL.LU R44, [R1+0x250] ;  /* 0x00025000012c7983 */ /* 0x000e680000300800 */
[----:B------:R-:W3:Y:S04]  /*272f0*/  LDL.LU R45, [R1+0x248] ;  /* 0x00024800012d7983 */ /* 0x000ee80000300800 */
[----:B------:R-:W3:Y:S04]  /*27300*/  LDL.LU R46, [R1+0x244] ;  /* 0x00024400012e7983 */ /* 0x000ee80000300800 */
[----:B------:R-:W3:Y:S04]  /*27310*/  LDL.LU R47, [R1+0x240] ;  /* 0x00024000012f7983 */ /* 0x000ee80000300800 */
[----:B------:R-:W3:Y:S01]  /*27320*/  LDL.LU R48, [R1+0x23c] ;  /* 0x00023c0001307983 */ /* 0x000ee20000300800 */
[----:B------:R-:W-:-:S03]  /*27330*/  IMAD R244, R65, UR4, RZ ;  /* 0x0000000441f47c24 */ /* 0x000fc6000f8e02ff */
[----:B------:R-:W3:Y:S04]  /*27340*/  LDL.LU R49, [R1+0x238] ;  /* 0x0002380001317983 */ /* 0x000ee80000300800 */
[----:B------:R-:W3:Y:S04]  /*27350*/  LDL.LU R65, [R1+0x234] ;  /* 0x0002340001417983 */ /* 0x000ee80000300800 */
[----:B------:R-:W3:Y:S04]  /*27360*/  LDL.LU R50, [R1+0x230] ;  /* 0x0002300001327983 */ /* 0x000ee80000300800 */
[----:B------:R-:W3:Y:S01]  /*27370*/  LDL.LU R51, [R1+0x228] ;  /* 0x0002280001337983 */ /* 0x000ee20000300800 */
[----:B------:R-:W-:-:S03]  /*27380*/  IMAD R245, R66, UR4, RZ ;  /* 0x0000000442f57c24 */ /* 0x000fc6000f8e02ff */
[----:B------:R-:W3:Y:S04]  /*27390*/  LDL.LU R52, [R1+0x224] ;  /* 0x0002240001347983 */ /* 0x000ee80000300800 */
[----:B------:R-:W3:Y:S01]  /*273a0*/  LDL.LU R66, [R1+0x220] ;  /* 0x0002200001427983 */ /* 0x000ee20000300800 */
[----:B--2---:R-:W-:-:S03]  /*273b0*/  IMAD R246, R67, UR4, RZ ;  /* 0x0000000443f67c24 */ /* 0x004fc6000f8e02ff */
[----:B------:R-:W2:Y:S04]  /*273c0*/  LDL.LU R53, [R1+0x21c] ;  /* 0x00021c0001357983 */ /* 0x000ea80000300800 */
[----:B------:R-:W2:Y:S04]  /*273d0*/  LDL.LU R67, [R1+0x218] ;  /* 0x0002180001437983 */ /* 0x000ea80000300800 */
[----:B------:R-:W2:Y:S04]  /*273e0*/  LDL.LU R54, [R1+0x214] ;  /* 0x0002140001367983 */ /* 0x000ea80000300800 */
[----:B------:R-:W2:Y:S01]  /*273f0*/  LDL.LU R55, [R1+0x210] ;  /* 0x0002100001377983 */ /* 0x000ea20000300800 */
[----:B------:R-:W-:-:S02]  /*27400*/  IMAD R237, R56, UR4, RZ ;  /* 0x0000000438ed7c24 */ /* 0x000fc4000f8e02ff */
[----:B------:R-:W-:Y:S02]  /*27410*/  IMAD R238, R57, UR4, RZ ;  /* 0x0000000439ee7c24 */ /* 0x000fe4000f8e02ff */
[----:B------:R-:W-:Y:S02]  /*27420*/  IMAD R239, R58, UR4, RZ ;  /* 0x000000043aef7c24 */ /* 0x000fe4000f8e02ff */
[----:B------:R-:W-:Y:S02]  /*27430*/  IMAD R240, R59, UR4, RZ ;  /* 0x000000043bf07c24 */ /* 0x000fe4000f8e02ff */
[----:B------:R-:W-:Y:S02]  /*27440*/  IMAD R241, R60, UR4, RZ ;  /* 0x000000043cf17c24 */ /* 0x000fe4000f8e02ff */
[----:B------:R-:W-:Y:S02]  /*27450*/  IMAD R243, R61, UR4, RZ ;  /* 0x000000043df37c24 */ /* 0x000fe4000f8e02ff */
[----:B-----5:R-:W-:-:S02]  /*27460*/  IMAD R247, R62, UR4, RZ ;  /* 0x000000043ef77c24 */ /* 0x020fc4000f8e02ff */
[----:B------:R-:W5:Y:S04]  /*27470*/  LDL.LU R62, [R1+0x208] ;  /* 0x00020800013e7983 */ /* 0x000f680000300800 */
[----:B------:R-:W5:Y:S04]  /*27480*/  LDL.LU R56, [R1+0x204] ;  /* 0x0002040001387983 */ /* 0x000f680000300800 */
[----:B------:R-:W5:Y:S01]  /*27490*/  LDL.LU R57, [R1+0x200] ;  /* 0x0002000001397983 */ /* 0x000f620000300800 */
[----:B----4-:R-:W-:-:S03]  /*274a0*/  IMAD R248, R63, UR4, RZ ;  /* 0x000000043ff87c24 */ /* 0x010fc6000f8e02ff */
[----:B------:R-:W4:Y:S04]  /*274b0*/  LDL.LU R58, [R1+0x1fc] ;  /* 0x0001fc00013a7983 */ /* 0x000f280000300800 */
[----:B------:R-:W4:Y:S04]  /*274c0*/  LDL.LU R59, [R1+0x1f8] ;  /* 0x0001f800013b7983 */ /* 0x000f280000300800 */
[----:B------:R-:W4:Y:S04]  /*274d0*/  LDL.LU R60, [R1+0x1f4] ;  /* 0x0001f400013c7983 */ /* 0x000f280000300800 */
[----:B------:R-:W4:Y:S04]  /*274e0*/  LDL.LU R63, [R1+0x1f0] ;  /* 0x0001f000013f7983 */ /* 0x000f280000300800 */
[----:B------:R-:W4:Y:S01]  /*274f0*/  LDL.LU R61, [R1+0x1e8] ;  /* 0x0001e800013d7983 */ /* 0x000f220000300800 */
[----:B---3--:R-:W-:-:S03]  /*27500*/  IMAD R249, R64, UR4, RZ ;  /* 0x0000000440f97c24 */ /* 0x008fc6000f8e02ff */
[----:B------:R-:W3:Y:S01]  /*27510*/  LDL.LU R64, [R1+0x1e4] ;  /* 0x0001e40001407983 */ /* 0x000ee20000300800 */
[----:B-1----:R-:W-:Y:S02]  /*27520*/  IMAD R2, R44, UR4, RZ ;  /* 0x000000042c027c24 */ /* 0x002fe4000f8e02ff */
[----:B------:R-:W-:-:S03]  /*27530*/  IMAD R4, R45, UR4, RZ ;  /* 0x000000042d047c24 */ /* 0x000fc6000f8e02ff */
[----:B------:R1:W-:Y:S01]  /*27540*/  STL [R1+0x14], R2 ;  /* 0x0000140201007387 */ /* 0x0003e20000100800 */
[----:B------:R-:W-:-:S03]  /*27550*/  IMAD R3, R46, UR4, RZ ;  /* 0x000000042e037c24 */ /* 0x000fc6000f8e02ff */
[----:B------:R1:W-:Y:S02]  /*27560*/  STL [R1+0x18], R4 ;  /* 0x0000180401007387 */ /* 0x0003e40000100800 */
[----:B-1----:R-:W-:Y:S02]  /*27570*/  IMAD R2, R47, UR4, RZ ;  /* 0x000000042f027c24 */ /* 0x002fe4000f8e02ff */
[----:B------:R1:W-:Y:S01]  /*27580*/  STL [R1+0x1c], R3 ;  /* 0x00001c0301007387 */ /* 0x0003e20000100800 */
[----:B------:R-:W-:-:S03]  /*27590*/  IMAD R4, R48, UR4, RZ ;  /* 0x0000000430047c24 */ /* 0x000fc6000f8e02ff */
[----:B------:R1:W-:Y:S04]  /*275a0*/  STL [R1+0x20], R2 ;  /* 0x0000200201007387 */ /* 0x0003e80000100800 */
[----:B------:R-:W-:Y:S01]  /*275b0*/  STL [R1+0x24], R4 ;  /* 0x0000240401007387 */ /* 0x000fe20000100800 */
[----:B-1----:R-:W-:Y:S02]  /*275c0*/  IMAD R3, R49, UR4, RZ ;  /* 0x0000000431037c24 */ /* 0x002fe4000f8e02ff */
[----:B------:R-:W-:Y:S02]  /*275d0*/  IMAD R2, R65, UR4, RZ ;  /* 0x0000000441027c24 */ /* 0x000fe4000f8e02ff */
[----:B------:R-:W3:Y:S04]  /*275e0*/  LDL.LU R65, [R1+0x1e0] ;  /* 0x0001e00001417983 */ /* 0x000ee80000300800 */
[----:B------:R1:W-:Y:S04]  /*275f0*/  STL [R1+0x28], R3 ;  /* 0x0000280301007387 */ /* 0x0003e80000100800 */
[----:B------:R2:W-:Y:S01]  /*27600*/  STL [R1+0x2c], R2 ;  /* 0x00002c0201007387 */ /* 0x0005e20000100800 */
[----:B-1----:R-:W-:-:S02]  /*27610*/  IMAD R3, R50, UR4, RZ ;  /* 0x0000000432037c24 */ /* 0x002fc4000f8e02ff */
[----:B--2---:R-:W-:-:S03]  /*27620*/  IMAD R2, R51, UR4, RZ ;  /* 0x0000000433027c24 */ /* 0x004fc6000f8e02ff */
[----:B------:R-:W-:Y:S01]  /*27630*/  STL [R1+0x4c], R3 ;  /* 0x00004c0301007387 */ /* 0x000fe20000100800 */
[----:B------:R-:W-:-:S03]  /*27640*/  IMAD R4, R66, UR4, RZ ;  /* 0x0000000442047c24 */ /* 0x000fc6000f8e02ff */
[----:B------:R1:W-:Y:S04]  /*27650*/  STL [R1+0x8c], R2 ;  /* 0x00008c0201007387 */ /* 0x0003e80000100800 */
[----:B------:R-:W2:Y:S01]  /*27660*/  LDL.LU R66, [R1+0x1dc] ;  /* 0x0001dc0001427983 */ /* 0x000ea20000300800 */
[----:B------:R-:W-:-:S03]  /*27670*/  IMAD R92, R67, UR4, RZ ;  /* 0x00000004435c7c24 */ /* 0x000fc6000f8e02ff */
[----:B------:R-:W2:Y:S01]  /*27680*/  LDL.LU R67, [R1+0x1bc] ;  /* 0x0001bc0001437983 */ /* 0x000ea20000300800 */
[----:B------:R-:W-:Y:S02]  /*27690*/  IMAD R250, R42, UR4, RZ ;  /* 0x000000042afa7c24 */ /* 0x000fe4000f8e02ff */
[----:B------:R-:W-:Y:S02]  /*276a0*/  IMAD R251, R43, UR4, RZ ;  /* 0x000000042bfb7c24 */ /* 0x000fe4000f8e02ff */
[----:B------:R-:W-:Y:S02]  /*276b0*/  IMAD R71, R52, UR4, RZ ;  /* 0x0000000434477c24 */ /* 0x000fe4000f8e02ff */
[----:B------:R-:W-:Y:S02]  /*276c0*/  IMAD R108, R53, UR4, RZ ;  /* 0x00000004356c7c24 */ /* 0x000fe4000f8e02ff */
[----:B-----5:R-:W-:Y:S02]  /*276d0*/  IMAD R68, R62, UR4, RZ ;  /* 0x000000043e447c24 */ /* 0x020fe4000f8e02ff */
[----:B------:R-:W5:Y:S01]  /*276e0*/  LDL.LU R62, [R1+0x1c8] ;  /* 0x0001c800013e7983 */ /* 0x000f620000300800 */
[----:B----4-:R-:W-:-:S03]  /*276f0*/  IMAD R75, R63, UR4, RZ ;  /* 0x000000043f4b7c24 */ /* 0x010fc6000f8e02ff */
[----:B------:R-:W4:Y:S04]  /*27700*/  LDL.LU R63, [R1+0x1d8] ;  /* 0x0001d800013f7983 */ /* 0x000f280000300800 */
[----:B------:R-:W4:Y:S04]  /*27710*/  LDL.LU R42, [R1+0x1d4] ;  /* 0x0001d400012a7983 */ /* 0x000f280000300800 */
[----:B------:R-:W4:Y:S04]  /*27720*/  LDL.LU R43, [R1+0x1d0] ;  /* 0x0001d000012b7983 */ /* 0x000f280000300800 */
[----:B------:R-:W4:Y:S04]  /*27730*/  LDL.LU R44, [R1+0x1c4] ;  /* 0x0001c400012c7983 */ /* 0x000f280000300800 */
[----:B------:R-:W4:Y:S04]  /*27740*/  LDL.LU R45, [R1+0x1c0] ;  /* 0x0001c000012d7983 */ /* 0x000f280000300800 */
[----:B------:R-:W4:Y:S04]  /*27750*/  LDL.LU R46, [R1+0x1b8] ;  /* 0x0001b800012e7983 */ /* 0x000f280000300800 */
[----:B------:R-:W4:Y:S04]  /*27760*/  LDL.LU R47, [R1+0x1b0] ;  /* 0x0001b000012f7983 */ /* 0x000f280000300800 */
[----:B------:R-:W4:Y:S01]  /*27770*/  LDL.LU R48, [R1+0x1a8] ;  /* 0x0001a80001307983 */ /* 0x000f220000300800 */
[----:B---3--:R-:W-:-:S03]  /*27780*/  IMAD R86, R64, UR4, RZ ;  /* 0x0000000440567c24 */ /* 0x008fc6000f8e02ff */
[----:B------:R-:W3:Y:S04]  /*27790*/  LDL.LU R49, [R1+0x1a0] ;  /* 0x0001a00001317983 */ /* 0x000ee80000300800 */
[----:B------:R-:W3:Y:S04]  /*277a0*/  LDL.LU R64, [R1+0x19c] ;  /* 0x00019c0001407983 */ /* 0x000ee80000300800 */
[----:B------:R-:W3:Y:S04]  /*277b0*/  LDL.LU R50, [R1+0x194] ;  /* 0x0001940001327983 */ /* 0x000ee80000300800 */
[----:B------:R-:W3:Y:S01]  /*277c0*/  LDL.LU R51, [R1+0x190] ;  /* 0x0001900001337983 */ /* 0x000ee20000300800 */
[----:B-1----:R-:W-:-:S05]  /*277d0*/  IMAD R2, R65, UR4, RZ ;  /* 0x0000000441027c24 */ /* 0x002fca000f8e02ff */
[----:B------:R2:W-:Y:S04]  /*277e0*/  STL [R1+0x1ac], R2 ;  /* 0x0001ac0201007387 */ /* 0x0005e80000100800 */
[----:B------:R-:W3:Y:S04]  /*277f0*/  LDL.LU R52, [R1+0x188] ;  /* 0x0001880001347983 */ /* 0x000ee80000300800 */
[----:B------:R-:W3:Y:S04]  /*27800*/  LDL.LU R65, [R1+0x184] ;  /* 0x0001840001417983 */ /* 0x000ee80000300800 */
[----:B------:R-:W3:Y:S01]  /*27810*/  LDL.LU R53, [R1+0x178] ;  /* 0x0001780001357983 */ /* 0x000ee20000300800 */
[----:B--2---:R-:W-:-:S03]  /*27820*/  IMAD R2, R66, UR4, RZ ;  /* 0x0000000442027c24 */ /* 0x004fc6000f8e02ff */
[----:B------:R-:W2:Y:S01]  /*27830*/  LDL.LU R66, [R1+0x174] ;  /* 0x0001740001427983 */ /* 0x000ea20000300800 */
[----:B------:R-:W-:-:S03]  /*27840*/  IMAD R72, R54, UR4, RZ ;  /* 0x0000000436487c24 */ /* 0x000fc6000f8e02ff */
[----:B------:R1:W-:Y:S01]  /*27850*/  STL [R1+0x1b4], R2 ;  /* 0x0001b40201007387 */ /* 0x0003e20000100800 */
[----:B------:R-:W-:-:S03]  /*27860*/  IMAD R85, R55, UR4, RZ ;  /* 0x0000000437557c24 */ /* 0x000fc6000f8e02ff */
[----:B------:R-:W2:Y:S01]  /*27870*/  LDL.LU R54, [R1+0x170] ;  /* 0x0001700001367983 */ /* 0x000ea20000300800 */
[----:B------:R-:W-:-:S03]  /*27880*/  IMAD R78, R56, UR4, RZ ;  /* 0x00000004384e7c24 */ /* 0x000fc6000f8e02ff */
[----:B------:R-:W2:Y:S01]  /*27890*/  LDL.LU R55, [R1+0x168] ;  /* 0x0001680001377983 */ /* 0x000ea20000300800 */
[----:B-1----:R-:W-:Y:S02]  /*278a0*/  IMAD R2, R67, UR4, RZ ;  /* 0x0000000443027c24 */ /* 0x002fe4000f8e02ff */
[----:B------:R-:W-:-:S03]  /*278b0*/  IMAD R76, R57, UR4, RZ ;  /* 0x00000004394c7c24 */ /* 0x000fc6000f8e02ff */
[----:B------:R5:W-:Y:S04]  /*278c0*/  STL [R1+0x1bc], R2 ;  /* 0x0001bc0201007387 */ /* 0x000be80000100800 */
[----:B------:R-:W2:Y:S04]  /*278d0*/  LDL.LU R67, [R1+0x160] ;  /* 0x0001600001437983 */ /* 0x000ea80000300800 */
[----:B------:R-:W2:Y:S01]  /*278e0*/  LDL.LU R56, [R1+0x15c] ;  /* 0x00015c0001387983 */ /* 0x000ea20000300800 */
[----:B------:R-:W-:-:S03]  /*278f0*/  IMAD R82, R58, UR4, RZ ;  /* 0x000000043a527c24 */ /* 0x000fc6000f8e02ff */
[----:B------:R-:W2:Y:S01]  /*27900*/  LDL.LU R57, [R1+0x154] ;  /* 0x0001540001397983 */ /* 0x000ea20000300800 */
[----:B------:R-:W-:Y:S02]  /*27910*/  IMAD R83, R59, UR4, RZ ;  /* 0x000000043b537c24 */ /* 0x000fe4000f8e02ff */
[----:B------:R-:W-:Y:S02]  /*27920*/  IMAD R101, R60, UR4, RZ ;  /* 0x000000043c657c24 */ /* 0x000fe4000f8e02ff */
[----:B------:R-:W-:Y:S02]  /*27930*/  IMAD R119, R61, UR4, RZ ;  /* 0x000000043d777c24 */ /* 0x000fe4000f8e02ff */
[----:B-----5:R-:W-:-:S05]  /*27940*/  IMAD R2, R62, UR4, RZ ;  /* 0x000000043e027c24 */ /* 0x020fca000f8e02ff */
[----:B------:R4:W-:Y:S04]  /*27950*/  STL [R1+0x1c8], R2 ;  /* 0x0001c80201007387 */ /* 0x0009e80000100800 */
[----:B------:R-:W5:Y:S04]  /*27960*/  LDL.LU R58, [R1+0x150] ;  /* 0x00015000013a7983 */ /* 0x000f680000300800 */
[----:B------:R-:W5:Y:S04]  /*27970*/  LDL.LU R59, [R1+0x148] ;  /* 0x00014800013b7983 */ /* 0x000f680000300800 */
[----:B------:R-:W5:Y:S04]  /*27980*/  LDL.LU R60, [R1+0x140] ;  /* 0x00014000013c7983 */ /* 0x000f680000300800 */
[----:B------:R-:W5:Y:S04]  /*27990*/  LDL.LU R62, [R1+0x13c] ;  /* 0x00013c00013e7983 */ /* 0x000f680000300800 */
[----:B------:R-:W5:Y:S01]  /*279a0*/  LDL.LU R61, [R1+0x138] ;  /* 0x00013800013d7983 */ /* 0x000f620000300800 */
[----:B----4-:R-:W-:-:S03]  /*279b0*/  IMAD R2, R63, UR4, RZ ;  /* 0x000000043f027c24 */ /* 0x010fc6000f8e02ff */
[----:B------:R-:W4:Y:S01]  /*279c0*/  LDL.LU R63, [R1+0x134] ;  /* 0x00013400013f7983 */ /* 0x000f220000300800 */
[----:B------:R-:W-:-:S03]  /*279d0*/  IMAD R5, R42, UR4, RZ ;  /* 0x000000042a057c24 */ /* 0x000fc6000f8e02ff */
[----:B------:R1:W-:Y:S01]  /*279e0*/  STL [R1+0x1cc], R2 ;  /* 0x0001cc0201007387 */ /* 0x0003e20000100800 */
[----:B------:R-:W-:-:S03]  /*279f0*/  IMAD R3, R44, UR4, RZ ;  /* 0x000000042c037c24 */ /* 0x000fc6000f8e02ff */
[----:B------:R1:W-:Y:S02]  /*27a00*/  STL [R1+0x1d4], R5 ;  /* 0x0001d40501007387 */ /* 0x0003e40000100800 */
[----:B-1----:R-:W-:Y:S02]  /*27a10*/  IMAD R2, R43, UR4, RZ ;  /* 0x000000042b027c24 */ /* 0x002fe4000f8e02ff */
[----:B------:R-:W-:-:S03]  /*27a20*/  IMAD R5, R45, UR4, RZ ;  /* 0x000000042d057c24 */ /* 0x000fc6000f8e02ff */
[----:B------:R1:W-:Y:S04]  /*27a30*/  STL [R1+0x1d0], R2 ;  /* 0x0001d00201007387 */ /* 0x0003e80000100800 */
[----:B------:R1:W-:Y:S04]  /*27a40*/  STL [R1+0x1c4], R3 ;  /* 0x0001c40301007387 */ /* 0x0003e80000100800 */
[----:B------:R1:W-:Y:S02]  /*27a50*/  STL [R1+0x1c0], R5 ;  /* 0x0001c00501007387 */ /* 0x0003e40000100800 */
[----:B-1----:R-:W-:-:S02]  /*27a60*/  IMAD R2, R46, UR4, RZ ;  /* 0x000000042e027c24 */ /* 0x002fc4000f8e02ff */
[----:B------:R-:W-:-:S03]  /*27a70*/  IMAD R3, R47, UR4, RZ ;  /* 0x000000042f037c24 */ /* 0x000fc6000f8e02ff */
[----:B------:R3:W-:Y:S01]  /*27a80*/  STL [R1+0x1b8], R2 ;  /* 0x0001b80201007387 */ /* 0x0007e20000100800 */
[----:B------:R-:W-:-:S03]  /*27a90*/  IMAD R5, R48, UR4, RZ ;  /* 0x0000000430057c24 */ /* 0x000fc6000f8e02ff */
[----:B------:R1:W-:Y:S04]  /*27aa0*/  STL [R1+0x1b0], R3 ;  /* 0x0001b00301007387 */ /* 0x0003e80000100800 */
[----:B------:R1:W-:Y:S01]  /*27ab0*/  STL [R1+0x1a8], R5 ;  /* 0x0001a80501007387 */ /* 0x0003e20000100800 */
[----:B---3--:R-:W-:Y:S02]  /*27ac0*/  IMAD R2, R49, UR4, RZ ;  /* 0x0000000431027c24 */ /* 0x008fe4000f8e02ff */
[----:B-1----:R-:W-:Y:S02]  /*27ad0*/  IMAD R3, R64, UR4, RZ ;  /* 0x0000000440037c24 */ /* 0x002fe4000f8e02ff */
[----:B------:R-:W3:Y:S01]  /*27ae0*/  LDL.LU R64, [R1+0x130] ;  /* 0x0001300001407983 */ /* 0x000ee20000300800 */
[----:B------:R-:W-:-:S03]  /*27af0*/  IMAD R5, R51, UR4, RZ ;  /* 0x0000000433057c24 */ /* 0x000fc6000f8e02ff */
[----:B------:R1:W-:Y:S04]  /*27b00*/  STL [R1+0x1a0], R2 ;  /* 0x0001a00201007387 */ /* 0x0003e80000100800 */
[----:B------:R1:W-:Y:S02]  /*27b10*/  STL [R1+0x19c], R3 ;  /* 0x00019c0301007387 */ /* 0x0003e40000100800 */
[----:B-1----:R-:W-:Y:S02]  /*27b20*/  IMAD R2, R50, UR4, RZ ;  /* 0x0000000432027c24 */ /* 0x002fe4000f8e02ff */
[----:B------:R-:W-:-:S03]  /*27b30*/  IMAD R3, R52, UR4, RZ ;  /* 0x0000000434037c24 */ /* 0x000fc6000f8e02ff */
[----:B------:R1:W-:Y:S04]  /*27b40*/  STL [R1+0x194], R2 ;  /* 0x0001940201007387 */ /* 0x0003e80000100800 */
[----:B------:R-:W-:Y:S01]  /*27b50*/  STL [R1+0x190], R5 ;  /* 0x0001900501007387 */ /* 0x000fe20000100800 */
[----:B-1----:R-:W-:-:S03]  /*27b60*/  IMAD R2, R65, UR4, RZ ;  /* 0x0000000441027c24 */ /* 0x002fc6000f8e02ff */
[----:B------:R-:W3:Y:S04]  /*27b70*/  LDL.LU R65, [R1+0x128] ;  /* 0x0001280001417983 */ /* 0x000ee80000300800 */
[----:B------:R-:W-:Y:S04]  /*27b80*/  STL [R1+0x188], R3 ;  /* 0x0001880301007387 */ /* 0x000fe80000100800 */
[----:B------:R2:W-:Y:S02]  /*27b90*/  STL [R1+0x184], R2 ;  /* 0x0001840201007387 */ /* 0x0005e40000100800 */
[----:B--2---:R-:W-:-:S02]  /*27ba0*/  IMAD R2, R66, UR4, RZ ;  /* 0x0000000442027c24 */ /* 0x004fc4000f8e02ff */
[----:B------:R-:W2:Y:S01]  /*27bb0*/  LDL.LU R66, [R1+0x124] ;  /* 0x0001240001427983 */ /* 0x000ea20000300800 */
[----:B------:R-:W-:Y:S02]  /*27bc0*/  IMAD R3, R53, UR4, RZ ;  /* 0x0000000435037c24 */ /* 0x000fe4000f8e02ff */
[----:B------:R-:W-:-:S03]  /*27bd0*/  IMAD R5, R54, UR4, RZ ;  /* 0x0000000436057c24 */ /* 0x000fc6000f8e02ff */
[----:B------:R1:W-:Y:S04]  /*27be0*/  STL [R1+0x178], R3 ;  /* 0x0001780301007387 */ /* 0x0003e80000100800 */
[----:B------:R1:W-:Y:S02]  /*27bf0*/  STL [R1+0x174], R2 ;  /* 0x0001740201007387 */ /* 0x0003e40000100800 */
[----:B-1----:R-:W-:Y:S02]  /*27c00*/  IMAD R3, R55, UR4, RZ ;  /* 0x0000000437037c24 */ /* 0x002fe4000f8e02ff */
[----:B------:R1:W-:Y:S01]  /*27c10*/  STL [R1+0x170], R5 ;  /* 0x0001700501007387 */ /* 0x0003e20000100800 */
[----:B------:R-:W-:-:S03]  /*27c20*/  IMAD R2, R67, UR4, RZ ;  /* 0x0000000443027c24 */ /* 0x000fc6000f8e02ff */
[----:B------:R-:W2:Y:S04]  /*27c30*/  LDL.LU R67, [R1+0x120] ;  /* 0x0001200001437983 */ /* 0x000ea80000300800 */
[----:B------:R1:W-:Y:S02]  /*27c40*/  STL [R1+0x168], R3 ;  /* 0x0001680301007387 */ /* 0x0003e40000100800 */
[----:B-1----:R-:W-:Y:S02]  /*27c50*/  IMAD R5, R56, UR4, RZ ;  /* 0x0000000438057c24 */ /* 0x002fe4000f8e02ff */
[----:B------:R5:W-:Y:S01]  /*27c60*/  STL [R1+0x160], R2 ;  /* 0x0001600201007387 */ /* 0x000be20000100800 */
[----:B------:R-:W-:-:S03]  /*27c70*/  IMAD R3, R57, UR4, RZ ;  /* 0x0000000439037c24 */ /* 0x000fc6000f8e02ff */
[----:B------:R1:W-:Y:S04]  /*27c80*/  STL [R1+0x15c], R5 ;  /* 0x00015c0501007387 */ /* 0x0003e80000100800 */
[----:B------:R1:W-:Y:S01]  /*27c90*/  STL [R1+0x154], R3 ;  /* 0x0001540301007387 */ /* 0x0003e20000100800 */
[----:B-----5:R-:W-:Y:S02]  /*27ca0*/  IMAD R2, R58, UR4, RZ ;  /* 0x000000043a027c24 */ /* 0x020fe4000f8e02ff */
[----:B-1----:R-:W-:-:S03]  /*27cb0*/  IMAD R5, R59, UR4, RZ ;  /* 0x000000043b057c24 */ /* 0x002fc6000f8e02ff */
[----:B------:R1:W-:Y:S01]  /*27cc0*/  STL [R1+0x150], R2 ;  /* 0x0001500201007387 */ /* 0x0003e20000100800 */
[----:B------:R-:W-:-:S03]  /*27cd0*/  IMAD R3, R60, UR4, RZ ;  /* 0x000000043c037c24 */ /* 0x000fc6000f8e02ff */
[----:B------:R-:W-:Y:S01]  /*27ce0*/  STL [R1+0x148], R5 ;  /* 0x0001480501007387 */ /* 0x000fe20000100800 */
[----:B-1----:R-:W-:-:S03]  /*27cf0*/  IMAD R2, R62, UR4, RZ ;  /* 0x000000043e027c24 */ /* 0x002fc6000f8e02ff */
[----:B------:R-:W5:Y:S04]  /*27d00*/  LDL.LU R62, [R1+0x11c] ;  /* 0x00011c00013e7983 */ /* 0x000f680000300800 */
[----:B------:R1:W-:Y:S04]  /*27d10*/  STL [R1+0x140], R3 ;  /* 0x0001400301007387 */ /* 0x0003e80000100800 */
[----:B------:R4:W-:Y:S04]  /*27d20*/  STL [R1+0x13c], R2 ;  /* 0x00013c0201007387 */ /* 0x0009e80000100800 */
[----:B------:R-:W5:Y:S01]  /*27d30*/  LDL.LU R42, [R1+0x118] ;  /* 0x00011800012a7983 */ /* 0x000f620000300800 */
[----:B-1----:R-:W-:-:S02]  /*27d40*/  IMAD R3, R61, UR4, RZ ;  /* 0x000000043d037c24 */ /* 0x002fc4000f8e02ff */
[----:B----4-:R-:W-:-:S03]  /*27d50*/  IMAD R2, R63, UR4, RZ ;  /* 0x000000043f027c24 */ /* 0x010fc6000f8e02ff */
[----:B------:R-:W-:Y:S04]  /*27d60*/  STL [R1+0x138], R3 ;  /* 0x0001380301007387 */ /* 0x000fe80000100800 */
[----:B------:R-:W4:Y:S04]  /*27d70*/  LDL.LU R43, [R1+0x114] ;  /* 0x00011400012b7983 */ /* 0x000f280000300800 */
[----:B------:R3:W-:Y:S04]  /*27d80*/  STL [R1+0x134], R2 ;  /* 0x0001340201007387 */ /* 0x0007e80000100800 */
        /* <DEDUP_REMOVED lines=10> */
[----:B------:R1:W-:Y:S04]  /*27e30*/  STL [R1+0x130], R2 ;  /* 0x0001300201007387 */ /* 0x0003e80000100800 */
[----:B------:R-:W3:Y:S04]  /*27e40*/  LDL.LU R52, [R1+0xe4] ;  /* 0x0000e40001347983 */ /* 0x000ee80000300800 */
[----:B------:R-:W3:Y:S04]  /*27e50*/  LDL.LU R64, [R1+0xe0] ;  /* 0x0000e00001407983 */ /* 0x000ee80000300800 */
[----:B------:R-:W3:Y:S01]  /*27e60*/  LDL.LU R53, [R1+0xdc] ;  /* 0x0000dc0001357983 */ /* 0x000ee20000300800 */
[----:B-1----:R-:W-:-:S03]  /*27e70*/  IMAD R2, R65, UR4, RZ ;  /* 0x0000000441027c24 */ /* 0x002fc6000f8e02ff */
[----:B------:R-:W3:Y:S04]  /*27e80*/  LDL.LU R65, [R1+0xd8] ;  /* 0x0000d80001417983 */ /* 0x000ee80000300800 */
[----:B------:R2:W-:Y:S04]  /*27e90*/  STL [R1+0x128], R2 ;  /* 0x0001280201007387 */ /* 0x0005e80000100800 */
[----:B------:R-:W3:Y:S04]  /*27ea0*/  LDL.LU R54, [R1+0xd4] ;  /* 0x0000d40001367983 */ /* 0x000ee80000300800 */
[----:B------:R-:W3:Y:S01]  /*27eb0*/  LDL.LU R55, [R1+0xd0] ;  /* 0x0000d00001377983 */ /* 0x000ee20000300800 */
[----:B--2---:R-:W-:-:S05]  /*27ec0*/  IMAD R2, R66, UR4, RZ ;  /* 0x0000000442027c24 */ /* 0x004fca000f8e02ff */
[----:B------:R1:W-:Y:S04]  /*27ed0*/  STL [R1+0x124], R2 ;  /* 0x0001240201007387 */ /* 0x0003e80000100800 */
[----:B------:R-:W2:Y:S04]  /*27ee0*/  LDL.LU R66, [R1+0xc8] ;  /* 0x0000c80001427983 */ /* 0x000ea80000300800 */
[----:B------:R-:W2:Y:S04]  /*27ef0*/  LDL.LU R56, [R1+0xc4] ;  /* 0x0000c40001387983 */ /* 0x000ea80000300800 */
[----:B------:R-:W2:Y:S01]  /*27f00*/  LDL.LU R57, [R1+0xc0] ;  /* 0x0000c00001397983 */ /* 0x000ea20000300800 */
[----:B-1----:R-:W-:-:S05]  /*27f10*/  IMAD R2, R67, UR4, RZ ;  /* 0x0000000443027c24 */ /* 0x002fca000f8e02ff */
[----:B------:R5:W-:Y:S04]  /*27f20*/  STL [R1+0x120], R2 ;  /* 0x0001200201007387 */ /* 0x000be80000100800 */
[----:B------:R-:W2:Y:S04]  /*27f30*/  LDL.LU R58, [R1+0xbc] ;  /* 0x0000bc00013a7983 */ /* 0x000ea80000300800 */
[----:B------:R-:W2:Y:S04]  /*27f40*/  LDL.LU R59, [R1+0xb8] ;  /* 0x0000b800013b7983 */ /* 0x000ea80000300800 */
[----:B------:R-:W2:Y:S04]  /*27f50*/  LDL.LU R60, [R1+0xb4] ;  /* 0x0000b400013c7983 */ /* 0x000ea80000300800 */
[----:B------:R-:W2:Y:S04]  /*27f60*/  LDL.LU R67, [R1+0xb0] ;  /* 0x0000b00001437983 */ /* 0x000ea80000300800 */
[----:B------:R-:W2:Y:S01]  /*27f70*/  LDL.LU R61, [R1+0xa8] ;  /* 0x0000a800013d7983 */ /* 0x000ea20000300800 */
[----:B-----5:R-:W-:-:S03]  /*27f80*/  IMAD R2, R62, UR4, RZ ;  /* 0x000000043e027c24 */ /* 0x020fc6000f8e02ff */
[----:B------:R-:W5:Y:S04]  /*27f90*/  LDL.LU R62, [R1+0xa4] ;  /* 0x0000a400013e7983 */ /* 0x000f680000300800 */
[----:B------:R4:W-:Y:S01]  /*27fa0*/  STL [R1+0x11c], R2 ;  /* 0x00011c0201007387 */ /* 0x0009e20000100800 */
[----:B------:R-:W-:-:S05]  /*27fb0*/  IMAD R5, R42, UR4, RZ ;  /* 0x000000042a057c24 */ /* 0x000fca000f8e02ff */
[----:B------:R1:W-:Y:S01]  /*27fc0*/  STL [R1+0x118], R5 ;  /* 0x0001180501007387 */ /* 0x0003e20000100800 */
[----:B----4-:R-:W-:-:S05]  /*27fd0*/  IMAD R2, R43, UR4, RZ ;  /* 0x000000042b027c24 */ /* 0x010fca000f8e02ff */
[----:B------:R4:W-:Y:S01]  /*27fe0*/  STL [R1+0x114], R2 ;  /* 0x0001140201007387 */ /* 0x0009e20000100800 */
[----:B------:R-:W-:Y:S02]  /*27ff0*/  IMAD R3, R44, UR4, RZ ;  /* 0x000000042c037c24 */ /* 0x000fe4000f8e02ff */
[----:B-1----:R-:W-:-:S03]  /*28000*/  IMAD R5, R45, UR4, RZ ;  /* 0x000000042d057c24 */ /* 0x002fc6000f8e02ff */
[----:B------:R1:W-:Y:S01]  /*28010*/  STL [R1+0x110], R3 ;  /* 0x0001100301007387 */ /* 0x0003e20000100800 */
[----:B----4-:R-:W-:-:S03]  /*28020*/  IMAD R2, R46, UR4, RZ ;  /* 0x000000042e027c24 */ /* 0x010fc6000f8e02ff */
[----:B------:R4:W-:Y:S04]  /*28030*/  STL [R1+0x108], R5 ;  /* 0x0001080501007387 */ /* 0x0009e80000100800 */
[----:B------:R4:W-:Y:S01]  /*28040*/  STL [R1+0x104], R2 ;  /* 0x0001040201007387 */ /* 0x0009e20000100800 */
[----:B-1----:R-:W-:Y:S02]  /*28050*/  IMAD R3, R47, UR4, RZ ;  /* 0x000000042f037c24 */ /* 0x002fe4000f8e02ff */
[----:B----4-:R-:W-:-:S03]  /*28060*/  IMAD R5, R48, UR4, RZ ;  /* 0x0000000430057c24 */ /* 0x010fc6000f8e02ff */
[----:B------:R3:W-:Y:S01]  /*28070*/  STL [R1+0x100], R3 ;  /* 0x0001000301007387 */ /* 0x0007e20000100800 */
[----:B------:R-:W-:-:S03]  /*28080*/  IMAD R2, R49, UR4, RZ ;  /* 0x0000000431027c24 */ /* 0x000fc6000f8e02ff */
[----:B------:R1:W-:Y:S01]  /*28090*/  STL [R1+0xfc], R5 ;  /* 0x0000fc0501007387 */ /* 0x0003e20000100800 */
[----:B---3--:R-:W-:-:S03]  /*280a0*/  IMAD R3, R63, UR4, RZ ;  /* 0x000000043f037c24 */ /* 0x008fc6000f8e02ff */
[----:B------:R-:W3:Y:S01]  /*280b0*/  LDL.LU R63, [R1+0xa0] ;  /* 0x0000a000013f7983 */ /* 0x000ee20000300800 */
[----:B-1----:R-:W-:-:S03]  /*280c0*/  IMAD R5, R51, UR4, RZ ;  /* 0x0000000433057c24 */ /* 0x002fc6000f8e02ff */
[----:B------:R1:W-:Y:S04]  /*280d0*/  STL [R1+0xf8], R2 ;  /* 0x0000f80201007387 */ /* 0x0003e80000100800 */
[----:B------:R4:W-:Y:S01]  /*280e0*/  STL [R1+0xf4], R3 ;  /* 0x0000f40301007387 */ /* 0x0009e20000100800 */
[----:B-1----:R-:W-:-:S05]  /*280f0*/  IMAD R2, R50, UR4, RZ ;  /* 0x0000000432027c24 */ /* 0x002fca000f8e02ff */
[----:B------:R1:W-:Y:S04]  /*28100*/  STL [R1+0xf0], R2 ;  /* 0x0000f00201007387 */ /* 0x0003e80000100800 */
[----:B------:R1:W-:Y:S01]  /*28110*/  STL [R1+0xe8], R5 ;  /* 0x0000e80501007387 */ /* 0x0003e20000100800 */
[----:B----4-:R-:W-:Y:S02]  /*28120*/  IMAD R3, R52, UR4, RZ ;  /* 0x0000000434037c24 */ /* 0x010fe4000f8e02ff */
[----:B-1----:R-:W-:Y:S02]  /*28130*/  IMAD R2, R64, UR4, RZ ;  /* 0x0000000440027c24 */ /* 0x002fe4000f8e02ff */
[----:B------:R-:W4:Y:S04]  /*28140*/  LDL.LU R64, [R1+0x9c] ;  /* 0x00009c0001407983 */ /* 0x000f280000300800 */
[----:B------:R1:W-:Y:S01]  /*28150*/  STL [R1+0xe4], R3 ;  /* 0x0000e40301007387 */ /* 0x0003e20000100800 */
[----:B------:R-:W-:-:S03]  /*28160*/  IMAD R5, R54, UR4, RZ ;  /* 0x0000000436057c24 */ /* 0x000fc6000f8e02ff */
[----:B------:R1:W-:Y:S02]  /*28170*/  STL [R1+0xe0], R2 ;  /* 0x0000e00201007387 */ /* 0x0003e40000100800 */
[----:B-1----:R-:W-:Y:S02]  /*28180*/  IMAD R3, R53, UR4, RZ ;  /* 0x0000000435037c24 */ /* 0x002fe4000f8e02ff */
[----:B------:R-:W-:Y:S02]  /*28190*/  IMAD R2, R65, UR4, RZ ;  /* 0x0000000441027c24 */ /* 0x000fe4000f8e02ff */
[----:B------:R-:W4:Y:S04]  /*281a0*/  LDL.LU R65, [R1+0x98] ;  /* 0x0000980001417983 */ /* 0x000f280000300800 */
[----:B------:R-:W-:Y:S04]  /*281b0*/  STL [R1+0xdc], R3 ;  /* 0x0000dc0301007387 */ /* 0x000fe80000100800 */
[----:B------:R2:W-:Y:S04]  /*281c0*/  STL [R1+0xd8], R2 ;  /* 0x0000d80201007387 */ /* 0x0005e80000100800 */
[----:B------:R1:W-:Y:S01]  /*281d0*/  STL [R1+0xd4], R5 ;  /* 0x0000d40501007387 */ /* 0x0003e20000100800 */
[----:B--2---:R-:W-:-:S03]  /*281e0*/  IMAD R2, R66, UR4, RZ ;  /* 0x0000000442027c24 */ /* 0x004fc6000f8e02ff */
[----:B------:R-:W2:Y:S01]  /*281f0*/  LDL.LU R66, [R1+0x94] ;  /* 0x0000940001427983 */ /* 0x000ea20000300800 */
[----:B------:R-:W-:-:S05]  /*28200*/  IMAD R3, R55, UR4, RZ ;  /* 0x0000000437037c24 */ /* 0x000fca000f8e02ff */
[----:B------:R1:W-:Y:S04]  /*28210*/  STL [R1+0xd0], R3 ;  /* 0x0000d00301007387 */ /* 0x0003e80000100800 */
[----:B------:R1:W-:Y:S02]  /*28220*/  STL [R1+0xc8], R2 ;  /* 0x0000c80201007387 */ /* 0x0003e40000100800 */
[----:B-1----:R-:W-:Y:S02]  /*28230*/  IMAD R5, R58, UR4, RZ ;  /* 0x000000043a057c24 */ /* 0x002fe4000f8e02ff */
[----:B------:R-:W-:Y:S02]  /*28240*/  IMAD R3, R56, UR4, RZ ;  /* 0x0000000438037c24 */ /* 0x000fe4000f8e02ff */
[----:B------:R-:W-:-:S03]  /*28250*/  IMAD R2, R57, UR4, RZ ;  /* 0x0000000439027c24 */ /* 0x000fc6000f8e02ff */
[----:B------:R1:W-:Y:S04]  /*28260*/  STL [R1+0xc4], R3 ;  /* 0x0000c40301007387 */ /* 0x0003e80000100800 */
[----:B------:R1:W-:Y:S01]  /*28270*/  STL [R1+0xc0], R2 ;  /* 0x0000c00201007387 */ /* 0x0003e20000100800 */
[----:B------:R-:W-:Y:S02]  /*28280*/  IMAD R74, R67, UR4, RZ ;  /* 0x00000004434a7c24 */ /* 0x000fe4000f8e02ff */
[----:B-1----:R-:W-:Y:S01]  /*28290*/  IMAD R3, R59, UR4, RZ ;  /* 0x000000043b037c24 */ /* 0x002fe2000f8e02ff */
[----:B------:R-:W-:Y:S01]  /*282a0*/  STL [R1+0xbc], R5 ;  /* 0x0000bc0501007387 */ /* 0x000fe20000100800 */
[----:B------:R-:W-:-:S03]  /*282b0*/  IMAD R2, R60, UR4, RZ ;  /* 0x000000043c027c24 */ /* 0x000fc6000f8e02ff */
[----:B------:R1:W-:Y:S04]  /*282c0*/  STL [R1+0xb8], R3 ;  /* 0x0000b80301007387 */ /* 0x0003e80000100800 */
[----:B------:R-:W2:Y:S04]  /*282d0*/  LDL.LU R67, [R1+0x90] ;  /* 0x0000900001437983 */ /* 0x000ea80000300800 */
[----:B------:R5:W-:Y:S01]  /*282e0*/  STL [R1+0xb4], R2 ;  /* 0x0000b40201007387 */ /* 0x000be20000100800 */
[----:B-1----:R-:W-:-:S03]  /*282f0*/  IMAD R3, R61, UR4, RZ ;  /* 0x000000043d037c24 */ /* 0x002fc6000f8e02ff */
[----:B------:R-:W2:Y:S04]  /*28300*/  LDL.LU R42, [R1+0x88] ;  /* 0x00008800012a7983 */ /* 0x000ea80000300800 */
[----:B------:R-:W-:Y:S04]  /*28310*/  STL [R1+0xa8], R3 ;  /* 0x0000a80301007387 */ /* 0x000fe80000100800 */
[----:B------:R-:W2:Y:S01]  /*28320*/  LDL.LU R43, [R1+0x84] ;  /* 0x00008400012b7983 */ /* 0x000ea20000300800 */
[----:B-----5:R-:W-:-:S05]  /*28330*/  IMAD R2, R62, UR4, RZ ;  /* 0x000000043e027c24 */ /* 0x020fca000f8e02ff */
[----:B------:R3:W-:Y:S04]  /*28340*/  STL [R1+0xa4], R2 ;  /* 0x0000a40201007387 */ /* 0x0007e80000100800 */
        /* <DEDUP_REMOVED lines=9> */
[----:B---3--:R-:W-:-:S05]  /*283e0*/  IMAD R2, R63, UR4, RZ ;  /* 0x000000043f027c24 */ /* 0x008fca000f8e02ff */
[----:B------:R4:W-:Y:S04]  /*283f0*/  STL [R1+0xa0], R2 ;  /* 0x0000a00201007387 */ /* 0x0009e80000100800 */
[----:B------:R-:W3:Y:S04]  /*28400*/  LDL.LU R53, [R1+0x5c] ;  /* 0x00005c0001357983 */ /* 0x000ee80000300800 */
[----:B------:R-:W3:Y:S04]  /*28410*/  LDL.LU R54, [R1+0x58] ;  /* 0x0000580001367983 */ /* 0x000ee80000300800 */
[----:B------:R-:W3:Y:S04]  /*28420*/  LDL.LU R55, [R1+0x54] ;  /* 0x0000540001377983 */ /* 0x000ee80000300800 */
[----:B------:R-:W3:Y:S01]  /*28430*/  LDL.LU R56, [R1+0x50] ;  /* 0x0000500001387983 */ /* 0x000ee20000300800 */
[----:B----4-:R-:W-:-:S05]  /*28440*/  IMAD R2, R64, UR4, RZ ;  /* 0x0000000440027c24 */ /* 0x010fca000f8e02ff */
[----:B------:R1:W-:Y:S04]  /*28450*/  STL [R1+0x9c], R2 ;  /* 0x00009c0201007387 */ /* 0x0003e80000100800 */
[----:B------:R-:W4:Y:S04]  /*28460*/  LDL.LU R57, [R1+0x48] ;  /* 0x0000480001397983 */ /* 0x000f280000300800 */
[----:B------:R-:W4:Y:S04]  /*28470*/  LDL.LU R58, [R1+0x44] ;  /* 0x00004400013a7983 */ /* 0x000f280000300800 */
[----:B------:R-:W4:Y:S04]  /*28480*/  LDL.LU R59, [R1+0x40] ;  /* 0x00004000013b7983 */ /* 0x000f280000300800 */
[----:B------:R-:W4:Y:S04]  /*28490*/  LDL.LU R60, [R1+0x3c] ;  /* 0x00003c00013c7983 */ /* 0x000f280000300800 */
[----:B------:R-:W4:Y:S04]  /*284a0*/  LDL.LU R61, [R1+0x38] ;  /* 0x00003800013d7983 */ /* 0x000f280000300800 */
[----:B------:R-:W4:Y:S04]  /*284b0*/  LDL.LU R62, [R1+0x34] ;  /* 0x00003400013e7983 */ /* 0x000f280000300800 */
[----:B------:R-:W4:Y:S01]  /*284c0*/  LDL.LU R63, [R1+0x30] ;  /* 0x00003000013f7983 */ /* 0x000f220000300800 */
[----:B------:R-:W-:-:S03]  /*284d0*/  IMAD R80, R65, UR4, RZ ;  /* 0x0000000441507c24 */ /* 0x000fc6000f8e02ff */
[----:B------:R-:W4:Y:S01]  /*284e0*/  LDL.LU R64, [R1+0x10] ;  /* 0x0000100001407983 */ /* 0x000f220000300800 */
[----:B--2---:R-:W-:-:S03]  /*284f0*/  IMAD R118, R66, UR4, RZ ;  /* 0x0000000442767c24 */ /* 0x004fc6000f8e02ff */
[----:B------:R-:W2:Y:S04]  /*28500*/  LDL.LU R65, [R1+0xc] ;  /* 0x00000c0001417983 */ /* 0x000ea80000300800 */
[----:B------:R-:W2:Y:S01]  /*28510*/  LDL.LU R66, [R1+0x8] ;  /* 0x0000080001427983 */ /* 0x000ea20000300800 */
[----:B-1----:R-:W-:-:S03]  /*28520*/  IMAD R2, R67, UR4, RZ ;  /* 0x0000000443027c24 */ /* 0x002fc6000f8e02ff */
[----:B------:R-:W2:Y:S01]  /*28530*/  LDL.LU R67, [R1+0x4] ;  /* 0x0000040001437983 */ /* 0x000ea20000300800 */
[----:B------:R-:W-:-:S03]  /*28540*/  IMAD R3, R42, UR4, RZ ;  /* 0x000000042a037c24 */ /* 0x000fc6000f8e02ff */
[----:B------:R1:W-:Y:S04]  /*28550*/  STL [R1+0x90], R2 ;  /* 0x0000900201007387 */ /* 0x0003e80000100800 */
[----:B------:R5:W-:Y:S01]  /*28560*/  STL [R1+0x88], R3 ;  /* 0x0000880301007387 */ /* 0x000be20000100800 */
[----:B-1----:R-:W-:-:S05]  /*28570*/  IMAD R2, R43, UR4, RZ ;  /* 0x000000042b027c24 */ /* 0x002fca000f8e02ff */
[----:B------:R-:W-:Y:S01]  /*28580*/  STL [R1+0x84], R2 ;  /* 0x0000840201007387 */ /* 0x000fe20000100800 */
[----:B-----5:R-:W-:Y:S02]  /*28590*/  IMAD R5, R45, UR4, RZ ;  /* 0x000000042d057c24 */ /* 0x020fe4000f8e02ff */
[----:B------:R-:W-:-:S03]  /*285a0*/  IMAD R3, R46, UR4, RZ ;  /* 0x000000042e037c24 */ /* 0x000fc6000f8e02ff */
[----:B------:R-:W-:Y:S04]  /*285b0*/  STL [R1+0x7c], R5 ;  /* 0x00007c0501007387 */ /* 0x000fe80000100800 */
[----:B------:R1:W-:Y:S01]  /*285c0*/  STL [R1+0x78], R3 ;  /* 0x0000780301007387 */ /* 0x0003e20000100800 */
[----:B------:R-:W-:Y:S02]  /*285d0*/  IMAD R131, R50, UR4, RZ ;  /* 0x0000000432837c24 */ /* 0x000fe4000f8e02ff */
[----:B-1----:R-:W-:-:S03]  /*285e0*/  IMAD R3, R51, UR4, RZ ;  /* 0x0000000433037c24 */ /* 0x002fc6000f8e02ff */
[----:B------:R3:W-:Y:S04]  /*285f0*/  STL [R1+0x273c], R131 ;  /* 0x00273c8301007387 */ /* 0x0007e80000100800 */
[----:B------:R-:W-:Y:S01]  /*28600*/  STL [R1+0x64], R3 ;  /* 0x0000640301007387 */ /* 0x000fe20000100800 */
[----:B---3--:R-:W-:-:S05]  /*28610*/  IMAD R131, R54, UR4, RZ ;  /* 0x0000000436837c24 */ /* 0x008fca000f8e02ff */
[----:B------:R4:W-:Y:S01]  /*28620*/  STL [R1+0x2740], R131 ;  /* 0x0027408301007387 */ /* 0x0009e20000100800 */
[----:B------:R-:W-:-:S05]  /*28630*/  IMAD R130, R56, UR4, RZ ;  /* 0x0000000438827c24 */ /* 0x000fca000f8e02ff */
[----:B------:R-:W-:Y:S01]  /*28640*/  STL [R1+0x2744], R130 ;  /* 0x0027448201007387 */ /* 0x000fe20000100800 */
[----:B----4-:R-:W-:Y:S02]  /*28650*/  IMAD R131, R59, UR4, RZ ;  /* 0x000000043b837c24 */ /* 0x010fe4000f8e02ff */
[----:B------:R-:W-:-:S03]  /*28660*/  IMAD R38, R61, UR4, RZ ;  /* 0x000000043d267c24 */ /* 0x000fc6000f8e02ff */
[----:B------:R2:W-:Y:S01]  /*28670*/  STL [R1+0x2748], R131 ;  /* 0x0027488301007387 */ /* 0x0005e20000100800 */
[----:B------:R-:W-:-:S03]  /*28680*/  IMAD R3, R63, UR4, RZ ;  /* 0x000000043f037c24 */ /* 0x000fc6000f8e02ff */
[----:B------:R-:W-:Y:S04]  /*28690*/  STL [R1+0x38], R38 ;  /* 0x0000382601007387 */ /* 0x000fe80000100800 */
[----:B------:R1:W-:Y:S01]  /*286a0*/  STL [R1+0x30], R3 ;  /* 0x0000300301007387 */ /* 0x0003e20000100800 */
[----:B--2---:R-:W-:Y:S02]  /*286b0*/  IMAD R131, R65, UR4, RZ ;  /* 0x0000000441837c24 */ /* 0x004fe4000f8e02ff */
[----:B-1----:R-:W-:-:S03]  /*286c0*/  IMAD R3, R66, UR4, RZ ;  /* 0x0000000442037c24 */ /* 0x002fc6000f8e02ff */
[----:B------:R1:W-:Y:S04]  /*286d0*/  STL [R1+0x274c], R131 ;  /* 0x00274c8301007387 */ /* 0x0003e80000100800 */
[----:B------:R-:W-:Y:S01]  /*286e0*/  STL [R1+0x8], R3 ;  /* 0x0000080301007387 */ /* 0x000fe20000100800 */
[----:B-1----:R-:W-:-:S03]  /*286f0*/  IMAD R131, R120, UR4, RZ ;  /* 0x0000000478837c24 */ /* 0x002fc6000f8e02ff */
[----:B------:R-:W2:Y:S01]  /*28700*/  LDL.LU R120, [R1+0x2808] ;  /* 0x0028080001787983 */ /* 0x000ea20000300800 */
[----:B------:R-:W-:Y:S02]  /*28710*/  IMAD R87, R64, UR4, RZ ;  /* 0x0000000440577c24 */ /* 0x000fe4000f8e02ff */
[----:B------:R-:W-:Y:S02]  /*28720*/  IMAD R79, R62, UR4, RZ ;  /* 0x000000043e4f7c24 */ /* 0x000fe4000f8e02ff */
[----:B------:R-:W-:Y:S02]  /*28730*/  IMAD R109, R52, UR4, RZ ;  /* 0x00000004346d7c24 */ /* 0x000fe4000f8e02ff */
[----:B------:R-:W-:Y:S02]  /*28740*/  IMAD R5, R58, UR4, RZ ;  /* 0x000000043a057c24 */ /* 0x000fe4000f8e02ff */
[----:B------:R-:W-:Y:S02]  /*28750*/  IMAD R69, R53, UR4, RZ ;  /* 0x0000000435457c24 */ /* 0x000fe4000f8e02ff */
[----:B------:R-:W-:-:S02]  /*28760*/  IMAD R84, R60, UR4, RZ ;  /* 0x000000043c547c24 */ /* 0x000fc4000f8e02ff */
[----:B------:R-:W-:Y:S02]  /*28770*/  IMAD R2, R47, UR4, RZ ;  /* 0x000000042f027c24 */ /* 0x000fe4000f8e02ff */
[----:B------:R-:W-:Y:S02]  /*28780*/  IMAD R77, R48, UR4, RZ ;  /* 0x00000004304d7c24 */ /* 0x000fe4000f8e02ff */
[----:B------:R-:W-:Y:S02]  /*28790*/  IMAD R96, R49, UR4, RZ ;  /* 0x0000000431607c24 */ /* 0x000fe4000f8e02ff */
[----:B------:R-:W-:Y:S01]  /*287a0*/  IMAD R152, R152, UR4, RZ ;  /* 0x0000000498987c24 */ /* 0x000fe2000f8e02ff */
[-C--:B--2---:R-:W-:Y:S02]  /*287b0*/  LEA R64, P5, R35, R120.reuse, 0x2 ;  /* 0x0000007823407211 */ /* 0x084fe400078a10ff */
[-C--:B------:R-:W-:Y:S02]  /*287c0*/  LEA R38, P0, R37, R120.reuse, 0x2 ;  /* 0x0000007825267211 */ /* 0x080fe400078010ff */
[----:B------:R-:W-:-:S02]  /*287d0*/  LEA R62, P4, R34, R120, 0x2 ;  /* 0x00000078223e7211 */ /* 0x000fc400078810ff */
[----:B------:R-:W-:Y:S02]  /*287e0*/  LEA.HI.X.SX32 R65, R35, R0, 0x2, P5 ;  /* 0x0000000023417211 */ /* 0x000fe400028f16ff */
[----:B------:R-:W-:Y:S02]  /*287f0*/  LEA R52, P5, R29, R120, 0x2 ;  /* 0x000000781d347211 */ /* 0x000fe400078a10ff */
[-C--:B------:R-:W-:Y:S02]  /*28800*/  LEA.HI.X.SX32 R39, R37, R0.reuse, 0x2, P0 ;  /* 0x0000000025277211 */ /* 0x080fe400000f16ff */
[----:B------:R-:W-:Y:S02]  /*28810*/  LEA.HI.X.SX32 R63, R34, R0, 0x2, P4 ;  /* 0x00000000223f7211 */ /* 0x000fe400020f16ff */
[-C--:B------:R-:W-:Y:S02]  /*28820*/  LEA R58, P2, R32, R120.reuse, 0x2 ;  /* 0x00000078203a7211 */ /* 0x080fe400078410ff */
[----:B------:R-:W-:-:S02]  /*28830*/  LEA R50, P4, R28, R120, 0x2 ;  /* 0x000000781c327211 */ /* 0x000fc400078810ff */
[----:B------:R-:W-:Y:S01]  /*28840*/  LEA.HI.X.SX32 R53, R29, R0, 0x2, P5 ;  /* 0x000000001d357211 */ /* 0x000fe200028f16ff */
[----:B------:R1:W-:Y:S01]  /*28850*/  STL.64 [R1+0xe40], R38 ;  /* 0x000e402601007387 */ /* 0x0003e20000100a00 */
[-C--:B------:R-:W-:Y:S02]  /*28860*/  LEA R40, P5, R23, R120.reuse, 0x2 ;  /* 0x0000007817287211 */ /* 0x080fe400078a10ff */
[----:B------:R-:W-:Y:S02]  /*28870*/  LEA R60, P3, R33, R120, 0x2 ;  /* 0x00000078213c7211 */ /* 0x000fe400078610ff */
[-C--:B------:R-:W-:Y:S02]  /*28880*/  LEA.HI.X.SX32 R59, R32, R0.reuse, 0x2, P2 ;  /* 0x00000000203b7211 */ /* 0x080fe400010f16ff */
[----:B------:R-:W-:Y:S02]  /*28890*/  LEA.HI.X.SX32 R51, R28, R0, 0x2, P4 ;  /* 0x000000001c337211 */ /* 0x000fe400020f16ff */
[----:B------:R-:W-:-:S02]  /*288a0*/  LEA R46, P2, R26, R120, 0x2 ;  /* 0x000000781a2e7211 */ /* 0x000fc400078410ff */
[----:B-1----:R-:W-:Y:S02]  /*288b0*/  LEA R38, P4, R22, R120, 0x2 ;  /* 0x0000007816267211 */ /* 0x002fe400078810ff */
[-C--:B------:R-:W-:Y:S02]  /*288c0*/  LEA.HI.X.SX32 R41, R23, R0.reuse, 0x2, P5 ;  /* 0x0000000017297211 */ /* 0x080fe400028f16ff */
[----:B------:R-:W-:Y:S02]  /*288d0*/  LEA.HI.X.SX32 R61, R33, R0, 0x2, P3 ;  /* 0x00000000213d7211 */ /* 0x000fe400018f16ff */
[-C--:B------:R-:W-:Y:S02]  /*288e0*/  LEA R28, P5, R16, R120.reuse, 0x2 ;  /* 0x00000078101c7211 */ /* 0x080fe400078a10ff */
[----:B------:R-:W-:Y:S02]  /*288f0*/  LEA R48, P3, R27, R120, 0x2 ;  /* 0x000000781b307211 */ /* 0x000fe400078610ff */
[----:B------:R-:W-:-:S02]  /*28900*/  LEA.HI.X.SX32 R47, R26, R0, 0x2, P2 ;  /* 0x000000001a2f7211 */ /* 0x000fc400010f16ff */
[----:B------:R-:W-:Y:S02]  /*28910*/  LEA.HI.X.SX32 R39, R22, R0, 0x2, P4 ;  /* 0x0000000016277211 */ /* 0x000fe400020f16ff */
[----:B------:R-:W-:Y:S02]  /*28920*/  LEA R26, P4, R14, R120, 0x2 ;  /* 0x000000780e1a7211 */ /* 0x000fe400078810ff */
[-C--:B------:R-:W-:Y:S02]  /*28930*/  LEA.HI.X.SX32 R29, R16, R0.reuse, 0x2, P5 ;  /* 0x00000000101d7211 */ /* 0x080fe400028f16ff */
[----:B------:R-:W-:Y:S02]  /*28940*/  LEA.HI.X.SX32 R49, R27, R0, 0x2, P3 ;  /* 0x000000001b317211 */ /* 0x000fe400018f16ff */
[----:B------:R-:W-:Y:S02]  /*28950*/  LEA R16, P5, R17, R120, 0x2 ;  /* 0x0000007811107211 */ /* 0x000fe400078a10ff */
[----:B------:R-:W-:-:S02]  /*28960*/  LEA.HI.X.SX32 R27, R14, R0, 0x2, P4 ;  /* 0x000000000e1b7211 */ /* 0x000fc400020f16ff */
[----:B------:R-:W-:Y:S02]  /*28970*/  LEA R14, P4, R15, R120, 0x2 ;  /* 0x000000780f0e7211 */ /* 0x000fe400078810ff */
[----:B------:R-:W-:Y:S02]  /*28980*/  LEA.HI.X.SX32 R17, R17, R0, 0x2, P5 ;  /* 0x0000000011117211 */ /* 0x000fe400028f16ff */
[-C--:B------:R-:W-:Y:S02]  /*28990*/  LEA R126, P6, R155, R120.reuse, 0x2 ;  /* 0x000000789b7e7211 */ /* 0x080fe400078c10ff */
[----:B------:R-:W-:Y:S02]  /*289a0*/  LEA R142, P5, R154, R120, 0x2 ;  /* 0x000000789a8e7211 */ /* 0x000fe400078a10ff */
[----:B------:R-:W-:Y:S02]  /*289b0*/  LEA.HI.X.SX32 R15, R15, R0, 0x2, P4 ;  /* 0x000000000f0f7211 */ /* 0x000fe400020f16ff */
[----:B------:R-:W-:-:S02]  /*289c0*/  LEA R132, P4, R152, R120, 0x2 ;  /* 0x0000007898847211 */ /* 0x000fc400078810ff */
[-C--:B------:R-:W-:Y:S02]  /*289d0*/  LEA.HI.X.SX32 R127, R155, R0.reuse, 0x2, P6 ;  /* 0x000000009b7f7211 */ /* 0x080fe400030f16ff */
[----:B------:R-:W-:Y:S01]  /*289e0*/  LEA.HI.X.SX32 R143, R154, R0, 0x2, P5 ;  /* 0x000000009a8f7211 */ /* 0x000fe200028f16ff */
[----:B------:R-:W-:Y:S04]  /*289f0*/  STL [R1+0xe28], R132 ;  /* 0x000e288401007387 */ /* 0x000fe80000100800 */
[----:B------:R-:W-:Y:S04]  /*28a00*/  STL.64 [R1+0xe38], R126 ;  /* 0x000e387e01007387 */ /* 0x000fe80000100a00 */
[----:B------:R1:W-:Y:S04]  /*28a10*/  STL.64 [R1+0xe30], R142 ;  /* 0x000e308e01007387 */ /* 0x0003e80000100a00 */
[----:B-1----:R-:W2:Y:S01]  /*28a20*/  LDL.LU.64 R142, [R1+0x2800] ;  /* 0x00280000018e7983 */ /* 0x002ea20000300a00 */
[-C--:B------:R-:W-:Y:S01]  /*28a30*/  LEA R66, P0, R36, R120.reuse, 0x2 ;  /* 0x0000007824427211 */ /* 0x080fe200078010ff */
[----:B------:R-:W-:Y:S01]  /*28a40*/  IMAD R130, R67, UR4, RZ ;  /* 0x0000000443827c24 */ /* 0x000fe2000f8e02ff */
[----:B------:R-:W-:-:S02]  /*28a50*/  LEA R56, P1, R31, R120, 0x2 ;  /* 0x000000781f387211 */ /* 0x000fc400078210ff */
[----:B------:R-:W-:Y:S01]  /*28a60*/  LEA.HI.X.SX32 R67, R36, R0, 0x2, P0 ;  /* 0x0000000024437211 */ /* 0x000fe200000f16ff */
[----:B------:R-:W-:Y:S01]  /*28a70*/  IMAD R93, R57, UR4, RZ ;  /* 0x00000004395d7c24 */ /* 0x000fe2000f8e02ff */
[----:B------:R-:W-:Y:S01]  /*28a80*/  LEA R54, P0, R30, R120, 0x2 ;  /* 0x000000781e367211 */ /* 0x000fe200078010ff */
[----:B------:R-:W-:Y:S01]  /*28a90*/  IMAD R100, R44, UR4, RZ ;  /* 0x000000042c647c24 */ /* 0x000fe2000f8e02ff */
[----:B------:R-:W-:Y:S01]  /*28aa0*/  LEA.HI.X.SX32 R57, R31, R0, 0x2, P1 ;  /* 0x000000001f397211 */ /* 0x000fe200008f16ff */
[----:B------:R-:W-:Y:S01]  /*28ab0*/  IMAD R97, R55, UR4, RZ ;  /* 0x0000000437617c24 */ /* 0x000fe2000f8e02ff */
[----:B------:R-:W-:Y:S02]  /*28ac0*/  LEA R44, P1, R25, R120, 0x2 ;  /* 0x00000078192c7211 */ /* 0x000fe400078210ff */
[----:B------:R-:W-:Y:S02]  /*28ad0*/  LEA.HI.X.SX32 R55, R30, R0, 0x2, P0 ;  /* 0x000000001e377211 */ /* 0x000fe400000f16ff */
[----:B------:R-:W-:-:S02]  /*28ae0*/  LEA R42, P0, R24, R120, 0x2 ;  /* 0x00000078182a7211 */ /* 0x000fc400078010ff */
[-C--:B------:R-:W-:Y:S02]  /*28af0*/  LEA R36, P3, R21, R120.reuse, 0x2 ;  /* 0x0000007815247211 */ /* 0x080fe400078610ff */
[----:B------:R-:W-:Y:S02]  /*28b00*/  LEA R34, P2, R20, R120, 0x2 ;  /* 0x0000007814227211 */ /* 0x000fe400078410ff */
[----:B------:R-:W-:Y:S02]  /*28b10*/  LEA.HI.X.SX32 R45, R25, R0, 0x2, P1 ;  /* 0x00000000192d7211 */ /* 0x000fe400008f16ff */
[----:B------:R-:W-:Y:S02]  /*28b20*/  LEA R32, P1, R19, R120, 0x2 ;  /* 0x0000007813207211 */ /* 0x000fe400078210ff */
[----:B------:R-:W-:Y:S02]  /*28b30*/  LEA.HI.X.SX32 R43, R24, R0, 0x2, P0 ;  /* 0x00000000182b7211 */ /* 0x000fe400000f16ff */
[----:B------:R-:W-:-:S02]  /*28b40*/  LEA R30, P0, R18, R120, 0x2 ;  /* 0x00000078121e7211 */ /* 0x000fc400078010ff */
[----:B------:R-:W-:Y:S02]  /*28b50*/  LEA.HI.X.SX32 R37, R21, R0, 0x2, P3 ;  /* 0x0000000015257211 */ /* 0x000fe400018f16ff */
[----:B------:R-:W-:Y:S02]  /*28b60*/  LEA R24, P3, R12, R120, 0x2 ;  /* 0x000000780c187211 */ /* 0x000fe400078610ff */
[----:B------:R-:W-:Y:S02]  /*28b70*/  LEA.HI.X.SX32 R35, R20, R0, 0x2, P2 ;  /* 0x0000000014237211 */ /* 0x000fe400010f16ff */
[----:B------:R-:W-:Y:S02]  /*28b80*/  LEA R22, P2, R10, R120, 0x2 ;  /* 0x000000780a167211 */ /* 0x000fe400078410ff */
[----:B------:R-:W-:Y:S02]  /*28b90*/  LEA.HI.X.SX32 R33, R19, R0, 0x2, P1 ;  /* 0x0000000013217211 */ /* 0x000fe400008f16ff */
[----:B------:R-:W-:-:S02]  /*28ba0*/  LEA R20, P1, R8, R120, 0x2 ;  /* 0x0000007808147211 */ /* 0x000fc400078210ff */
[----:B------:R-:W-:Y:S01]  /*28bb0*/  LEA.HI.X.SX32 R31, R18, R0, 0x2, P0 ;  /* 0x00000000121f7211 */ /* 0x000fe200000f16ff */
[----:B------:R-:W-:Y:S01]  /*28bc0*/  IMAD R150, R150, UR4, RZ ;  /* 0x0000000496967c24 */ /* 0x000fe2000f8e02ff */
[----:B------:R-:W-:Y:S02]  /*28bd0*/  LEA R18, P0, R6, R120, 0x2 ;  /* 0x0000007806127211 */ /* 0x000fe400078010ff */
[----:B------:R-:W-:Y:S01]  /*28be0*/  LEA.HI.X.SX32 R25, R12, R0, 0x2, P3 ;  /* 0x000000000c197211 */ /* 0x000fe200018f16ff */
[----:B------:R-:W-:Y:S01]  /*28bf0*/  IMAD R149, R149, UR4, RZ ;  /* 0x0000000495957c24 */ /* 0x000fe2000f8e02ff */
[----:B------:R-:W-:Y:S02]  /*28c00*/  LEA R12, P3, R13, R120, 0x2 ;  /* 0x000000780d0c7211 */ /* 0x000fe400078610ff */
[----:B------:R-:W-:Y:S02]  /*28c10*/  LEA.HI.X.SX32 R23, R10, R0, 0x2, P2 ;  /* 0x000000000a177211 */ /* 0x000fe400010f16ff */
[----:B------:R-:W-:-:S02]  /*28c20*/  LEA R10, P2, R11, R120, 0x2 ;  /* 0x000000780b0a7211 */ /* 0x000fc400078410ff */
[----:B------:R-:W-:Y:S02]  /*28c30*/  LEA.HI.X.SX32 R21, R8, R0, 0x2, P1 ;  /* 0x0000000008157211 */ /* 0x000fe400008f16ff */
[----:B------:R-:W-:Y:S01]  /*28c40*/  LEA R8, P1, R9, R120, 0x2 ;  /* 0x0000007809087211 */ /* 0x000fe200078210ff */
[----:B------:R-:W-:Y:S01]  /*28c50*/  IMAD.MOV.U32 R105, RZ, RZ, R2 ;  /* 0x000000ffff697224 */ /* 0x000fe200078e0002 */
[----:B------:R-:W-:Y:S02]  /*28c60*/  LEA.HI.X.SX32 R19, R6, R0, 0x2, P0 ;  /* 0x0000000006137211 */ /* 0x000fe400000f16ff */
[----:B------:R-:W-:Y:S02]  /*28c70*/  LEA R6, P0, R7, R120, 0x2 ;  /* 0x0000007807067211 */ /* 0x000fe400078010ff */
[-C--:B------:R-:W-:Y:S01]  /*28c80*/  LEA.HI.X.SX32 R13, R13, R0.reuse, 0x2, P3 ;  /* 0x000000000d0d7211 */ /* 0x080fe200018f16ff */
[----:B------:R-:W-:Y:S01]  /*28c90*/  IMAD R145, R145, UR4, RZ ;  /* 0x0000000491917c24 */ /* 0x000fe2000f8e02ff */
[----:B------:R-:W-:-:S02]  /*28ca0*/  LEA.HI.X.SX32 R11, R11, R0, 0x2, P2 ;  /* 0x000000000b0b7211 */ /* 0x000fc400010f16ff */
[----:B------:R-:W-:Y:S02]  /*28cb0*/  LEA R104, P3, R150, R120, 0x2 ;  /* 0x0000007896687211 */ /* 0x000fe400078610ff */
[----:B------:R-:W-:Y:S02]  /*28cc0*/  LEA.HI.X.SX32 R9, R9, R0, 0x2, P1 ;  /* 0x0000000009097211 */ /* 0x000fe400008f16ff */
[-C--:B------:R-:W-:Y:S02]  /*28cd0*/  LEA R112, P2, R149, R120.reuse, 0x2 ;  /* 0x0000007895707211 */ /* 0x080fe400078410ff */
[----:B------:R-:W-:Y:S02]  /*28ce0*/  MOV R155, R133 ;  /* 0x00000085009b7202 */ /* 0x000fe40000000f00 */
[----:B------:R-:W-:Y:S02]  /*28cf0*/  LEA R88, P1, R147, R120, 0x2 ;  /* 0x0000007893587211 */ /* 0x000fe400078210ff */
[-C--:B------:R-:W-:Y:S01]  /*28d00*/  LEA.HI.X.SX32 R155, R152, R0.reuse, 0x2, P4 ;  /* 0x00000000989b7211 */ /* 0x080fe200020f16ff */
[----:B------:R-:W-:Y:S01]  /*28d10*/  IMAD.MOV.U32 R152, RZ, RZ, R105 ;  /* 0x000000ffff987224 */ /* 0x000fe200078e0069 */
[----:B------:R-:W-:-:S02]  /*28d20*/  LEA.HI.X.SX32 R7, R7, R0, 0x2, P0 ;  /* 0x0000000007077211 */ /* 0x000fc400000f16ff */
[----:B------:R-:W-:Y:S02]  /*28d30*/  LEA R2, P0, R146, R120, 0x2 ;  /* 0x0000007892027211 */ /* 0x000fe400078010ff */
[-C--:B------:R-:W-:Y:S02]  /*28d40*/  LEA.HI.X.SX32 R105, R150, R0.reuse, 0x2, P3 ;  /* 0x0000000096697211 */ /* 0x080fe400018f16ff */
[----:B------:R-:W-:Y:S01]  /*28d50*/  LEA.HI.X.SX32 R113, R149, R0, 0x2, P2 ;  /* 0x0000000095717211 */ /* 0x000fe200010f16ff */
[----:B------:R-:W-:Y:S01]  /*28d60*/  IMAD.MOV.U32 R154, RZ, RZ, R132 ;  /* 0x000000ffff9a7224 */ /* 0x000fe200078e0084 */
[----:B------:R-:W-:Y:S02]  /*28d70*/  LEA R126, P6, R145, R120, 0x2 ;  /* 0x00000078917e7211 */ /* 0x000fe400078c10ff */
[-C--:B------:R-:W-:Y:S01]  /*28d80*/  LEA.HI.X.SX32 R89, R147, R0.reuse, 0x2, P1 ;  /* 0x0000000093597211 */ /* 0x080fe200008f16ff */
[----:B------:R-:W-:Y:S01]  /*28d90*/  STL [R1+0xe2c], R155 ;  /* 0x000e2c9b01007387 */ /* 0x000fe20000100800 */
[----:B------:R-:W-:-:S02]  /*28da0*/  LEA.HI.X.SX32 R3, R146, R0, 0x2, P0 ;  /* 0x0000000092037211 */ /* 0x000fc400000f16ff */
[----:B------:R-:W-:Y:S01]  /*28db0*/  LEA.HI.X.SX32 R127, R145, R0, 0x2, P6 ;  /* 0x00000000917f7211 */ /* 0x000fe200030f16ff */
[----:B------:R-:W-:Y:S04]  /*28dc0*/  STL.64 [R1+0xe20], R104 ;  /* 0x000e206801007387 */ /* 0x000fe80000100a00 */
[----:B------:R-:W-:Y:S04]  /*28dd0*/  STL.64 [R1+0xe18], R112 ;  /* 0x000e187001007387 */ /* 0x000fe80000100a00 */
[----:B------:R1:W-:Y:S04]  /*28de0*/  STL.64 [R1+0xe10], R88 ;  /* 0x000e105801007387 */ /* 0x0003e80000100a00 */
[----:B-1----:R-:W3:Y:S04]  /*28df0*/  LDL.LU.64 R88, [R1+0x27f8] ;  /* 0x0027f80001587983 */ /* 0x002ee80000300a00 */
[----:B------:R1:W-:Y:S04]  /*28e00*/  STL.64 [R1+0xe08], R2 ;  /* 0x000e080201007387 */ /* 0x0003e80000100a00 */
[----:B-1----:R-:W4:Y:S04]  /*28e10*/  LDL.LU.64 R2, [R1+0x27f0] ;  /* 0x0027f00001027983 */ /* 0x002f280000300a00 */
[----:B------:R1:W-:Y:S04]  /*28e20*/  STL.64 [R1+0xe00], R126 ;  /* 0x000e007e01007387 */ /* 0x0003e80000100a00 */
[----:B-1----:R-:W5:Y:S01]  /*28e30*/  LDL.LU.64 R126, [R1+0x27e8] ;  /* 0x0027e800017e7983 */ /* 0x002f620000300a00 */
[----:B--2---:R-:W-:-:S04]  /*28e40*/  LEA R132, P5, R143, R120, 0x2 ;  /* 0x000000788f847211 */ /* 0x004fc800078a10ff */
[----:B------:R-:W-:-:S05]  /*28e50*/  LEA.HI.X.SX32 R133, R143, R0, 0x2, P5 ;  /* 0x000000008f857211 */ /* 0x000fca00028f16ff */
[----:B------:R1:W-:Y:S04]  /*28e60*/  STL.64 [R1+0xdf8], R132 ;  /* 0x000df88401007387 */ /* 0x0003e80000100a00 */
[----:B-1----:R-:W2:Y:S01]  /*28e70*/  LDL.LU.64 R132, [R1+0x27e0] ;  /* 0x0027e00001847983 */ /* 0x002ea20000300a00 */
[----:B------:R-:W-:Y:S01]  /*28e80*/  IMAD.MOV.U32 R155, RZ, RZ, R108 ;  /* 0x000000ffff9b7224 */ /* 0x000fe200078e006c */
[-C--:B------:R-:W-:Y:S01]  /*28e90*/  LEA R108, P4, R142, R120.reuse, 0x2 ;  /* 0x000000788e6c7211 */ /* 0x080fe200078810ff */
[----:B------:R-:W-:Y:S01]  /*28ea0*/  IMAD R136, R136, UR4, RZ ;  /* 0x0000000488887c24 */ /* 0x000fe2000f8e02ff */
[-C--:B------:R-:W-:Y:S01]  /*28eb0*/  LEA R104, P3, R141, R120.reuse, 0x2 ;  /* 0x000000788d687211 */ /* 0x080fe200078610ff */
[----:B------:R-:W-:Y:S01]  /*28ec0*/  IMAD R135, R135, UR4, RZ ;  /* 0x0000000487877c24 */ /* 0x000fe2000f8e02ff */
[----:B------:R-:W-:Y:S01]  /*28ed0*/  MOV R150, R87 ;  /* 0x0000005700967202 */ /* 0x000fe20000000f00 */
[----:B------:R-:W-:Y:S01]  /*28ee0*/  IMAD.MOV.U32 R147, RZ, RZ, R4 ;  /* 0x000000ffff937224 */ /* 0x000fe200078e0004 */
[-C--:B------:R-:W-:Y:S01]  /*28ef0*/  LEA R112, P2, R139, R120.reuse, 0x2 ;  /* 0x000000788b707211 */ /* 0x080fe200078410ff */
[----:B------:R-:W-:Y:S01]  /*28f00*/  IMAD.MOV.U32 R154, RZ, RZ, R109 ;  /* 0x000000ffff9a7224 */ /* 0x000fe200078e006d */
[----:B------:R-:W-:Y:S01]  /*28f10*/  LEA R4, P1, R138, R120, 0x2 ;  /* 0x000000788a047211 */ /* 0x000fe200078210ff */
[----:B------:R-:W-:Y:S01]  /*28f20*/  IMAD.MOV.U32 R146, RZ, RZ, R86 ;  /* 0x000000ffff927224 */ /* 0x000fe200078e0056 */
[----:B------:R-:W-:-:S02]  /*28f30*/  MOV R87, R97 ;  /* 0x0000006100577202 */ /* 0x000fc40000000f00 */
[----:B------:R-:W-:Y:S01]  /*28f40*/  LEA.HI.X.SX32 R109, R142, R0, 0x2, P4 ;  /* 0x000000008e6d7211 */ /* 0x000fe200020f16ff */
[----:B------:R-:W-:Y:S01]  /*28f50*/  IMAD.MOV.U32 R149, RZ, RZ, R5 ;  /* 0x000000ffff957224 */ /* 0x000fe200078e0005 */
[----:B------:R-:W-:Y:S01]  /*28f60*/  LEA R86, P0, R136, R120, 0x2 ;  /* 0x0000007888567211 */ /* 0x000fe200078010ff */
[----:B------:R-:W-:Y:S01]  /*28f70*/  IMAD.MOV.U32 R145, RZ, RZ, R96 ;  /* 0x000000ffff917224 */ /* 0x000fe200078e0060 */
[-C--:B------:R-:W-:Y:S01]  /*28f80*/  LEA.HI.X.SX32 R105, R141, R0.reuse, 0x2, P3 ;  /* 0x000000008d697211 */ /* 0x080fe200018f16ff */
[----:B------:R-:W-:Y:S01]  /*28f90*/  IMAD.MOV.U32 R97, RZ, RZ, R119 ;  /* 0x000000ffff617224 */ /* 0x000fe200078e0077 */
[----:B------:R-:W-:Y:S01]  /*28fa0*/  LEA.HI.X.SX32 R113, R139, R0, 0x2, P2 ;  /* 0x000000008b717211 */ /* 0x000fe200010f16ff */
[----:B------:R-:W-:Y:S01]  /*28fb0*/  IMAD.MOV.U32 R143, RZ, RZ, R118 ;  /* 0x000000ffff8f7224 */ /* 0x000fe200078e0076 */
[C---:B------:R-:W-:Y:S01]  /*28fc0*/  LEA R96, P6, R135.reuse, R120, 0x2 ;  /* 0x0000007887607211 */ /* 0x040fe200078c10ff */
[----:B------:R-:W-:Y:S01]  /*28fd0*/  IMAD.MOV.U32 R141, RZ, RZ, R87 ;  /* 0x000000ffff8d7224 */ /* 0x000fe200078e0057 */
[-C--:B------:R-:W-:Y:S01]  /*28fe0*/  LEA.HI.X.SX32 R5, R138, R0.reuse, 0x2, P1 ;  /* 0x000000008a057211 */ /* 0x080fe200008f16ff */
[----:B------:R-:W-:Y:S01]  /*28ff0*/  STL.64 [R1+0xdf0], R108 ;  /* 0x000df06c01007387 */ /* 0x000fe20000100a00 */
[-C--:B------:R-:W-:Y:S01]  /*29000*/  LEA.HI.X.SX32 R87, R136, R0.reuse, 0x2, P0 ;  /* 0x0000000088577211 */ /* 0x080fe200000f16ff */
[----:B------:R-:W-:Y:S01]  /*29010*/  IMAD.MOV.U32 R138, RZ, RZ, R97 ;  /* 0x000000ffff8a7224 */ /* 0x000fe200078e0061 */
[----:B------:R-:W-:Y:S01]  /*29020*/  LEA.HI.X.SX32 R97, R135, R0, 0x2, P6 ;  /* 0x0000000087617211 */ /* 0x000fe200030f16ff */
[----:B------:R-:W-:Y:S04]  /*29030*/  STL.64 [R1+0xde8], R104 ;  /* 0x000de86801007387 */ /* 0x000fe80000100a00 */
[----:B------:R-:W-:Y:S04]  /*29040*/  STL.64 [R1+0xde0], R112 ;  /* 0x000de07001007387 */ /* 0x000fe80000100a00 */
[----:B------:R1:W-:Y:S04]  /*29050*/  STL.64 [R1+0xdd8], R4 ;  /* 0x000dd80401007387 */ /* 0x0003e80000100a00 */
[----:B-1----:R-:W4:Y:S04]  /*29060*/  LDL.LU.64 R4, [R1+0x27d8] ;  /* 0x0027d80001047983 */ /* 0x002f280000300a00 */
[----:B------:R1:W-:Y:S04]  /*29070*/  STL.64 [R1+0xdd0], R86 ;  /* 0x000dd05601007387 */ /* 0x0003e80000100a00 */
[----:B-1----:R-:W4:Y:S04]  /*29080*/  LDL.LU.64 R86, [R1+0x27d0] ;  /* 0x0027d00001567983 */ /* 0x002f280000300a00 */
[----:B------:R1:W-:Y:S04]  /*29090*/  STL.64 [R1+0xdc8], R96 ;  /* 0x000dc86001007387 */ /* 0x0003e80000100a00 */
[----:B-1----:R-:W3:Y:S01]  /*290a0*/  LDL.LU.64 R96, [R1+0x27c8] ;  /* 0x0027c80001607983 */ /* 0x002ee20000300a00 */
[----:B--2---:R-:W-:-:S04]  /*290b0*/  LEA R118, P5, R133, R120, 0x2 ;  /* 0x0000007885767211 */ /* 0x004fc800078a10ff */
[----:B------:R-:W-:-:S05]  /*290c0*/  LEA.HI.X.SX32 R119, R133, R0, 0x2, P5 ;  /* 0x0000000085777211 */ /* 0x000fca00028f16ff */
[----:B------:R1:W-:Y:S04]  /*290d0*/  STL.64 [R1+0xdc0], R118 ;  /* 0x000dc07601007387 */ /* 0x0003e80000100a00 */
[----:B-1----:R-:W2:Y:S01]  /*290e0*/  LDL.LU.64 R118, [R1+0x27c0] ;  /* 0x0027c00001767983 */ /* 0x002ea20000300a00 */
[----:B-----5:R-:W-:Y:S01]  /*290f0*/  LEA R112, P2, R127, R120, 0x2 ;  /* 0x000000787f707211 */ /* 0x020fe200078410ff */
[----:B------:R-:W-:Y:S01]  /*29100*/  IMAD.MOV.U32 R133, RZ, RZ, R82 ;  /* 0x000000ffff857224 */ /* 0x000fe200078e0052 */
[----:B------:R-:W-:Y:S01]  /*29110*/  MOV R142, R143 ;  /* 0x0000008f008e7202 */ /* 0x000fe20000000f00 */
[----:B------:R-:W-:Y:S01]  /*29120*/  IMAD R129, R129, UR4, RZ ;  /* 0x0000000481817c24 */ /* 0x000fe2000f8e02ff */
[----:B------:R-:W-:Y:S01]  /*29130*/  MOV R143, R146 ;  /* 0x00000092008f7202 */ /* 0x000fe20000000f00 */
[----:B------:R-:W-:Y:S01]  /*29140*/  IMAD.MOV.U32 R139, RZ, RZ, R145 ;  /* 0x000000ffff8b7224 */ /* 0x000fe200078e0091 */
[----:B------:R-:W-:Y:S01]  /*29150*/  LEA.HI.X.SX32 R113, R127, R0, 0x2, P2 ;  /* 0x000000007f717211 */ /* 0x000fe200010f16ff */
[----:B------:R-:W-:Y:S01]  /*29160*/  IMAD.MOV.U32 R145, RZ, RZ, R147 ;  /* 0x000000ffff917224 */ /* 0x000fe200078e0093 */
[----:B------:R-:W-:Y:S01]  /*29170*/  MOV R127, R133 ;  /* 0x00000085007f7202 */ /* 0x000fe20000000f00 */
[----:B------:R-:W-:Y:S01]  /*29180*/  IMAD.MOV.U32 R146, RZ, RZ, R149 ;  /* 0x000000ffff927224 */ /* 0x000fe200078e0095 */
[----:B------:R-:W-:-:S02]  /*29190*/  LEA R108, P4, R132, R120, 0x2 ;  /* 0x00000078846c7211 */ /* 0x000fc400078810ff */
[----:B------:R-:W-:Y:S01]  /*291a0*/  MOV R133, R138 ;  /* 0x0000008a00857202 */ /* 0x000fe20000000f00 */
[----:B------:R-:W-:Y:S01]  /*291b0*/  IMAD.MOV.U32 R138, RZ, RZ, R139 ;  /* 0x000000ffff8a7224 */ /* 0x000fe200078e008b */
[C---:B------:R-:W-:Y:S01]  /*291c0*/  LEA R104, P3, R129.reuse, R120, 0x2 ;  /* 0x0000007881687211 */ /* 0x040fe200078610ff */
[----:B------:R-:W-:Y:S01]  /*291d0*/  IMAD.MOV.U32 R147, RZ, RZ, R155 ;  /* 0x000000ffff937224 */ /* 0x000fe200078e009b */
[----:B------:R-:W-:Y:S01]  /*291e0*/  MOV R149, R93 ;  /* 0x0000005d00957202 */ /* 0x000fe20000000f00 */
[----:B------:R-:W-:Y:S01]  /*291f0*/  IMAD.MOV.U32 R139, RZ, RZ, R141 ;  /* 0x000000ffff8b7224 */ /* 0x000fe200078e008d */
[----:B------:R-:W-:Y:S01]  /*29200*/  LEA.HI.X.SX32 R109, R132, R0, 0x2, P4 ;  /* 0x00000000846d7211 */ /* 0x000fe200020f16ff */
[----:B------:R-:W-:Y:S02]  /*29210*/  IMAD.MOV.U32 R155, RZ, RZ, R92 ;  /* 0x000000ffff9b7224 */ /* 0x000fe400078e005c */
[----:B------:R-:W-:Y:S01]  /*29220*/  IMAD.MOV.U32 R141, RZ, RZ, R143 ;  /* 0x000000ffff8d7224 */ /* 0x000fe200078e008f */
[----:B------:R-:W-:Y:S01]  /*29230*/  MOV R143, R145 ;  /* 0x00000091008f7202 */ /* 0x000fe20000000f00 */
[----:B------:R-:W-:Y:S01]  /*29240*/  IMAD.MOV.U32 R93, RZ, RZ, R75 ;  /* 0x000000ffff5d7224 */ /* 0x000fe200078e004b */
[----:B------:R-:W-:Y:S01]  /*29250*/  LEA R92, P1, R126, R120, 0x2 ;  /* 0x000000787e5c7211 */ /* 0x000fe200078210ff */
[----:B------:R-:W-:Y:S01]  /*29260*/  IMAD.MOV.U32 R145, RZ, RZ, R146 ;  /* 0x000000ffff917224 */ /* 0x000fe200078e0092 */
[----:B------:R-:W-:Y:S01]  /*29270*/  MOV R75, R101 ;  /* 0x00000065004b7202 */ /* 0x000fe20000000f00 */
[----:B------:R-:W-:Y:S01]  /*29280*/  IMAD.MOV.U32 R136, RZ, RZ, R74 ;  /* 0x000000ffff887224 */ /* 0x000fe200078e004a */
[----:B------:R-:W-:Y:S01]  /*29290*/  LEA.HI.X.SX32 R105, R129, R0, 0x2, P3 ;  /* 0x0000000081697211 */ /* 0x000fe200018f16ff */
[----:B------:R-:W-:Y:S01]  /*292a0*/  IMAD.MOV.U32 R146, RZ, RZ, R147 ;  /* 0x000000ffff927224 */ /* 0x000fe200078e0093 */
[-C--:B------:R-:W-:Y:S01]  /*292b0*/  LEA R74, P0, R124, R120.reuse, 0x2 ;  /* 0x000000787c4a7211 */ /* 0x080fe200078010ff */
[----:B------:R-:W-:Y:S01]  /*292c0*/  IMAD.MOV.U32 R135, RZ, RZ, R100 ;  /* 0x000000ffff877224 */ /* 0x000fe200078e0064 */
[----:B------:R-:W-:Y:S01]  /*292d0*/  LEA R100, P6, R123, R120, 0x2 ;  /* 0x000000787b647211 */ /* 0x000fe200078c10ff */
[----:B------:R-:W-:-:S02]  /*292e0*/  IMAD.MOV.U32 R101, RZ, RZ, R83 ;  /* 0x000000ffff657224 */ /* 0x000fc400078e0053 */
[----:B------:R-:W-:Y:S01]  /*292f0*/  IMAD.MOV.U32 R147, RZ, RZ, R149 ;  /* 0x000000ffff937224 */ /* 0x000fe200078e0095 */
[----:B------:R-:W-:Y:S01]  /*29300*/  MOV R149, R155 ;  /* 0x0000009b00957202 */ /* 0x000fe20000000f00 */
[----:B------:R-:W-:Y:S01]  /*29310*/  IMAD.MOV.U32 R132, RZ, RZ, R93 ;  /* 0x000000ffff847224 */ /* 0x000fe200078e005d */
[C---:B------:R-:W-:Y:S01]  /*29320*/  LEA R82, P5, R121.reuse, R120, 0x2 ;  /* 0x0000007879527211 */ /* 0x040fe200078a10ff */
[----:B------:R-:W-:Y:S01]  /*29330*/  STL.64 [R1+0xdb8], R108 ;  /* 0x000db86c01007387 */ /* 0x000fe20000100a00 */
[----:B------:R-:W-:Y:S01]  /*29340*/  IMAD.MOV.U32 R155, RZ, RZ, R80 ;  /* 0x000000ffff9b7224 */ /* 0x000fe200078e0050 */
[----:B------:R-:W-:Y:S01]  /*29350*/  LEA.HI.X.SX32 R93, R126, R0, 0x2, P1 ;  /* 0x000000007e5d7211 */ /* 0x000fe200008f16ff */
[----:B------:R-:W-:Y:S01]  /*29360*/  IMAD.MOV.U32 R129, RZ, RZ, R75 ;  /* 0x000000ffff817224 */ /* 0x000fe200078e004b */
[----:B------:R1:W-:Y:S01]  /*29370*/  STL.64 [R1+0xdb0], R104 ;  /* 0x000db06801007387 */ /* 0x0003e20000100a00 */
[----:B------:R-:W-:Y:S02]  /*29380*/  LEA R80, P2, R116, R120, 0x2 ;  /* 0x0000007874507211 */ /* 0x000fe400078410ff */
[-C--:B------:R-:W-:Y:S01]  /*29390*/  LEA.HI.X.SX32 R75, R124, R0.reuse, 0x2, P0 ;  /* 0x000000007c4b7211 */ /* 0x080fe200000f16ff */
[----:B------:R5:W-:Y:S01]  /*293a0*/  STL.64 [R1+0xda8], R112 ;  /* 0x000da87001007387 */ /* 0x000be20000100a00 */
[-C--:B------:R-:W-:Y:S01]  /*293b0*/  LEA.HI.X.SX32 R83, R121, R0.reuse, 0x2, P5 ;  /* 0x0000000079537211 */ /* 0x080fe200028f16ff */
[----:B-1----:R-:W-:Y:S01]  /*293c0*/  IMAD.MOV.U32 R105, RZ, RZ, R101 ;  /* 0x000000ffff697224 */ /* 0x002fe200078e0065 */
[----:B------:R-:W-:Y:S01]  /*293d0*/  LEA.HI.X.SX32 R101, R123, R0, 0x2, P6 ;  /* 0x000000007b657211 */ /* 0x000fe200030f16ff */
[----:B-----5:R-:W5:Y:S04]  /*293e0*/  LDL.LU.64 R112, [R1+0x27b8] ;  /* 0x0027b80001707983 */ /* 0x020f680000300a00 */
[----:B------:R-:W-:Y:S04]  /*293f0*/  STL.64 [R1+0xda0], R92 ;  /* 0x000da05c01007387 */ /* 0x000fe80000100a00 */
[----:B------:R-:W-:Y:S04]  /*29400*/  STL [R1+0xd70], R80 ;  /* 0x000d705001007387 */ /* 0x000fe80000100800 */
[----:B------:R-:W-:Y:S04]  /*29410*/  STL.64 [R1+0xd98], R74 ;  /* 0x000d984a01007387 */ /* 0x000fe80000100a00 */
[----:B------:R-:W-:Y:S04]  /*29420*/  STL.64 [R1+0xd90], R100 ;  /* 0x000d906401007387 */ /* 0x000fe80000100a00 */
[----:B------:R-:W-:Y:S01]  /*29430*/  STL.64 [R1+0xd88], R82 ;  /* 0x000d885201007387 */ /* 0x000fe20000100a00 */
[----:B------:R-:W-:Y:S01]  /*29440*/  IMAD.MOV.U32 R126, RZ, RZ, R105 ;  /* 0x000000ffff7e7224 */ /* 0x000fe200078e0069 */
[----:B--2---:R-:W-:-:S04]  /*29450*/  LEA R108, P4, R119, R120, 0x2 ;  /* 0x00000078776c7211 */ /* 0x004fc800078810ff */
[----:B------:R-:W-:Y:S02]  /*29460*/  LEA.HI.X.SX32 R109, R119, R0, 0x2, P4 ;  /* 0x00000000776d7211 */ /* 0x000fe400020f16ff */
[----:B------:R-:W-:-:S03]  /*29470*/  LEA R104, P3, R118, R120, 0x2 ;  /* 0x0000007876687211 */ /* 0x000fc600078610ff */
[----:B------:R1:W-:Y:S01]  /*29480*/  STL.64 [R1+0xd80], R108 ;  /* 0x000d806c01007387 */ /* 0x0003e20000100a00 */
[----:B------:R-:W-:-:S03]  /*29490*/  LEA.HI.X.SX32 R105, R118, R0, 0x2, P3 ;  /* 0x0000000076697211 */ /* 0x000fc600018f16ff */
[----:B-1----:R-:W2:Y:S04]  /*294a0*/  LDL.LU.64 R108, [R1+0x27b0] ;  /* 0x0027b000016c7983 */ /* 0x002ea80000300a00 */
[----:B------:R1:W-:Y:S04]  /*294b0*/  STL.64 [R1+0xd78], R104 ;  /* 0x000d786801007387 */ /* 0x0003e80000100a00 */
[----:B-1----:R-:W4:Y:S01]  /*294c0*/  LDL.LU.64 R104, [R1+0x27a8] ;  /* 0x0027a80001687983 */ /* 0x002f220000300a00 */
[----:B------:R-:W-:Y:S01]  /*294d0*/  IMAD.MOV.U32 R124, RZ, RZ, R127 ;  /* 0x000000ffff7c7224 */ /* 0x000fe200078e007f */
[----:B------:R-:W-:Y:S01]  /*294e0*/  MOV R127, R129 ;  /* 0x00000081007f7202 */ /* 0x000fe20000000f00 */
[----:B------:R-:W-:-:S02]  /*294f0*/  IMAD.MOV.U32 R129, RZ, RZ, R132 ;  /* 0x000000ffff817224 */ /* 0x000fc400078e0084 */
[----:B------:R-:W-:Y:S02]  /*29500*/  IMAD.MOV.U32 R132, RZ, RZ, R133 ;  /* 0x000000ffff847224 */ /* 0x000fe400078e0085 */
[----:B------:R-:W-:Y:S01]  /*29510*/  IMAD.MOV.U32 R133, RZ, RZ, R141 ;  /* 0x000000ffff857224 */ /* 0x000fe200078e008d */
[----:B------:R-:W-:Y:S01]  /*29520*/  MOV R141, R143 ;  /* 0x0000008f008d7202 */ /* 0x000fe20000000f00 */
[----:B------:R-:W-:Y:S02]  /*29530*/  IMAD.MOV.U32 R143, RZ, RZ, R145 ;  /* 0x000000ffff8f7224 */ /* 0x000fe400078e0091 */
[----:B------:R-:W-:Y:S01]  /*29540*/  IMAD.MOV.U32 R145, RZ, RZ, R146 ;  /* 0x000000ffff917224 */ /* 0x000fe200078e0092 */
[----:B------:R-:W-:Y:S01]  /*29550*/  LEA R92, P1, R115, R120, 0x2 ;  /* 0x00000078735c7211 */ /* 0x000fe200078210ff */
[----:B------:R-:W-:Y:S01]  /*29560*/  IMAD.MOV.U32 R146, RZ, RZ, R147 ;  /* 0x000000ffff927224 */ /* 0x000fe200078e0093 */
[----:B------:R-:W-:Y:S01]  /*29570*/  MOV R147, R149 ;  /* 0x0000009500937202 */ /* 0x000fe20000000f00 */
[----:B------:R-:W-:-:S02]  /*29580*/  IMAD.MOV.U32 R149, RZ, RZ, R72 ;  /* 0x000000ffff957224 */ /* 0x000fc400078e0048 */
[----:B------:R-:W-:Y:S01]  /*29590*/  IMAD.MOV.U32 R119, RZ, RZ, R81 ;  /* 0x000000ffff777224 */ /* 0x000fe200078e0051 */
[-C--:B------:R-:W-:Y:S02]  /*295a0*/  LEA.HI.X.SX32 R119, R116, R0.reuse, 0x2, P2 ;  /* 0x0000000074777211 */ /* 0x080fe400010f16ff */
[----:B------:R-:W-:Y:S02]  /*295b0*/  LEA.HI.X.SX32 R93, R115, R0, 0x2, P1 ;  /* 0x00000000735d7211 */ /* 0x000fe400008f16ff */
[CC--:B-----5:R-:W-:Y:S02]  /*295c0*/  LEA R74, P0, R113.reuse, R120.reuse, 0x2 ;  /* 0x00000078714a7211 */ /* 0x0e0fe400078010ff */
[C---:B------:R-:W-:Y:S02]  /*295d0*/  LEA R100, P6, R112.reuse, R120, 0x2 ;  /* 0x0000007870647211 */ /* 0x040fe400078c10ff */
[-C--:B------:R-:W-:Y:S02]  /*295e0*/  LEA.HI.X.SX32 R75, R113, R0.reuse, 0x2, P0 ;  /* 0x00000000714b7211 */ /* 0x080fe400000f16ff */
[----:B------:R-:W-:Y:S01]  /*295f0*/  LEA.HI.X.SX32 R101, R112, R0, 0x2, P6 ;  /* 0x0000000070657211 */ /* 0x000fe200030f16ff */
[----:B------:R-:W-:Y:S01]  /*29600*/  IMAD.MOV.U32 R118, RZ, RZ, R80 ;  /* 0x000000ffff767224 */ /* 0x000fe200078e0050 */
[----:B------:R-:W-:-:S04]  /*29610*/  LEA R82, P5, R111, R120, 0x2 ;  /* 0x000000786f527211 */ /* 0x000fc800078a10ff */
[----:B------:R-:W-:Y:S02]  /*29620*/  LEA.HI.X.SX32 R83, R111, R0, 0x2, P5 ;  /* 0x000000006f537211 */ /* 0x000fe400028f16ff */
[-C--:B--2---:R-:W-:Y:S02]  /*29630*/  LEA R72, P4, R109, R120.reuse, 0x2 ;  /* 0x000000786d487211 */ /* 0x084fe400078810ff */
[----:B------:R-:W-:-:S03]  /*29640*/  LEA R80, P3, R108, R120, 0x2 ;  /* 0x000000786c507211 */ /* 0x000fc600078610ff */
[----:B------:R1:W-:Y:S01]  /*29650*/  STL [R1+0xd48], R72 ;  /* 0x000d484801007387 */ /* 0x0003e20000100800 */
[----:B------:R-:W-:-:S03]  /*29660*/  MOV R118, R72 ;  /* 0x0000004800767202 */ /* 0x000fc60000000f00 */
[----:B------:R2:W-:Y:S04]  /*29670*/  STL [R1+0xd74], R119 ;  /* 0x000d747701007387 */ /* 0x0005e80000100800 */
[----:B------:R4:W-:Y:S01]  /*29680*/  STL.64 [R1+0xd68], R92 ;  /* 0x000d685c01007387 */ /* 0x0009e20000100a00 */
[----:B-1----:R-:W-:-:S03]  /*29690*/  LEA R72, P2, R107, R120, 0x2 ;  /* 0x000000786b487211 */ /* 0x002fc600078410ff */
[----:B------:R-:W-:Y:S01]  /*296a0*/  STL.64 [R1+0xd60], R74 ;  /* 0x000d604a01007387 */ /* 0x000fe20000100a00 */
[----:B--2---:R-:W-:Y:S01]  /*296b0*/  IMAD.MOV.U32 R119, RZ, RZ, R73 ;  /* 0x000000ffff777224 */ /* 0x004fe200078e0049 */
[-C--:B------:R-:W-:Y:S02]  /*296c0*/  LEA.HI.X.SX32 R119, R109, R0.reuse, 0x2, P4 ;  /* 0x000000006d777211 */ /* 0x080fe400020f16ff */
[----:B------:R1:W-:Y:S01]  /*296d0*/  STL.64 [R1+0xd58], R100 ;  /* 0x000d586401007387 */ /* 0x0003e20000100a00 */
[----:B------:R-:W-:Y:S02]  /*296e0*/  LEA.HI.X.SX32 R81, R108, R0, 0x2, P3 ;  /* 0x000000006c517211 */ /* 0x000fe400018f16ff */
[----:B----4-:R-:W-:Y:S02]  /*296f0*/  LEA R92, P1, R105, R120, 0x2 ;  /* 0x00000078695c7211 */ /* 0x010fe400078210ff */
[-C--:B------:R-:W-:Y:S02]  /*29700*/  LEA.HI.X.SX32 R73, R107, R0.reuse, 0x2, P2 ;  /* 0x000000006b497211 */ /* 0x080fe400010f16ff */
[----:B------:R-:W-:Y:S01]  /*29710*/  LEA.HI.X.SX32 R93, R105, R0, 0x2, P1 ;  /* 0x00000000695d7211 */ /* 0x000fe200008f16ff */
[----:B-1----:R-:W2:Y:S04]  /*29720*/  LDL.LU.64 R100, [R1+0x27a0] ;  /* 0x0027a00001647983 */ /* 0x002ea80000300a00 */
[----:B------:R-:W-:Y:S04]  /*29730*/  STL.64 [R1+0xd50], R82 ;  /* 0x000d505201007387 */ /* 0x000fe80000100a00 */
[----:B------:R-:W-:Y:S04]  /*29740*/  STL [R1+0xd4c], R119 ;  /* 0x000d4c7701007387 */ /* 0x000fe80000100800 */
[----:B------:R-:W-:Y:S04]  /*29750*/  STL.64 [R1+0xd40], R80 ;  /* 0x000d405001007387 */ /* 0x000fe80000100a00 */
[----:B------:R-:W-:Y:S04]  /*29760*/  STL.64 [R1+0xd38], R72 ;  /* 0x000d384801007387 */ /* 0x000fe80000100a00 */
[----:B------:R1:W-:Y:S04]  /*29770*/  STL.64 [R1+0xd30], R92 ;  /* 0x000d305c01007387 */ /* 0x0003e80000100a00 */
[----:B-1----:R-:W4:Y:S01]  /*29780*/  LDL.LU.64 R92, [R1+0x2798] ;  /* 0x00279800015c7983 */ /* 0x002f220000300a00 */
[----:B------:R-:W-:-:S02]  /*29790*/  LEA R74, P0, R104, R120, 0x2 ;  /* 0x00000078684a7211 */ /* 0x000fc400078010ff */
[----:B------:R-:W-:Y:S02]  /*297a0*/  LEA R112, P6, R102, R120, 0x2 ;  /* 0x0000007866707211 */ /* 0x000fe400078c10ff */
[----:B------:R-:W-:Y:S01]  /*297b0*/  MOV R123, R145 ;  /* 0x00000091007b7202 */ /* 0x000fe20000000f00 */
[----:B------:R-:W-:Y:S01]  /*297c0*/  IMAD.MOV.U32 R145, RZ, RZ, R147 ;  /* 0x000000ffff917224 */ /* 0x000fe200078e0093 */
[-C--:B------:R-:W-:Y:S02]  /*297d0*/  LEA.HI.X.SX32 R75, R104, R0.reuse, 0x2, P0 ;  /* 0x00000000684b7211 */ /* 0x080fe400000f16ff */
[----:B------:R-:W-:Y:S01]  /*297e0*/  LEA.HI.X.SX32 R113, R102, R0, 0x2, P6 ;  /* 0x0000000066717211 */ /* 0x000fe200030f16ff */
[----:B------:R-:W-:Y:S01]  /*297f0*/  IMAD.MOV.U32 R121, RZ, RZ, R141 ;  /* 0x000000ffff797224 */ /* 0x000fe200078e008d */
[----:B------:R-:W-:Y:S02]  /*29800*/  LEA R80, P3, R99, R120, 0x2 ;  /* 0x0000007863507211 */ /* 0x000fe400078610ff */
[----:B------:R-:W-:Y:S01]  /*29810*/  MOV R147, R152 ;  /* 0x0000009800937202 */ /* 0x000fe20000000f00 */
[----:B------:R-:W-:Y:S01]  /*29820*/  IMAD.MOV.U32 R152, RZ, RZ, R84 ;  /* 0x000000ffff987224 */ /* 0x000fe200078e0054 */
[-C--:B---3--:R-:W-:Y:S01]  /*29830*/  LEA R72, P2, R97, R120.reuse, 0x2 ;  /* 0x0000007861487211 */ /* 0x088fe200078410ff */
[----:B------:R-:W-:Y:S01]  /*29840*/  IMAD.MOV.U32 R141, RZ, RZ, R143 ;  /* 0x000000ffff8d7224 */ /* 0x000fe200078e008f */
[----:B------:R-:W-:Y:S01]  /*29850*/  LEA R84, P1, R96, R120, 0x2 ;  /* 0x0000007860547211 */ /* 0x000fe200078210ff */
[----:B------:R-:W-:Y:S01]  /*29860*/  IMAD.MOV.U32 R143, RZ, RZ, R146 ;  /* 0x000000ffff8f7224 */ /* 0x000fe200078e0092 */
[----:B------:R1:W-:Y:S01]  /*29870*/  STL.64 [R1+0xd28], R74 ;  /* 0x000d284a01007387 */ /* 0x0003e20000100a00 */
[----:B------:R-:W-:Y:S01]  /*29880*/  IMAD.MOV.U32 R146, RZ, RZ, R149 ;  /* 0x000000ffff927224 */ /* 0x000fe200078e0095 */
[-C--:B------:R-:W-:Y:S01]  /*29890*/  LEA.HI.X.SX32 R81, R99, R0.reuse, 0x2, P3 ;  /* 0x0000000063517211 */ /* 0x080fe200018f16ff */
[----:B------:R-:W-:Y:S01]  /*298a0*/  IMAD.MOV.U32 R149, RZ, RZ, R85 ;  /* 0x000000ffff957224 */ /* 0x000fe200078e0055 */
[----:B------:R4:W-:Y:S01]  /*298b0*/  STL.64 [R1+0xd20], R112 ;  /* 0x000d207001007387 */ /* 0x0009e20000100a00 */
[----:B------:R-:W-:-:S02]  /*298c0*/  LEA.HI.X.SX32 R73, R97, R0, 0x2, P2 ;  /* 0x0000000061497211 */ /* 0x000fc400010f16ff */
[----:B------:R-:W-:Y:S02]  /*298d0*/  LEA.HI.X.SX32 R85, R96, R0, 0x2, P1 ;  /* 0x0000000060557211 */ /* 0x000fe400008f16ff */
[----:B-1----:R-:W-:-:S04]  /*298e0*/  LEA R74, P0, R94, R120, 0x2 ;  /* 0x000000785e4a7211 */ /* 0x002fc800078010ff */
[----:B------:R-:W-:Y:S02]  /*298f0*/  LEA.HI.X.SX32 R75, R94, R0, 0x2, P0 ;  /* 0x000000005e4b7211 */ /* 0x000fe400000f16ff */
[CC--:B--2---:R-:W-:Y:S02]  /*29900*/  LEA R82, P5, R101.reuse, R120.reuse, 0x2 ;  /* 0x0000007865527211 */ /* 0x0c4fe400078a10ff */
[C---:B------:R-:W-:Y:S02]  /*29910*/  LEA R118, P4, R100.reuse, R120, 0x2 ;  /* 0x0000007864767211 */ /* 0x040fe400078810ff */
[-C--:B------:R-:W-:Y:S02]  /*29920*/  LEA.HI.X.SX32 R83, R101, R0.reuse, 0x2, P5 ;  /* 0x0000000065537211 */ /* 0x080fe400028f16ff */
[----:B------:R-:W-:-:S03]  /*29930*/  LEA.HI.X.SX32 R119, R100, R0, 0x2, P4 ;  /* 0x0000000064777211 */ /* 0x000fc600020f16ff */
[----:B------:R1:W-:Y:S04]  /*29940*/  STL.64 [R1+0xd18], R82 ;  /* 0x000d185201007387 */ /* 0x0003e80000100a00 */
[----:B------:R-:W-:Y:S04]  /*29950*/  STL.64 [R1+0xd10], R118 ;  /* 0x000d107601007387 */ /* 0x000fe80000100a00 */
[----:B------:R-:W-:Y:S04]  /*29960*/  STL.64 [R1+0xd08], R80 ;  /* 0x000d085001007387 */ /* 0x000fe80000100a00 */
[----:B------:R-:W-:Y:S04]  /*29970*/  STL.64 [R1+0xd00], R72 ;  /* 0x000d004801007387 */ /* 0x000fe80000100a00 */
[----:B------:R2:W-:Y:S01]  /*29980*/  STL.64 [R1+0xcf8], R84 ;  /* 0x000cf85401007387 */ /* 0x0005e20000100a00 */
[----:B----4-:R-:W-:-:S02]  /*29990*/  LEA R112, P6, R93, R120, 0x2 ;  /* 0x000000785d707211 */ /* 0x010fc400078c10ff */
[C---:B-1----:R-:W-:Y:S02]  /*299a0*/  LEA R82, P5, R92.reuse, R120, 0x2 ;  /* 0x000000785c527211 */ /* 0x042fe400078a10ff */
[-C--:B------:R-:W-:Y:S01]  /*299b0*/  LEA.HI.X.SX32 R113, R93, R0.reuse, 0x2, P6 ;  /* 0x000000005d717211 */ /* 0x080fe200030f16ff */
[----:B--2---:R-:W2:Y:S01]  /*299c0*/  LDL.LU.64 R84, [R1+0x2790] ;  /* 0x0027900001547983 */ /* 0x004ea20000300a00 */
[----:B------:R-:W-:-:S03]  /*299d0*/  LEA.HI.X.SX32 R83, R92, R0, 0x2, P5 ;  /* 0x000000005c537211 */ /* 0x000fc600028f16ff */
[----:B------:R-:W-:Y:S04]  /*299e0*/  STL.64 [R1+0xcf0], R74 ;  /* 0x000cf04a01007387 */ /* 0x000fe80000100a00 */
[----:B------:R-:W-:Y:S04]  /*299f0*/  STL.64 [R1+0xce8], R112 ;  /* 0x000ce87001007387 */ /* 0x000fe80000100a00 */
[----:B------:R1:W-:Y:S04]  /*29a00*/  STL.64 [R1+0xce0], R82 ;  /* 0x000ce05201007387 */ /* 0x0003e80000100a00 */
[----:B-1----:R-:W3:Y:S01]  /*29a10*/  LDL.LU.64 R82, [R1+0x2788] ;  /* 0x0027880001527983 */ /* 0x002ee20000300a00 */
[----:B------:R-:W-:-:S02]  /*29a20*/  IMAD.MOV.U32 R118, RZ, RZ, R121 ;  /* 0x000000ffff767224 */ /* 0x000fc400078e0079 */
[----:B------:R-:W-:Y:S02]  /*29a30*/  IMAD.MOV.U32 R121, RZ, RZ, R145 ;  /* 0x000000ffff797224 */ /* 0x000fe400078e0091 */
[----:B------:R-:W-:Y:S01]  /*29a40*/  IMAD.MOV.U32 R145, RZ, RZ, R147 ;  /* 0x000000ffff917224 */ /* 0x000fe200078e0093 */
[----:B------:R-:W-:Y:S01]  /*29a50*/  MOV R119, R123 ;  /* 0x0000007b00777202 */ /* 0x000fe20000000f00 */
[----:B------:R-:W-:Y:S02]  /*29a60*/  IMAD.MOV.U32 R147, RZ, RZ, R152 ;  /* 0x000000ffff937224 */ /* 0x000fe400078e0098 */
[----:B------:R-:W-:Y:S01]  /*29a70*/  IMAD.MOV.U32 R152, RZ, RZ, R68 ;  /* 0x000000ffff987224 */ /* 0x000fe200078e0044 */
[CC--:B------:R-:W-:Y:S01]  /*29a80*/  LEA R68, P4, R90.reuse, R120.reuse, 0x2 ;  /* 0x000000785a447211 */ /* 0x0c0fe200078810ff */
[----:B------:R-:W-:Y:S01]  /*29a90*/  IMAD.MOV.U32 R123, RZ, RZ, R146 ;  /* 0x000000ffff7b7224 */ /* 0x000fe200078e0092 */
[----:B------:R-:W-:Y:S01]  /*29aa0*/  MOV R146, R149 ;  /* 0x0000009500927202 */ /* 0x000fe20000000f00 */
[----:B------:R-:W-:Y:S01]  /*29ab0*/  IMAD.MOV.U32 R149, RZ, RZ, R69 ;  /* 0x000000ffff957224 */ /* 0x000fe200078e0045 */
[----:B------:R-:W-:Y:S01]  /*29ac0*/  LEA R80, P3, R89, R120, 0x2 ;  /* 0x0000007859507211 */ /* 0x000fe200078610ff */
[----:B------:R-:W-:Y:S01]  /*29ad0*/  IMAD.MOV.U32 R116, RZ, RZ, R119 ;  /* 0x000000ffff747224 */ /* 0x000fe200078e0077 */
[----:B------:R-:W-:Y:S01]  /*29ae0*/  LEA.HI.X.SX32 R69, R90, R0, 0x2, P4 ;  /* 0x000000005a457211 */ /* 0x000fe200020f16ff */
[----:B------:R-:W-:Y:S01]  /*29af0*/  IMAD.MOV.U32 R119, RZ, RZ, R123 ;  /* 0x000000ffff777224 */ /* 0x000fe200078e007b */
[----:B------:R-:W-:Y:S01]  /*29b00*/  LEA R72, P2, R87, R120, 0x2 ;  /* 0x0000007857487211 */ /* 0x000fe200078410ff */
[----:B------:R-:W-:Y:S01]  /*29b10*/  IMAD.MOV.U32 R123, RZ, RZ, R152 ;  /* 0x000000ffff7b7224 */ /* 0x000fe200078e0098 */
[----:B------:R-:W-:Y:S01]  /*29b20*/  MOV R115, R118 ;  /* 0x0000007600737202 */ /* 0x000fe20000000f00 */
[----:B------:R-:W-:Y:S01]  /*29b30*/  IMAD.MOV.U32 R118, RZ, RZ, R121 ;  /* 0x000000ffff767224 */ /* 0x000fe200078e0079 */
[----:B------:R-:W-:Y:S01]  /*29b40*/  LEA.HI.X.SX32 R81, R89, R0, 0x2, P3 ;  /* 0x0000000059517211 */ /* 0x000fe200018f16ff */
[----:B------:R-:W-:Y:S01]  /*29b50*/  IMAD.MOV.U32 R152, RZ, RZ, R78 ;  /* 0x000000ffff987224 */ /* 0x000fe200078e004e */
[----:B------:R-:W-:Y:S01]  /*29b60*/  MOV R121, R146 ;  /* 0x0000009200797202 */ /* 0x000fe20000000f00 */
[----:B------:R-:W-:Y:S01]  /*29b70*/  IMAD.MOV.U32 R146, RZ, RZ, R147 ;  /* 0x000000ffff927224 */ /* 0x000fe200078e0093 */
[----:B------:R-:W-:Y:S01]  /*29b80*/  LEA R78, P1, R86, R120, 0x2 ;  /* 0x00000078564e7211 */ /* 0x000fe200078210ff */
[----:B------:R1:W-:Y:S01]  /*29b90*/  STL.64 [R1+0xcd8], R68 ;  /* 0x000cd84401007387 */ /* 0x0003e20000100a00 */
[----:B------:R-:W-:Y:S01]  /*29ba0*/  LEA.HI.X.SX32 R73, R87, R0, 0x2, P2 ;  /* 0x0000000057497211 */ /* 0x000fe200010f16ff */
[----:B------:R-:W-:Y:S01]  /*29bb0*/  IMAD.MOV.U32 R147, RZ, RZ, R149 ;  /* 0x000000ffff937224 */ /* 0x000fe200078e0095 */
[----:B------:R-:W-:-:S02]  /*29bc0*/  MOV R149, R79 ;  /* 0x0000004f00957202 */ /* 0x000fc40000000f00 */
[----:B------:R-:W-:Y:S01]  /*29bd0*/  LEA.HI.X.SX32 R79, R86, R0, 0x2, P1 ;  /* 0x00000000564f7211 */ /* 0x000fe200008f16ff */
[----:B-1----:R-:W4:Y:S04]  /*29be0*/  LDL.LU.64 R68, [R1+0x2780] ;  /* 0x0027800001447983 */ /* 0x002f280000300a00 */
[----:B------:R1:W-:Y:S04]  /*29bf0*/  STL.64 [R1+0xcd0], R80 ;  /* 0x000cd05001007387 */ /* 0x0003e80000100a00 */
[----:B-1----:R-:W5:Y:S01]  /*29c00*/  LDL.LU.64 R80, [R1+0x2778] ;  /* 0x0027780001507983 */ /* 0x002f620000300a00 */
[----:B---3--:R-:W-:-:S02]  /*29c10*/  LEA R108, P5, R83, R120, 0x2 ;  /* 0x00000078536c7211 */ /* 0x008fc400078a10ff */
[----:B------:R-:W-:-:S03]  /*29c20*/  LEA R104, P4, R82, R120, 0x2 ;  /* 0x0000007852687211 */ /* 0x000fc600078810ff */
[----:B------:R-:W-:Y:S04]  /*29c30*/  STL [R1+0xca8], R108 ;  /* 0x000ca86c01007387 */ /* 0x000fe80000100800 */
[----:B------:R1:W-:Y:S04]  /*29c40*/  STL.64 [R1+0xcc8], R72 ;  /* 0x000cc84801007387 */ /* 0x0003e80000100a00 */
[----:B-1----:R-:W3:Y:S04]  /*29c50*/  LDL.LU.64 R72, [R1+0x2770] ;  /* 0x0027700001487983 */ /* 0x002ee80000300a00 */
[----:B------:R-:W-:Y:S04]  /*29c60*/  STL [R1+0xca0], R104 ;  /* 0x000ca06801007387 */ /* 0x000fe80000100800 */
[----:B------:R1:W-:Y:S04]  /*29c70*/  STL.64 [R1+0xcc0], R78 ;  /* 0x000cc04e01007387 */ /* 0x0003e80000100a00 */
[----:B-1----:R-:W4:Y:S01]  /*29c80*/  LDL.LU.64 R78, [R1+0x2768] ;  /* 0x00276800014e7983 */ /* 0x002f220000300a00 */
[----:B------:R-:W-:Y:S01]  /*29c90*/  IMAD.MOV.U32 R113, RZ, RZ, R116 ;  /* 0x000000ffff717224 */ /* 0x000fe200078e0074 */
[----:B--2---:R-:W-:Y:S01]  /*29ca0*/  LEA R74, P0, R85, R120, 0x2 ;  /* 0x00000078554a7211 */ /* 0x004fe200078010ff */
[----:B------:R-:W-:-:S02]  /*29cb0*/  IMAD.MOV.U32 R116, RZ, RZ, R119 ;  /* 0x000000ffff747224 */ /* 0x000fc400078e0077 */
[----:B------:R-:W-:Y:S02]  /*29cc0*/  IMAD.MOV.U32 R119, RZ, RZ, R123 ;  /* 0x000000ffff777224 */ /* 0x000fe400078e007b */
[----:B------:R-:W-:Y:S01]  /*29cd0*/  IMAD.MOV.U32 R112, RZ, RZ, R115 ;  /* 0x000000ffff707224 */ /* 0x000fe200078e0073 */
[----:B------:R-:W-:Y:S01]  /*29ce0*/  MOV R115, R118 ;  /* 0x0000007600737202 */ /* 0x000fe20000000f00 */
[----:B------:R-:W-:Y:S01]  /*29cf0*/  IMAD.MOV.U32 R123, RZ, RZ, R76 ;  /* 0x000000ffff7b7224 */ /* 0x000fe200078e004c */
[----:B------:R-:W-:Y:S01]  /*29d00*/  LEA R76, P6, R84, R120, 0x2 ;  /* 0x00000078544c7211 */ /* 0x000fe200078c10ff */
[----:B------:R-:W-:Y:S01]  /*29d10*/  IMAD.MOV.U32 R118, RZ, RZ, R121 ;  /* 0x000000ffff767224 */ /* 0x000fe200078e0079 */
[----:B------:R-:W-:Y:S02]  /*29d20*/  LEA.HI.X.SX32 R75, R85, R0, 0x2, P0 ;  /* 0x00000000554b7211 */ /* 0x000fe400000f16ff */
[----:B-----5:R-:W-:Y:S02]  /*29d30*/  LEA R100, P3, R81, R120, 0x2 ;  /* 0x0000007851647211 */ /* 0x020fe400078610ff */
[----:B------:R-:W-:Y:S01]  /*29d40*/  MOV R121, R152 ;  /* 0x0000009800797202 */ /* 0x000fe20000000f00 */
[----:B------:R-:W-:Y:S01]  /*29d50*/  IMAD.MOV.U32 R152, RZ, RZ, R77 ;  /* 0x000000ffff987224 */ /* 0x000fe200078e004d */
[----:B------:R-:W-:Y:S01]  /*29d60*/  LEA R96, P2, R80, R120, 0x2 ;  /* 0x0000007850607211 */ /* 0x000fe200078410ff */
[----:B------:R-:W-:Y:S01]  /*29d70*/  STL [R1+0xc98], R100 ;  /* 0x000c986401007387 */ /* 0x000fe20000100800 */
[----:B------:R-:W-:-:S02]  /*29d80*/  LEA.HI.X.SX32 R77, R84, R0, 0x2, P6 ;  /* 0x00000000544d7211 */ /* 0x000fc400030f16ff */
[----:B------:R-:W-:Y:S01]  /*29d90*/  MOV R85, R109 ;  /* 0x0000006d00557202 */ /* 0x000fe20000000f00 */
[----:B------:R1:W-:Y:S01]  /*29da0*/  STL.64 [R1+0xcb8], R74 ;  /* 0x000cb84a01007387 */ /* 0x0003e20000100a00 */
[----:B------:R-:W-:-:S03]  /*29db0*/  LEA.HI.X.SX32 R85, R83, R0, 0x2, P5 ;  /* 0x0000000053557211 */ /* 0x000fc600028f16ff */
[----:B-1----:R-:W2:Y:S04]  /*29dc0*/  LDL.LU.64 R74, [R1+0x2760] ;  /* 0x00276000014a7983 */ /* 0x002ea80000300a00 */
[----:B------:R-:W-:Y:S04]  /*29dd0*/  STL [R1+0xc90], R96 ;  /* 0x000c906001007387 */ /* 0x000fe80000100800 */
[----:B------:R1:W-:Y:S04]  /*29de0*/  STL.64 [R1+0xcb0], R76 ;  /* 0x000cb04c01007387 */ /* 0x0003e80000100a00 */
[----:B-1----:R-:W5:Y:S01]  /*29df0*/  LDL.LU.64 R76, [R1+0x2758] ;  /* 0x00275800014c7983 */ /* 0x002f620000300a00 */
[----:B------:R-:W-:Y:S01]  /*29e00*/  IMAD.MOV.U32 R111, RZ, RZ, R71 ;  /* 0x000000ffff6f7224 */ /* 0x000fe200078e0047 */
[----:B----4-:R-:W-:-:S02]  /*29e10*/  LEA R92, P1, R79, R120, 0x2 ;  /* 0x000000784f5c7211 */ /* 0x010fc400078210ff */
[----:B------:R-:W-:-:S03]  /*29e20*/  LEA R86, P0, R78, R120, 0x2 ;  /* 0x000000784e567211 */ /* 0x000fc600078010ff */
[----:B------:R-:W-:Y:S04]  /*29e30*/  STL [R1+0xc88], R92 ;  /* 0x000c885c01007387 */ /* 0x000fe80000100800 */
[----:B------:R1:W-:Y:S04]  /*29e40*/  STL [R1+0xcac], R85 ;  /* 0x000cac5501007387 */ /* 0x0003e80000100800 */
[----:B------:R-:W-:Y:S01]  /*29e50*/  STL [R1+0xc80], R86 ;  /* 0x000c805601007387 */ /* 0x000fe20000100800 */
[----:B-1----:R-:W-:Y:S01]  /*29e60*/  IMAD.MOV.U32 R85, RZ, RZ, R105 ;  /* 0x000000ffff557224 */ /* 0x002fe200078e0069 */
[----:B------:R-:W-:-:S05]  /*29e70*/  LEA.HI.X.SX32 R85, R82, R0, 0x2, P4 ;  /* 0x0000000052557211 */ /* 0x000fca00020f16ff */
[----:B------:R1:W-:Y:S02]  /*29e80*/  STL [R1+0xca4], R85 ;  /* 0x000ca45501007387 */ /* 0x0003e40000100800 */
[----:B-1----:R-:W-:Y:S02]  /*29e90*/  MOV R85, R101 ;  /* 0x0000006500557202 */ /* 0x002fe40000000f00 */
[----:B------:R-:W-:-:S05]  /*29ea0*/  LEA.HI.X.SX32 R85, R81, R0, 0x2, P3 ;  /* 0x0000000051557211 */ /* 0x000fca00018f16ff */
[----:B------:R1:W-:Y:S02]  /*29eb0*/  STL [R1+0xc9c], R85 ;  /* 0x000c9c5501007387 */ /* 0x0003e40000100800 */
[----:B-1----:R-:W-:Y:S01]  /*29ec0*/  IMAD.MOV.U32 R85, RZ, RZ, R97 ;  /* 0x000000ffff557224 */ /* 0x002fe200078e0061 */
[----:B------:R-:W-:-:S05]  /*29ed0*/  LEA.HI.X.SX32 R85, R80, R0, 0x2, P2 ;  /* 0x0000000050557211 */ /* 0x000fca00010f16ff */
[----:B------:R1:W-:Y:S02]  /*29ee0*/  STL [R1+0xc94], R85 ;  /* 0x000c945501007387 */ /* 0x0003e40000100800 */
[----:B-1----:R-:W-:Y:S02]  /*29ef0*/  MOV R85, R93 ;  /* 0x0000005d00557202 */ /* 0x002fe40000000f00 */
[----:B------:R-:W-:-:S05]  /*29f00*/  LEA.HI.X.SX32 R85, R79, R0, 0x2, P1 ;  /* 0x000000004f557211 */ /* 0x000fca00008f16ff */
[----:B------:R1:W-:Y:S04]  /*29f10*/  STL [R1+0xc8c], R85 ;  /* 0x000c8c5501007387 */ /* 0x0003e80000100800 */
[----:B------:R-:W4:Y:S01]  /*29f20*/  LDL.LU R71, [R1+0x2750] ;  /* 0x0027500001477983 */ /* 0x000f220000300800 */
[----:B------:R-:W-:Y:S01]  /*29f30*/  IMAD.MOV.U32 R84, RZ, RZ, R108 ;  /* 0x000000ffff547224 */ /* 0x000fe200078e006c */
[-C--:B-----5:R-:W-:Y:S01]  /*29f40*/  LEA R108, P6, R77, R120.reuse, 0x2 ;  /* 0x000000784d6c7211 */ /* 0x0a0fe200078c10ff */
[----:B------:R-:W-:Y:S01]  /*29f50*/  IMAD.MOV.U32 R84, RZ, RZ, R104 ;  /* 0x000000ffff547224 */ /* 0x000fe200078e0068 */
[-C--:B------:R-:W-:Y:S01]  /*29f60*/  LEA R104, P5, R76, R120.reuse, 0x2 ;  /* 0x000000784c687211 */ /* 0x080fe200078a10ff */
[----:B------:R-:W-:Y:S01]  /*29f70*/  IMAD.MOV.U32 R84, RZ, RZ, R100 ;  /* 0x000000ffff547224 */ /* 0x000fe200078e0064 */
[-C--:B--2---:R-:W-:Y:S01]  /*29f80*/  LEA R100, P4, R75, R120.reuse, 0x2 ;  /* 0x000000784b647211 */ /* 0x084fe200078810ff */
[----:B------:R-:W-:Y:S01]  /*29f90*/  IMAD.MOV.U32 R84, RZ, RZ, R96 ;  /* 0x000000ffff547224 */ /* 0x000fe200078e0060 */
[----:B------:R-:W-:Y:S01]  /*29fa0*/  LEA R96, P3, R74, R120, 0x2 ;  /* 0x000000784a607211 */ /* 0x000fe200078610ff */
[----:B-1----:R-:W-:Y:S01]  /*29fb0*/  IMAD.MOV.U32 R85, RZ, RZ, R87 ;  /* 0x000000ffff557224 */ /* 0x002fe200078e0057 */
[----:B------:R-:W-:Y:S01]  /*29fc0*/  LEA.HI.X.SX32 R85, R78, R0, 0x2, P0 ;  /* 0x000000004e557211 */ /* 0x000fe200000f16ff */
[----:B------:R-:W-:Y:S01]  /*29fd0*/  IMAD.MOV.U32 R84, RZ, RZ, R92 ;  /* 0x000000ffff547224 */ /* 0x000fe200078e005c */
[----:B---3--:R-:W-:Y:S01]  /*29fe0*/  LEA R92, P2, R73, R120, 0x2 ;  /* 0x00000078495c7211 */ /* 0x008fe200078410ff */
[----:B------:R-:W-:Y:S01]  /*29ff0*/  IMAD.MOV.U32 R84, RZ, RZ, R86 ;  /* 0x000000ffff547224 */ /* 0x000fe200078e0056 */
[----:B------:R-:W-:-:S02]  /*2a000*/  LEA.HI.X.SX32 R109, R77, R0, 0x2, P6 ;  /* 0x000000004d6d7211 */ /* 0x000fc400030f16ff */
[----:B------:R-:W-:Y:S02]  /*2a010*/  LEA R86, P1, R72, R120, 0x2 ;  /* 0x0000007848567211 */ /* 0x000fe400078210ff */
[-C--:B------:R-:W-:Y:S02]  /*2a020*/  LEA.HI.X.SX32 R105, R76, R0.reuse, 0x2, P5 ;  /* 0x000000004c697211 */ /* 0x080fe400028f16ff */
[----:B------:R-:W-:Y:S01]  /*2a030*/  LEA.HI.X.SX32 R101, R75, R0, 0x2, P4 ;  /* 0x000000004b657211 */ /* 0x000fe200020f16ff */
[----:B------:R-:W-:Y:S01]  /*2a040*/  STL [R1+0xc84], R85 ;  /* 0x000c845501007387 */ /* 0x000fe20000100800 */
[----:B------:R-:W-:Y:S02]  /*2a050*/  LEA R82, P6, R70, R120, 0x2 ;  /* 0x0000007846527211 */ /* 0x000fe400078c10ff */
[----:B------:R-:W-:Y:S01]  /*2a060*/  LEA.HI.X.SX32 R97, R74, R0, 0x2, P3 ;  /* 0x000000004a617211 */ /* 0x000fe200018f16ff */
[----:B------:R-:W-:Y:S01]  /*2a070*/  STL.64 [R1+0xc78], R108 ;  /* 0x000c786c01007387 */ /* 0x000fe20000100a00 */
[----:B------:R-:W-:-:S02]  /*2a080*/  LEA R80, P5, R69, R120, 0x2 ;  /* 0x0000007845507211 */ /* 0x000fc400078a10ff */
[----:B------:R-:W-:Y:S01]  /*2a090*/  LEA.HI.X.SX32 R93, R73, R0, 0x2, P2 ;  /* 0x00000000495d7211 */ /* 0x000fe200010f16ff */
[----:B------:R-:W-:Y:S01]  /*2a0a0*/  STL.64 [R1+0xc70], R104 ;  /* 0x000c706801007387 */ /* 0x000fe20000100a00 */
[----:B------:R-:W-:Y:S02]  /*2a0b0*/  LEA R78, P4, R68, R120, 0x2 ;  /* 0x00000078444e7211 */ /* 0x000fe400078810ff */
[----:B------:R-:W-:Y:S01]  /*2a0c0*/  LEA.HI.X.SX32 R87, R72, R0, 0x2, P1 ;  /* 0x0000000048577211 */ /* 0x000fe200008f16ff */
[----:B------:R-:W-:Y:S01]  /*2a0d0*/  STL.64 [R1+0xc68], R100 ;  /* 0x000c686401007387 */ /* 0x000fe20000100a00 */
[-C--:B------:R-:W-:Y:S02]  /*2a0e0*/  LEA R76, P3, R5, R120.reuse, 0x2 ;  /* 0x00000078054c7211 */ /* 0x080fe400078610ff */
[----:B------:R-:W-:Y:S01]  /*2a0f0*/  LEA R74, P2, R4, R120, 0x2 ;  /* 0x00000078044a7211 */ /* 0x000fe200078410ff */
[----:B------:R-:W-:Y:S01]  /*2a100*/  STL.64 [R1+0xc60], R96 ;  /* 0x000c606001007387 */ /* 0x000fe20000100a00 */
[----:B------:R-:W-:-:S02]  /*2a110*/  LEA.HI.X.SX32 R83, R70, R0, 0x2, P6 ;  /* 0x0000000046537211 */ /* 0x000fc400030f16ff */
[-C--:B------:R-:W-:Y:S01]  /*2a120*/  LEA.HI.X.SX32 R81, R69, R0.reuse, 0x2, P5 ;  /* 0x0000000045517211 */ /* 0x080fe200028f16ff */
[----:B------:R-:W-:Y:S01]  /*2a130*/  STL.64 [R1+0xc58], R92 ;  /* 0x000c585c01007387 */ /* 0x000fe20000100a00 */
[-C--:B------:R-:W-:Y:S02]  /*2a140*/  LEA.HI.X.SX32 R79, R68, R0.reuse, 0x2, P4 ;  /* 0x00000000444f7211 */ /* 0x080fe400020f16ff */
[-C--:B------:R-:W-:Y:S01]  /*2a150*/  LEA.HI.X.SX32 R77, R5, R0.reuse, 0x2, P3 ;  /* 0x00000000054d7211 */ /* 0x080fe200018f16ff */
[----:B------:R1:W-:Y:S01]  /*2a160*/  STL.64 [R1+0xc50], R86 ;  /* 0x000c505601007387 */ /* 0x0003e20000100a00 */
[----:B------:R-:W-:Y:S01]  /*2a170*/  LEA.HI.X.SX32 R75, R4, R0, 0x2, P2 ;  /* 0x00000000044b7211 */ /* 0x000fe200010f16ff */
[----:B------:R-:W-:Y:S01]  /*2a180*/  IMAD R117, R117, UR4, RZ ;  /* 0x0000000475757c24 */ /* 0x000fe2000f8e02ff */
[----:B-1----:R-:W-:-:S04]  /*2a190*/  LEA R86, P1, R3, R120, 0x2 ;  /* 0x0000007803567211 */ /* 0x002fc800078210ff */
[----:B------:R-:W-:Y:S01]  /*2a1a0*/  LEA.HI.X.SX32 R87, R3, R0, 0x2, P1 ;  /* 0x0000000003577211 */ /* 0x000fe200008f16ff */
[----:B------:R-:W-:Y:S01]  /*2a1b0*/  IMAD R122, R122, UR4, RZ ;  /* 0x000000047a7a7c24 */ /* 0x000fe2000f8e02ff */
[----:B------:R-:W-:Y:S01]  /*2a1c0*/  LEA R72, P1, R106, R120, 0x2 ;  /* 0x000000786a487211 */ /* 0x000fe200078210ff */
[----:B------:R-:W-:Y:S02]  /*2a1d0*/  IMAD R125, R125, UR4, RZ ;  /* 0x000000047d7d7c24 */ /* 0x000fe4000f8e02ff */
[----:B------:R-:W-:Y:S01]  /*2a1e0*/  IMAD R128, R128, UR4, RZ ;  /* 0x0000000480807c24 */ /* 0x000fe2000f8e02ff */
[----:B------:R-:W-:Y:S01]  /*2a1f0*/  LEA.HI.X.SX32 R73, R106, R0, 0x2, P1 ;  /* 0x000000006a497211 */ /* 0x000fe200008f16ff */
[----:B------:R-:W-:Y:S02]  /*2a200*/  IMAD R134, R134, UR4, RZ ;  /* 0x0000000486867c24 */ /* 0x000fe4000f8e02ff */
[----:B------:R-:W-:Y:S02]  /*2a210*/  IMAD R137, R137, UR4, RZ ;  /* 0x0000000489897c24 */ /* 0x000fe4000f8e02ff */
[----:B------:R-:W-:-:S02]  /*2a220*/  IMAD R140, R140, UR4, RZ ;  /* 0x000000048c8c7c24 */ /* 0x000fc4000f8e02ff */
        /* <DEDUP_REMOVED lines=10> */
[----:B------:R-:W-:Y:S01]  /*2a2d0*/  MOV R97, R111 ;  /* 0x0000006f00617202 */ /* 0x000fe20000000f00 */
[----:B------:R-:W-:Y:S02]  /*2a2e0*/  IMAD.MOV.U32 R111, RZ, RZ, R112 ;  /* 0x000000ffff6f7224 */ /* 0x000fe400078e0070 */
[----:B------:R-:W-:-:S02]  /*2a2f0*/  IMAD.MOV.U32 R112, RZ, RZ, R113 ;  /* 0x000000ffff707224 */ /* 0x000fc400078e0071 */
[----:B------:R-:W-:Y:S01]  /*2a300*/  IMAD.MOV.U32 R113, RZ, RZ, R115 ;  /* 0x000000ffff717224 */ /* 0x000fe200078e0073 */
[----:B------:R-:W-:Y:S01]  /*2a310*/  MOV R115, R116 ;  /* 0x0000007400737202 */ /* 0x000fe20000000f00 */
[----:B------:R-:W-:Y:S02]  /*2a320*/  IMAD.MOV.U32 R116, RZ, RZ, R118 ;  /* 0x000000ffff747224 */ /* 0x000fe400078e0076 */
[----:B------:R-:W-:Y:S02]  /*2a330*/  IMAD.MOV.U32 R118, RZ, RZ, R119 ;  /* 0x000000ffff767224 */ /* 0x000fe400078e0077 */
[----:B------:R-:W-:Y:S01]  /*2a340*/  IMAD.MOV.U32 R119, RZ, RZ, R121 ;  /* 0x000000ffff777224 */ /* 0x000fe200078e0079 */
[----:B------:R-:W-:Y:S01]  /*2a350*/  MOV R121, R123 ;  /* 0x0000007b00797202 */ /* 0x000fe20000000f00 */
[----:B------:R-:W-:Y:S02]  /*2a360*/  IMAD.MOV.U32 R123, RZ, RZ, R124 ;  /* 0x000000ffff7b7224 */ /* 0x000fe400078e007c */
[----:B------:R-:W-:-:S02]  /*2a370*/  IMAD.MOV.U32 R124, RZ, RZ, R126 ;  /* 0x000000ffff7c7224 */ /* 0x000fc400078e007e */
[----:B------:R-:W-:Y:S01]  /*2a380*/  IMAD.MOV.U32 R126, RZ, RZ, R127 ;  /* 0x000000ffff7e7224 */ /* 0x000fe200078e007f */
[----:B------:R-:W-:Y:S01]  /*2a390*/  MOV R127, R129 ;  /* 0x00000081007f7202 */ /* 0x000fe20000000f00 */
[----:B------:R-:W-:Y:S02]  /*2a3a0*/  IMAD.MOV.U32 R129, RZ, RZ, R132 ;  /* 0x000000ffff817224 */ /* 0x000fe400078e0084 */
[----:B------:R-:W-:Y:S01]  /*2a3b0*/  IMAD.MOV.U32 R132, RZ, RZ, R133 ;  /* 0x000000ffff847224 */ /* 0x000fe200078e0085 */
[----:B----4-:R-:W-:-:S04]  /*2a3c0*/  LEA R84, P0, R71, R120, 0x2 ;  /* 0x0000007847547211 */ /* 0x010fc800078010ff */
[----:B------:R-:W-:-:S05]  /*2a3d0*/  LEA.HI.X.SX32 R85, R71, R0, 0x2, P0 ;  /* 0x0000000047557211 */ /* 0x000fca00000f16ff */
[----:B------:R1:W-:Y:S04]  /*2a3e0*/  STL.64 [R1+0xc48], R84 ;  /* 0x000c485401007387 */ /* 0x0003e80000100a00 */
[----:B------:R2:W-:Y:S04]  /*2a3f0*/  STL.64 [R1+0xc40], R82 ;  /* 0x000c405201007387 */ /* 0x0005e80000100a00 */
[----:B------:R3:W-:Y:S01]  /*2a400*/  STL.64 [R1+0xc38], R80 ;  /* 0x000c385001007387 */ /* 0x0007e20000100a00 */
[----:B-1----:R-:W-:-:S03]  /*2a410*/  LEA R84, P0, R2, R120, 0x2 ;  /* 0x0000007802547211 */ /* 0x002fc600078010ff */
[----:B------:R1:W-:Y:S01]  /*2a420*/  STL.64 [R1+0xc30], R78 ;  /* 0x000c304e01007387 */ /* 0x0003e20000100a00 */
[----:B--2---:R-:W-:-:S03]  /*2a430*/  LEA R82, P6, R88, R120, 0x2 ;  /* 0x0000007858527211 */ /* 0x004fc600078c10ff */
[----:B------:R2:W-:Y:S01]  /*2a440*/  STL.64 [R1+0xc28], R76 ;  /* 0x000c284c01007387 */ /* 0x0005e20000100a00 */
[----:B------:R-:W-:Y:S02]  /*2a450*/  LEA.HI.X.SX32 R85, R2, R0, 0x2, P0 ;  /* 0x0000000002557211 */ /* 0x000fe400000f16ff */
[----:B---3--:R-:W-:Y:S01]  /*2a460*/  LEA R80, P5, R91, R120, 0x2 ;  /* 0x000000785b507211 */ /* 0x008fe200078a10ff */
[----:B------:R3:W-:Y:S01]  /*2a470*/  STL.64 [R1+0xc20], R74 ;  /* 0x000c204a01007387 */ /* 0x0007e20000100a00 */
[----:B------:R-:W-:Y:S02]  /*2a480*/  LEA.HI.X.SX32 R83, R88, R0, 0x2, P6 ;  /* 0x0000000058537211 */ /* 0x000fe400030f16ff */
[----:B-1----:R-:W-:Y:S02]  /*2a490*/  LEA R78, P4, R95, R120, 0x2 ;  /* 0x000000785f4e7211 */ /* 0x002fe400078810ff */
[----:B------:R-:W-:Y:S02]  /*2a4a0*/  LEA.HI.X.SX32 R81, R91, R0, 0x2, P5 ;  /* 0x000000005b517211 */ /* 0x000fe400028f16ff */
[----:B--2---:R-:W-:Y:S01]  /*2a4b0*/  LEA R76, P3, R98, R120, 0x2 ;  /* 0x00000078624c7211 */ /* 0x004fe200078610ff */
[----:B------:R-:W-:Y:S01]  /*2a4c0*/  STL.64 [R1+0xc18], R86 ;  /* 0x000c185601007387 */ /* 0x000fe20000100a00 */
[----:B------:R-:W-:-:S02]  /*2a4d0*/  LEA.HI.X.SX32 R79, R95, R0, 0x2, P4 ;  /* 0x000000005f4f7211 */ /* 0x000fc400020f16ff */
[C---:B---3--:R-:W-:Y:S01]  /*2a4e0*/  LEA R74, P2, R103.reuse, R120, 0x2 ;  /* 0x00000078674a7211 */ /* 0x048fe200078410ff */
[----:B------:R-:W-:Y:S01]  /*2a4f0*/  STL.64 [R1+0xc10], R84 ;  /* 0x000c105401007387 */ /* 0x000fe20000100a00 */
[----:B------:R-:W-:Y:S02]  /*2a500*/  LEA.HI.X.SX32 R77, R98, R0, 0x2, P3 ;  /* 0x00000000624d7211 */ /* 0x000fe400018f16ff */
[----:B------:R-:W-:Y:S01]  /*2a510*/  LEA R70, P0, R110, R120, 0x2 ;  /* 0x000000786e467211 */ /* 0x000fe200078010ff */
[----:B------:R-:W-:Y:S01]  /*2a520*/  STL.64 [R1+0xc08], R82 ;  /* 0x000c085201007387 */ /* 0x000fe20000100a00 */
[----:B------:R-:W-:Y:S02]  /*2a530*/  LEA.HI.X.SX32 R75, R103, R0, 0x2, P2 ;  /* 0x00000000674b7211 */ /* 0x000fe400010f16ff */
[-C--:B------:R-:W-:Y:S01]  /*2a540*/  LEA R68, P6, R114, R120.reuse, 0x2 ;  /* 0x0000007872447211 */ /* 0x080fe200078c10ff */
[----:B------:R-:W-:Y:S01]  /*2a550*/  STL.64 [R1+0xc00], R80 ;  /* 0x000c005001007387 */ /* 0x000fe20000100a00 */
[----:B------:R-:W-:-:S02]  /*2a560*/  LEA R4, P5, R117, R120, 0x2 ;  /* 0x0000007875047211 */ /* 0x000fc400078a10ff */
[----:B------:R-:W-:Y:S01]  /*2a570*/  LEA R2, P4, R122, R120, 0x2 ;  /* 0x000000787a027211 */ /* 0x000fe200078810ff */
[----:B------:R-:W-:Y:S01]  /*2a580*/  STL.64 [R1+0xbf8], R78 ;  /* 0x000bf84e01007387 */ /* 0x000fe20000100a00 */
[----:B------:R-:W-:-:S03]  /*2a590*/  LEA.HI.X.SX32 R71, R110, R0, 0x2, P0 ;  /* 0x000000006e477211 */ /* 0x000fc600000f16ff */
[----:B------:R1:W-:Y:S01]  /*2a5a0*/  STL.64 [R1+0xbf0], R76 ;  /* 0x000bf04c01007387 */ /* 0x0003e20000100a00 */
[----:B------:R-:W-:-:S03]  /*2a5b0*/  LEA.HI.X.SX32 R69, R114, R0, 0x2, P6 ;  /* 0x0000000072457211 */ /* 0x000fc600030f16ff */
[----:B------:R2:W-:Y:S01]  /*2a5c0*/  STL.64 [R1+0xbe8], R74 ;  /* 0x000be84a01007387 */ /* 0x0005e20000100a00 */
[-C--:B------:R-:W-:Y:S02]  /*2a5d0*/  LEA.HI.X.SX32 R5, R117, R0.reuse, 0x2, P5 ;  /* 0x0000000075057211 */ /* 0x080fe400028f16ff */
[----:B------:R-:W-:Y:S01]  /*2a5e0*/  LEA.HI.X.SX32 R3, R122, R0, 0x2, P4 ;  /* 0x000000007a037211 */ /* 0x000fe200020f16ff */
[----:B------:R3:W-:Y:S01]  /*2a5f0*/  STL.64 [R1+0xbe0], R72 ;  /* 0x000be04801007387 */ /* 0x0007e20000100a00 */
[----:B-1----:R-:W-:-:S03]  /*2a600*/  LEA R76, P3, R125, R120, 0x2 ;  /* 0x000000787d4c7211 */ /* 0x002fc600078610ff */
[----:B------:R1:W-:Y:S01]  /*2a610*/  STL.64 [R1+0xbd8], R70 ;  /* 0x000bd84601007387 */ /* 0x0003e20000100a00 */
[----:B--2---:R-:W-:Y:S02]  /*2a620*/  LEA R74, P2, R128, R120, 0x2 ;  /* 0x00000078804a7211 */ /* 0x004fe400078410ff */
[----:B------:R-:W-:Y:S02]  /*2a630*/  LEA.HI.X.SX32 R77, R125, R0, 0x2, P3 ;  /* 0x000000007d4d7211 */ /* 0x000fe400018f16ff */
[----:B---3--:R-:W-:Y:S01]  /*2a640*/  LEA R72, P1, R134, R120, 0x2 ;  /* 0x0000007886487211 */ /* 0x008fe200078210ff */
[----:B------:R2:W-:Y:S01]  /*2a650*/  STL.64 [R1+0xbd0], R68 ;  /* 0x000bd04401007387 */ /* 0x0005e20000100a00 */
[----:B------:R-:W-:Y:S02]  /*2a660*/  LEA.HI.X.SX32 R75, R128, R0, 0x2, P2 ;  /* 0x00000000804b7211 */ /* 0x000fe400010f16ff */
[----:B-1----:R-:W-:Y:S01]  /*2a670*/  LEA R70, P0, R137, R120, 0x2 ;  /* 0x0000007889467211 */ /* 0x002fe200078010ff */
[----:B------:R1:W-:Y:S01]  /*2a680*/  STL.64 [R1+0xbc8], R4 ;  /* 0x000bc80401007387 */ /* 0x0003e20000100a00 */
[----:B------:R-:W-:-:S02]  /*2a690*/  LEA.HI.X.SX32 R73, R134, R0, 0x2, P1 ;  /* 0x0000000086497211 */ /* 0x000fc400008f16ff */
[----:B------:R-:W-:Y:S01]  /*2a6a0*/  LEA.HI.X.SX32 R71, R137, R0, 0x2, P0 ;  /* 0x0000000089477211 */ /* 0x000fe200000f16ff */
[----:B------:R3:W-:Y:S01]  /*2a6b0*/  STL.64 [R1+0xbc0], R2 ;  /* 0x000bc00201007387 */ /* 0x0007e20000100a00 */
[----:B--2---:R-:W-:-:S03]  /*2a6c0*/  LEA R68, P6, R140, R120, 0x2 ;  /* 0x000000788c447211 */ /* 0x004fc600078c10ff */
[----:B------:R2:W-:Y:S01]  /*2a6d0*/  STL.64 [R1+0xbb8], R76 ;  /* 0x000bb84c01007387 */ /* 0x0005e20000100a00 */
[----:B-1----:R-:W-:-:S03]  /*2a6e0*/  LEA R4, P5, R144, R120, 0x2 ;  /* 0x0000007890047211 */ /* 0x002fc600078a10ff */
[----:B------:R1:W-:Y:S01]  /*2a6f0*/  STL.64 [R1+0xbb0], R74 ;  /* 0x000bb04a01007387 */ /* 0x0003e20000100a00 */
[----:B------:R-:W-:Y:S02]  /*2a700*/  LEA.HI.X.SX32 R69, R140, R0, 0x2, P6 ;  /* 0x000000008c457211 */ /* 0x000fe400030f16ff */
[----:B---3--:R-:W-:Y:S01]  /*2a710*/  LEA R2, P4, R148, R120, 0x2 ;  /* 0x0000007894027211 */ /* 0x008fe200078810ff */
[----:B------:R3:W-:Y:S01]  /*2a720*/  STL.64 [R1+0xba8], R72 ;  /* 0x000ba84801007387 */ /* 0x0007e20000100a00 */
[----:B------:R-:W-:Y:S02]  /*2a730*/  LEA.HI.X.SX32 R5, R144, R0, 0x2, P5 ;  /* 0x0000000090057211 */ /* 0x000fe400028f16ff */
[----:B--2---:R-:W-:Y:S01]  /*2a740*/  LEA R76, P3, R151, R120, 0x2 ;  /* 0x00000078974c7211 */ /* 0x004fe200078610ff */
[----:B------:R2:W-:Y:S01]  /*2a750*/  STL.64 [R1+0xba0], R70 ;  /* 0x000ba04601007387 */ /* 0x0005e20000100a00 */
[----:B------:R-:W-:Y:S02]  /*2a760*/  LEA.HI.X.SX32 R3, R148, R0, 0x2, P4 ;  /* 0x0000000094037211 */ /* 0x000fe400020f16ff */
[----:B-1----:R-:W-:-:S02]  /*2a770*/  LEA R74, P2, R153, R120, 0x2 ;  /* 0x00000078994a7211 */ /* 0x002fc400078410ff */
[----:B------:R-:W-:Y:S02]  /*2a780*/  LEA.HI.X.SX32 R77, R151, R0, 0x2, P3 ;  /* 0x00000000974d7211 */ /* 0x000fe400018f16ff */
[C---:B---3--:R-:W-:Y:S01]  /*2a790*/  LEA R72, P1, R156.reuse, R120, 0x2 ;  /* 0x000000789c487211 */ /* 0x048fe200078210ff */
[----:B------:R1:W-:Y:S01]  /*2a7a0*/  STL.64 [R1+0xb98], R68 ;  /* 0x000b984401007387 */ /* 0x0003e20000100a00 */
[----:B------:R-:W-:Y:S02]  /*2a7b0*/  LEA.HI.X.SX32 R75, R153, R0, 0x2, P2 ;  /* 0x00000000994b7211 */ /* 0x000fe400010f16ff */
[C---:B--2---:R-:W-:Y:S01]  /*2a7c0*/  LEA R70, P0, R157.reuse, R120, 0x2 ;  /* 0x000000789d467211 */ /* 0x044fe200078010ff */
[----:B------:R2:W-:Y:S01]  /*2a7d0*/  STL.64 [R1+0xb90], R4 ;  /* 0x000b900401007387 */ /* 0x0005e20000100a00 */
[-C--:B------:R-:W-:Y:S02]  /*2a7e0*/  LEA.HI.X.SX32 R73, R156, R0.reuse, 0x2, P1 ;  /* 0x000000009c497211 */ /* 0x080fe400008f16ff */
[----:B------:R-:W-:Y:S01]  /*2a7f0*/  LEA.HI.X.SX32 R71, R157, R0, 0x2, P0 ;  /* 0x000000009d477211 */ /* 0x000fe200000f16ff */
[----:B------:R3:W-:Y:S01]  /*2a800*/  STL.64 [R1+0xb88], R2 ;  /* 0x000b880201007387 */ /* 0x0007e20000100a00 */
[----:B-1----:R-:W-:-:S03]  /*2a810*/  LEA R68, P6, R158, R120, 0x2 ;  /* 0x000000789e447211 */ /* 0x002fc600078c10ff */
[----:B------:R1:W-:Y:S01]  /*2a820*/  STL.64 [R1+0xb80], R76 ;  /* 0x000b804c01007387 */ /* 0x0003e20000100a00 */
[----:B--2---:R-:W-:-:S03]  /*2a830*/  LEA R4, P5, R159, R120, 0x2 ;  /* 0x000000789f047211 */ /* 0x004fc600078a10ff */
[----:B------:R2:W-:Y:S01]  /*2a840*/  STL.64 [R1+0xb78], R74 ;  /* 0x000b784a01007387 */ /* 0x0005e20000100a00 */
[----:B------:R-:W-:Y:S02]  /*2a850*/  LEA.HI.X.SX32 R69, R158, R0, 0x2, P6 ;  /* 0x000000009e457211 */ /* 0x000fe400030f16ff */
[C---:B---3--:R-:W-:Y:S01]  /*2a860*/  LEA R2, P4, R194.reuse, R120, 0x2 ;  /* 0x00000078c2027211 */ /* 0x048fe200078810ff */
[----:B------:R3:W-:Y:S01]  /*2a870*/  STL.64 [R1+0xb70], R72 ;  /* 0x000b704801007387 */ /* 0x0007e20000100a00 */
[----:B------:R-:W-:Y:S02]  /*2a880*/  LEA.HI.X.SX32 R5, R159, R0, 0x2, P5 ;  /* 0x000000009f057211 */ /* 0x000fe400028f16ff */
[----:B-1----:R-:W-:Y:S01]  /*2a890*/  LEA R76, P3, R231, R120, 0x2 ;  /* 0x00000078e74c7211 */ /* 0x002fe200078610ff */
[----:B------:R1:W-:Y:S01]  /*2a8a0*/  STL.64 [R1+0xb68], R70 ;  /* 0x000b684601007387 */ /* 0x0003e20000100a00 */
[----:B------:R-:W-:Y:S02]  /*2a8b0*/  LEA.HI.X.SX32 R3, R194, R0, 0x2, P4 ;  /* 0x00000000c2037211 */ /* 0x000fe400020f16ff */
[----:B--2---:R-:W-:-:S02]  /*2a8c0*/  LEA R74, P2, R233, R120, 0x2 ;  /* 0x00000078e94a7211 */ /* 0x004fc400078410ff */
[----:B------:R-:W-:Y:S02]  /*2a8d0*/  LEA.HI.X.SX32 R77, R231, R0, 0x2, P3 ;  /* 0x00000000e74d7211 */ /* 0x000fe400018f16ff */
[C---:B---3--:R-:W-:Y:S01]  /*2a8e0*/  LEA R72, P1, R234.reuse, R120, 0x2 ;  /* 0x00000078ea487211 */ /* 0x048fe200078210ff */
[----:B------:R2:W-:Y:S01]  /*2a8f0*/  STL.64 [R1+0xb60], R68 ;  /* 0x000b604401007387 */ /* 0x0005e20000100a00 */
[----:B------:R-:W-:Y:S02]  /*2a900*/  LEA.HI.X.SX32 R75, R233, R0, 0x2, P2 ;  /* 0x00000000e94b7211 */ /* 0x000fe400010f16ff */
[C---:B-1----:R-:W-:Y:S01]  /*2a910*/  LEA R70, P0, R237.reuse, R120, 0x2 ;  /* 0x00000078ed467211 */ /* 0x042fe200078010ff */
[----:B------:R1:W-:Y:S01]  /*2a920*/  STL.64 [R1+0xb58], R4 ;  /* 0x000b580401007387 */ /* 0x0003e20000100a00 */
[-C--:B------:R-:W-:Y:S02]  /*2a930*/  LEA.HI.X.SX32 R73, R234, R0.reuse, 0x2, P1 ;  /* 0x00000000ea497211 */ /* 0x080fe400008f16ff */
[----:B------:R-:W-:Y:S01]  /*2a940*/  LEA.HI.X.SX32 R71, R237, R0, 0x2, P0 ;  /* 0x00000000ed477211 */ /* 0x000fe200000f16ff */
[----:B------:R3:W-:Y:S01]  /*2a950*/  STL.64 [R1+0xb50], R2 ;  /* 0x000b500201007387 */ /* 0x0007e20000100a00 */
[----:B--2---:R-:W-:-:S03]  /*2a960*/  LEA R68, P6, R238, R120, 0x2 ;  /* 0x00000078ee447211 */ /* 0x004fc600078c10ff */
[----:B------:R2:W-:Y:S01]  /*2a970*/  STL.64 [R1+0xb48], R76 ;  /* 0x000b484c01007387 */ /* 0x0005e20000100a00 */
[----:B-1----:R-:W-:-:S03]  /*2a980*/  LEA R4, P5, R239, R120, 0x2 ;  /* 0x00000078ef047211 */ /* 0x002fc600078a10ff */
[----:B------:R1:W-:Y:S01]  /*2a990*/  STL.64 [R1+0xb40], R74 ;  /* 0x000b404a01007387 */ /* 0x0003e20000100a00 */
[----:B------:R-:W-:Y:S02]  /*2a9a0*/  LEA.HI.X.SX32 R69, R238, R0, 0x2, P6 ;  /* 0x00000000ee457211 */ /* 0x000fe400030f16ff */
[C---:B---3--:R-:W-:Y:S01]  /*2a9b0*/  LEA R2, P4, R240.reuse, R120, 0x2 ;  /* 0x00000078f0027211 */ /* 0x048fe200078810ff */
[----:B------:R-:W3:Y:S01]  /*2a9c0*/  LDL.LU R107, [R1+0x14] ;  /* 0x00001400016b7983 */ /* 0x000ee20000300800 */
[----:B------:R-:W-:Y:S02]  /*2a9d0*/  LEA.HI.X.SX32 R5, R239, R0, 0x2, P5 ;  /* 0x00000000ef057211 */ /* 0x000fe400028f16ff */
[----:B--2---:R-:W-:Y:S01]  /*2a9e0*/  LEA R76, P3, R241, R120, 0x2 ;  /* 0x00000078f14c7211 */ /* 0x004fe200078610ff */
[----:B------:R2:W-:Y:S01]  /*2a9f0*/  STL.64 [R1+0xb38], R72 ;  /* 0x000b384801007387 */ /* 0x0005e20000100a00 */
[----:B------:R-:W-:-:S03]  /*2aa00*/  LEA.HI.X.SX32 R3, R240, R0, 0x2, P4 ;  /* 0x00000000f0037211 */ /* 0x000fc600020f16ff */
[----:B------:R-:W4:Y:S01]  /*2aa10*/  LDL.LU R108, [R1+0x18] ;  /* 0x00001800016c7983 */ /* 0x000f220000300800 */
[----:B-1----:R-:W-:-:S03]  /*2aa20*/  LEA R74, P2, R242, R120, 0x2 ;  /* 0x00000078f24a7211 */ /* 0x002fc600078410ff */
[----:B------:R1:W-:Y:S01]  /*2aa30*/  STL.64 [R1+0xb30], R70 ;  /* 0x000b304601007387 */ /* 0x0003e20000100a00 */
[----:B------:R-:W-:-:S03]  /*2aa40*/  LEA.HI.X.SX32 R77, R241, R0, 0x2, P3 ;  /* 0x00000000f14d7211 */ /* 0x000fc600018f16ff */
[----:B------:R-:W5:Y:S01]  /*2aa50*/  LDL.LU R109, [R1+0x1c] ;  /* 0x00001c00016d7983 */ /* 0x000f620000300800 */
[----:B--2---:R-:W-:-:S03]  /*2aa60*/  LEA R72, P1, R243, R120, 0x2 ;  /* 0x00000078f3487211 */ /* 0x004fc600078210ff */
[----:B------:R2:W-:Y:S01]  /*2aa70*/  STL.64 [R1+0xb28], R68 ;  /* 0x000b284401007387 */ /* 0x0005e20000100a00 */
[----:B------:R-:W-:-:S03]  /*2aa80*/  LEA.HI.X.SX32 R75, R242, R0, 0x2, P2 ;  /* 0x00000000f24b7211 */ /* 0x000fc600010f16ff */
[----:B------:R-:W5:Y:S01]  /*2aa90*/  LDL.LU R89, [R1+0x20] ;  /* 0x0000200001597983 */ /* 0x000f620000300800 */
[----:B-1----:R-:W-:-:S03]  /*2aaa0*/  LEA R70, P0, R244, R120, 0x2 ;  /* 0x00000078f4467211 */ /* 0x002fc600078010ff */
[----:B------:R1:W-:Y:S01]  /*2aab0*/  STL.64 [R1+0xb20], R4 ;  /* 0x000b200401007387 */ /* 0x0003e20000100a00 */
[----:B------:R-:W-:-:S03]  /*2aac0*/  LEA.HI.X.SX32 R73, R243, R0, 0x2, P1 ;  /* 0x00000000f3497211 */ /* 0x000fc600008f16ff */
[----:B------:R-:W5:Y:S01]  /*2aad0*/  LDL.LU R90, [R1+0x24] ;  /* 0x00002400015a7983 */ /* 0x000f620000300800 */
[----:B------:R-:W-:-:S03]  /*2aae0*/  LEA.HI.X.SX32 R71, R244, R0, 0x2, P0 ;  /* 0x00000000f4477211 */ /* 0x000fc600000f16ff */
[----:B------:R3:W-:Y:S04]  /*2aaf0*/  STL.64 [R1+0xb18], R2 ;  /* 0x000b180201007387 */ /* 0x0007e80000100a00 */
[----:B------:R-:W5:Y:S04]  /*2ab00*/  LDL.LU R92, [R1+0x28] ;  /* 0x00002800015c7983 */ /* 0x000f680000300800 */
[----:B------:R4:W-:Y:S04]  /*2ab10*/  STL.64 [R1+0xb10], R76 ;  /* 0x000b104c01007387 */ /* 0x0009e80000100a00 */
[----:B------:R-:W5:Y:S04]  /*2ab20*/  LDL.LU R93, [R1+0x2c] ;  /* 0x00002c00015d7983 */ /* 0x000f680000300800 */
[----:B------:R5:W-:Y:S04]  /*2ab30*/  STL.64 [R1+0xb08], R74 ;  /* 0x000b084a01007387 */ /* 0x000be80000100a00 */
[----:B------:R-:W5:Y:S04]  /*2ab40*/  LDL.LU R94, [R1+0x4c] ;  /* 0x00004c00015e7983 */ /* 0x000f680000300800 */
[----:B------:R5:W-:Y:S04]  /*2ab50*/  STL.64 [R1+0xb00], R72 ;  /* 0x000b004801007387 */ /* 0x000be80000100a00 */
[----:B------:R-:W5:Y:S04]  /*2ab60*/  LDL.LU R96, [R1+0x8c] ;  /* 0x00008c0001607983 */ /* 0x000f680000300800 */
[----:B------:R5:W-:Y:S04]  /*2ab70*/  STL.64 [R1+0xaf8], R70 ;  /* 0x000af84601007387 */ /* 0x000be80000100a00 */
[----:B------:R-:W3:Y:S01]  /*2ab80*/  LDL.LU R133, [R1+0x1ac] ;  /* 0x0001ac0001857983 */ /* 0x000ee20000300800 */
[----:B------:R-:W-:Y:S01]  /*2ab90*/  IMAD.MOV.U32 R99, RZ, RZ, R111 ;  /* 0x000000ffff637224 */ /* 0x000fe200078e006f */
[----:B------:R-:W-:Y:S01]  /*2aba0*/  MOV R111, R112 ;  /* 0x00000070006f7202 */ /* 0x000fe20000000f00 */
[----:B------:R-:W-:-:S02]  /*2abb0*/  IMAD.MOV.U32 R112, RZ, RZ, R113 ;  /* 0x000000ffff707224 */ /* 0x000fc400078e0071 */
[----:B------:R-:W-:Y:S01]  /*2abc0*/  IMAD.MOV.U32 R113, RZ, RZ, R115 ;  /* 0x000000ffff717224 */ /* 0x000fe200078e0073 */
[C---:B--2---:R-:W-:Y:S01]  /*2abd0*/  LEA R68, P6, R245.reuse, R120, 0x2 ;  /* 0x00000078f5447211 */ /* 0x044fe200078c10ff */
[----:B------:R-:W-:Y:S01]  /*2abe0*/  IMAD.MOV.U32 R115, RZ, RZ, R116 ;  /* 0x000000ffff737224 */ /* 0x000fe200078e0074 */
[----:B------:R-:W-:Y:S01]  /*2abf0*/  MOV R116, R118 ;  /* 0x0000007600747202 */ /* 0x000fe20000000f00 */
[----:B------:R-:W-:Y:S02]  /*2ac00*/  IMAD.MOV.U32 R118, RZ, RZ, R119 ;  /* 0x000000ffff767224 */ /* 0x000fe400078e0077 */
[----:B------:R-:W-:Y:S01]  /*2ac10*/  IMAD.MOV.U32 R119, RZ, RZ, R121 ;  /* 0x000000ffff777224 */ /* 0x000fe200078e0079 */
[----:B------:R-:W-:Y:S01]  /*2ac20*/  LEA.HI.X.SX32 R69, R245, R0, 0x2, P6 ;  /* 0x00000000f5457211 */ /* 0x000fe200030f16ff */
[----:B------:R-:W-:Y:S01]  /*2ac30*/  IMAD.MOV.U32 R121, RZ, RZ, R123 ;  /* 0x000000ffff797224 */ /* 0x000fe200078e007b */
[----:B------:R-:W-:Y:S01]  /*2ac40*/  MOV R123, R124 ;  /* 0x0000007c007b7202 */ /* 0x000fe20000000f00 */
[----:B------:R-:W-:-:S02]  /*2ac50*/  IMAD.MOV.U32 R124, RZ, RZ, R126 ;  /* 0x000000ffff7c7224 */ /* 0x000fc400078e007e */
[----:B------:R-:W-:Y:S02]  /*2ac60*/  IMAD.MOV.U32 R126, RZ, RZ, R127 ;  /* 0x000000ffff7e7224 */ /* 0x000fe400078e007f */
[----:B------:R-:W-:Y:S01]  /*2ac70*/  IMAD.MOV.U32 R127, RZ, RZ, R129 ;  /* 0x000000ffff7f7224 */ /* 0x000fe200078e0081 */
[----:B------:R-:W-:Y:S01]  /*2ac80*/  MOV R129, R132 ;  /* 0x0000008400817202 */ /* 0x000fe20000000f00 */
[----:B------:R2:W-:Y:S01]  /*2ac90*/  STL.64 [R1+0xaf0], R68 ;  /* 0x000af04401007387 */ /* 0x0005e20000100a00 */
[----:B---3--:R-:W-:-:S03]  /*2aca0*/  IMAD.MOV.U32 R132, RZ, RZ, R133 ;  /* 0x000000ffff847224 */ /* 0x008fc600078e0085 */
[----:B------:R-:W3:Y:S01]  /*2acb0*/  LDL.LU R133, [R1+0x1b4] ;  /* 0x0001b40001857983 */ /* 0x000ee20000300800 */
[----:B------:R-:W-:Y:S02]  /*2acc0*/  IMAD.MOV.U32 R100, RZ, RZ, R111 ;  /* 0x000000ffff647224 */ /* 0x000fe400078e006f */
[----:B------:R-:W-:Y:S01]  /*2acd0*/  IMAD.MOV.U32 R111, RZ, RZ, R112 ;  /* 0x000000ffff6f7224 */ /* 0x000fe200078e0070 */
[----:B------:R-:W-:Y:S01]  /*2ace0*/  MOV R112, R113 ;  /* 0x0000007100707202 */ /* 0x000fe20000000f00 */
[----:B------:R-:W-:Y:S01]  /*2acf0*/  IMAD.MOV.U32 R113, RZ, RZ, R115 ;  /* 0x000000ffff717224 */ /* 0x000fe200078e0073 */
[C---:B-1----:R-:W-:Y:S01]  /*2ad00*/  LEA R4, P5, R246.reuse, R120, 0x2 ;  /* 0x00000078f6047211 */ /* 0x042fe200078a10ff */
[----:B------:R-:W-:Y:S02]  /*2ad10*/  IMAD.MOV.U32 R115, RZ, RZ, R116 ;  /* 0x000000ffff737224 */ /* 0x000fe400078e0074 */
[----:B------:R-:W-:Y:S01]  /*2ad20*/  IMAD.MOV.U32 R116, RZ, RZ, R118 ;  /* 0x000000ffff747224 */ /* 0x000fe200078e0076 */
[----:B------:R-:W-:Y:S01]  /*2ad30*/  MOV R118, R119 ;  /* 0x0000007700767202 */ /* 0x000fe20000000f00 */
[----:B------:R-:W-:Y:S01]  /*2ad40*/  IMAD.MOV.U32 R119, RZ, RZ, R121 ;  /* 0x000000ffff777224 */ /* 0x000fe200078e0079 */
[----:B------:R-:W-:Y:S01]  /*2ad50*/  LEA.HI.X.SX32 R5, R246, R0, 0x2, P5 ;  /* 0x00000000f6057211 */ /* 0x000fe200028f16ff */
[----:B------:R-:W-:-:S02]  /*2ad60*/  IMAD.MOV.U32 R121, RZ, RZ, R123 ;  /* 0x000000ffff797224 */ /* 0x000fc400078e007b */
[----:B------:R-:W-:Y:S01]  /*2ad70*/  IMAD.MOV.U32 R123, RZ, RZ, R124 ;  /* 0x000000ffff7b7224 */ /* 0x000fe200078e007c */
[----:B------:R-:W-:Y:S01]  /*2ad80*/  MOV R124, R126 ;  /* 0x0000007e007c7202 */ /* 0x000fe20000000f00 */
[----:B------:R-:W-:Y:S02]  /*2ad90*/  IMAD.MOV.U32 R126, RZ, RZ, R127 ;  /* 0x000000ffff7e7224 */ /* 0x000fe400078e007f */
[----:B------:R-:W-:Y:S01]  /*2ada0*/  IMAD.MOV.U32 R127, RZ, RZ, R129 ;  /* 0x000000ffff7f7224 */ /* 0x000fe200078e0081 */
[----:B------:R1:W-:Y:S01]  /*2adb0*/  STL.64 [R1+0xae8], R4 ;  /* 0x000ae80401007387 */ /* 0x0003e20000100a00 */
[----:B------:R-:W-:Y:S01]  /*2adc0*/  IMAD.MOV.U32 R129, RZ, RZ, R132 ;  /* 0x000000ffff817224 */ /* 0x000fe200078e0084 */
[----:B---3--:R-:W-:Y:S02]  /*2add0*/  MOV R132, R133 ;  /* 0x0000008500847202 */ /* 0x008fe40000000f00 */
[----:B------:R-:W3:Y:S01]  /*2ade0*/  LDL.LU R133, [R1+0x1bc] ;  /* 0x0001bc0001857983 */ /* 0x000ee20000300800 */
[----:B------:R-:W-:-:S02]  /*2adf0*/  IMAD.MOV.U32 R101, RZ, RZ, R111 ;  /* 0x000000ffff657224 */ /* 0x000fc400078e006f */
[----:B------:R-:W-:Y:S02]  /*2ae00*/  IMAD.MOV.U32 R111, RZ, RZ, R112 ;  /* 0x000000ffff6f7224 */ /* 0x000fe400078e0070 */
[----:B------:R-:W-:Y:S01]  /*2ae10*/  IMAD.MOV.U32 R112, RZ, RZ, R113 ;  /* 0x000000ffff707224 */ /* 0x000fe200078e0071 */
[----:B------:R-:W-:Y:S01]  /*2ae20*/  MOV R113, R115 ;  /* 0x0000007300717202 */ /* 0x000fe20000000f00 */
[----:B------:R-:W-:Y:S01]  /*2ae30*/  IMAD.MOV.U32 R115, RZ, RZ, R116 ;  /* 0x000000ffff737224 */ /* 0x000fe200078e0074 */
[C---:B------:R-:W-:Y:S01]  /*2ae40*/  LEA R2, P4, R247.reuse, R120, 0x2 ;  /* 0x00000078f7027211 */ /* 0x040fe200078810ff */
        /* <DEDUP_REMOVED lines=8> */
[----:B------:R-:W-:Y:S01]  /*2aed0*/  IMAD.MOV.U32 R127, RZ, RZ, R129 ;  /* 0x000000ffff7f7224 */ /* 0x000fe200078e0081 */
[----:B------:R1:W-:Y:S01]  /*2aee0*/  STL.64 [R1+0xae0], R2 ;  /* 0x000ae00201007387 */ /* 0x0003e20000100a00 */
[----:B------:R-:W-:Y:S02]  /*2aef0*/  IMAD.MOV.U32 R129, RZ, RZ, R132 ;  /* 0x000000ffff817224 */ /* 0x000fe400078e0084 */
[----:B---3--:R-:W-:Y:S02]  /*2af00*/  IMAD.MOV.U32 R132, RZ, RZ, R133 ;  /* 0x000000ffff847224 */ /* 0x008fe400078e0085 */
[----:B------:R-:W3:Y:S01]  /*2af10*/  LDL.LU R133, [R1+0x1c8] ;  /* 0x0001c80001857983 */ /* 0x000ee20000300800 */
[----:B------:R-:W-:Y:S01]  /*2af20*/  MOV R102, R111 ;  /* 0x0000006f00667202 */ /* 0x000fe20000000f00 */
[----:B------:R-:W-:-:S02]  /*2af30*/  IMAD.MOV.U32 R111, RZ, RZ, R112 ;  /* 0x000000ffff6f7224 */ /* 0x000fc400078e0070 */
[----:B------:R-:W-:Y:S02]  /*2af40*/  IMAD.MOV.U32 R112, RZ, RZ, R113 ;  /* 0x000000ffff707224 */ /* 0x000fe400078e0071 */
[----:B------:R-:W-:Y:S01]  /*2af50*/  IMAD.MOV.U32 R113, RZ, RZ, R115 ;  /* 0x000000ffff717224 */ /* 0x000fe200078e0073 */
[----:B------:R-:W-:Y:S01]  /*2af60*/  MOV R115, R116 ;  /* 0x0000007400737202 */ /* 0x000fe20000000f00 */
[----:B------:R-:W-:Y:S01]  /*2af70*/  IMAD.MOV.U32 R116, RZ, RZ, R118 ;  /* 0x000000ffff747224 */ /* 0x000fe200078e0076 */
[C---:B----4-:R-:W-:Y:S01]  /*2af80*/  LEA R76, P3, R248.reuse, R120, 0x2 ;  /* 0x00000078f84c7211 */ /* 0x050fe200078610ff */
        /* <DEDUP_REMOVED lines=10> */
[----:B---3--:R-:W-:-:S03]  /*2b030*/  IMAD.MOV.U32 R132, RZ, RZ, R133 ;  /* 0x000000ffff847224 */ /* 0x008fc600078e0085 */
[----:B------:R-:W3:Y:S01]  /*2b040*/  LDL.LU R133, [R1+0x1cc] ;  /* 0x0001cc0001857983 */ /* 0x000ee20000300800 */
[----:B------:R-:W-:Y:S01]  /*2b050*/  IMAD.MOV.U32 R104, RZ, RZ, R111 ;  /* 0x000000ffff687224 */ /* 0x000fe200078e006f */
[----:B------:R-:W-:Y:S01]  /*2b060*/  MOV R111, R112 ;  /* 0x00000070006f7202 */ /* 0x000fe20000000f00 */
[----:B------:R-:W-:Y:S02]  /*2b070*/  IMAD.MOV.U32 R112, RZ, RZ, R113 ;  /* 0x000000ffff707224 */ /* 0x000fe400078e0071 */
[----:B------:R-:W-:Y:S01]  /*2b080*/  IMAD.MOV.U32 R113, RZ, RZ, R115 ;  /* 0x000000ffff717224 */ /* 0x000fe200078e0073 */
[C---:B-----5:R-:W-:Y:S01]  /*2b090*/  LEA R74, P2, R249.reuse, R120, 0x2 ;  /* 0x00000078f94a7211 */ /* 0x060fe200078410ff */
        /* <DEDUP_REMOVED lines=52> */
[----:B--2---:R-:W-:-:S04]  /*2b3e0*/  LEA R68, P6, R107, R120, 0x2 ;  /* 0x000000786b447211 */ /* 0x004fc800078c10ff */
[----:B------:R-:W-:Y:S02]  /*2b3f0*/  LEA.HI.X.SX32 R69, R107, R0, 0x2, P6 ;  /* 0x000000006b457211 */ /* 0x000fe400030f16ff */
        /* <DEDUP_REMOVED lines=13> */
[----:B------:R-:W-:Y:S01]  /*2b4d0*/  IMAD.MOV.U32 R129, RZ, RZ, R132 ;  /* 0x000000ffff817224 */ /* 0x000fe200078e0084 */
[----:B------:R2:W-:Y:S01]  /*2b4e0*/  STL.64 [R1+0xab8], R68 ;  /* 0x000ab84401007387 */ /* 0x0005e20000100a00 */
[----:B---3--:R-:W-:-:S03]  /*2b4f0*/  IMAD.MOV.U32 R132, RZ, RZ, R133 ;  /* 0x000000ffff847224 */ /* 0x008fc600078e0085 */
[----:B------:R-:W3:Y:S01]  /*2b500*/  LDL.LU R133, [R1+0x1c0] ;  /* 0x0001c00001857983 */ /* 0x000ee20000300800 */
[----:B-1----:R-:W-:-:S04]  /*2b510*/  LEA R4, P5, R108, R120, 0x2 ;  /* 0x000000786c047211 */ /* 0x002fc800078a10ff */
[----:B------:R-:W-:Y:S01]  /*2b520*/  LEA.HI.X.SX32 R5, R108, R0, 0x2, P5 ;  /* 0x000000006c057211 */ /* 0x000fe200028f16ff */
        /* <DEDUP_REMOVED lines=14> */
[----:B------:R1:W-:Y:S01]  /*2b610*/  STL.64 [R1+0xab0], R4 ;  /* 0x000ab00401007387 */ /* 0x0003e20000100a00 */
[----:B---3--:R-:W-:-:S03]  /*2b620*/  IMAD.MOV.U32 R132, RZ, RZ, R133 ;  /* 0x000000ffff847224 */ /* 0x008fc600078e0085 */
[----:B------:R-:W3:Y:S01]  /*2b630*/  LDL.LU R133, [R1+0x1b8] ;  /* 0x0001b80001857983 */ /* 0x000ee20000300800 */
[----:B------:R-:W-:-:S04]  /*2b640*/  LEA R2, P4, R109, R120, 0x2 ;  /* 0x000000786d027211 */ /* 0x000fc800078810ff */
[----:B------:R-:W-:Y:S01]  /*2b650*/  LEA.HI.X.SX32 R3, R109, R0, 0x2, P4 ;  /* 0x000000006d037211 */ /* 0x000fe200020f16ff */
        /* <DEDUP_REMOVED lines=17> */
[----:B----4-:R-:W-:-:S04]  /*2b770*/  LEA R76, P3, R89, R120, 0x2 ;  /* 0x00000078594c7211 */ /* 0x010fc800078610ff */
[----:B------:R-:W-:Y:S01]  /*2b780*/  LEA.HI.X.SX32 R77, R89, R0, 0x2, P3 ;  /* 0x00000000594d7211 */ /* 0x000fe200018f16ff */
[----:B------:R-:W-:Y:S02]  /*2b790*/  IMAD.MOV.U32 R89, RZ, RZ, R111 ;  /* 0x000000ffff597224 */ /* 0x000fe400078e006f */
        /* <DEDUP_REMOVED lines=11> */
[----:B------:R-:W-:Y:S01]  /*2b850*/  IMAD.MOV.U32 R127, RZ, RZ, R129 ;  /* 0x000000ffff7f7224 */ /* 0x000fe200078e0081 */
[----:B------:R4:W-:Y:S01]  /*2b860*/  STL.64 [R1+0xaa0], R76 ;  /* 0x000aa04c01007387 */ /* 0x0009e20000100a00 */
[----:B------:R-:W-:Y:S02]  /*2b870*/  IMAD.MOV.U32 R129, RZ, RZ, R132 ;  /* 0x000000ffff817224 */ /* 0x000fe400078e0084 */
[----:B---3--:R-:W-:Y:S02]  /*2b880*/  IMAD.MOV.U32 R132, RZ, RZ, R133 ;  /* 0x000000ffff847224 */ /* 0x008fe400078e0085 */
[----:B------:R-:W3:Y:S01]  /*2b890*/  LDL.LU R133, [R1+0x1a8] ;  /* 0x0001a80001857983 */ /* 0x000ee20000300800 */
[----:B-----5:R-:W-:-:S04]  /*2b8a0*/  LEA R74, P2, R90, R120, 0x2 ;  /* 0x000000785a4a7211 */ /* 0x020fc800078410ff */
        /* <DEDUP_REMOVED lines=18> */
[----:B------:R-:W-:-:S04]  /*2b9d0*/  LEA R72, P1, R92, R120, 0x2 ;  /* 0x000000785c487211 */ /* 0x000fc800078210ff */
        /* <DEDUP_REMOVED lines=37> */
[----:B--2---:R-:W-:-:S04]  /*2bc30*/  LEA R68, P6, R94, R120, 0x2 ;  /* 0x000000785e447211 */ /* 0x004fc800078c10ff */
        /* <DEDUP_REMOVED lines=18> */
[----:B-1----:R-:W-:-:S04]  /*2bd60*/  LEA R4, P5, R96, R120, 0x2 ;  /* 0x0000007860047211 */ /* 0x002fc800078a10ff */
        /* <DEDUP_REMOVED lines=37> */
[----:B----4-:R-:W-:-:S04]  /*2bfc0*/  LEA R76, P3, R99, R120, 0x2 ;  /* 0x00000078634c7211 */ /* 0x010fc800078610ff */
        /* <DEDUP_REMOVED lines=18> */
[----:B-----5:R-:W-:-:S04]  /*2c0f0*/  LEA R74, P2, R100, R120, 0x2 ;  /* 0x00000078644a7211 */ /* 0x020fc800078410ff */
        /* <DEDUP_REMOVED lines=18> */
[----:B------:R-:W-:-:S04]  /*2c220*/  LEA R72, P1, R101, R120, 0x2 ;  /* 0x0000007865487211 */ /* 0x000fc800078210ff */
        /* <DEDUP_REMOVED lines=37> */
[----:B--2---:R-:W-:-:S04]  /*2c480*/  LEA R68, P6, R104, R120, 0x2 ;  /* 0x0000007868447211 */ /* 0x004fc800078c10ff */
        /* <DEDUP_REMOVED lines=18> */
[----:B-1----:R-:W-:-:S04]  /*2c5b0*/  LEA R4, P5, R87, R120, 0x2 ;  /* 0x0000007857047211 */ /* 0x002fc800078a10ff */
        /* <DEDUP_REMOVED lines=37> */
[----:B----4-:R-:W-:-:S04]  /*2c810*/  LEA R76, P3, R107, R120, 0x2 ;  /* 0x000000786b4c7211 */ /* 0x010fc800078610ff */
        /* <DEDUP_REMOVED lines=18> */
[----:B-----5:R-:W-:-:S04]  /*2c940*/  LEA R74, P2, R108, R120, 0x2 ;  /* 0x000000786c4a7211 */ /* 0x020fc800078410ff */
        /* <DEDUP_REMOVED lines=18> */
[----:B------:R-:W-:-:S04]  /*2ca70*/  LEA R72, P1, R109, R120, 0x2 ;  /* 0x000000786d487211 */ /* 0x000fc800078210ff */
        /* <DEDUP_REMOVED lines=37> */
[----:B--2---:R-:W-:-:S04]  /*2ccd0*/  LEA R68, P6, R90, R120, 0x2 ;  /* 0x000000785a447211 */ /* 0x004fc800078c10ff */
        /* <DEDUP_REMOVED lines=18> */
[----:B-1----:R-:W-:-:S04]  /*2ce00*/  LEA R4, P5, R92, R120, 0x2 ;  /* 0x000000785c047211 */ /* 0x002fc800078a10ff */
        /* <DEDUP_REMOVED lines=37> */
[----:B----4-:R-:W-:-:S04]  /*2d060*/  LEA R76, P3, R94, R120, 0x2 ;  /* 0x000000785e4c7211 */ /* 0x010fc800078610ff */
        /* <DEDUP_REMOVED lines=18> */
[----:B-----5:R-:W-:-:S04]  /*2d190*/  LEA R74, P2, R96, R120, 0x2 ;  /* 0x00000078604a7211 */ /* 0x020fc800078410ff */
        /* <DEDUP_REMOVED lines=458> */
[----:B------:R-:W-:Y:S02]  /*2ee40*/  IMAD.MOV.U32 R113, RZ, RZ, R115 ;  /* 0x000000ffff717224 */ /* 0x000fe400078e0073 */
[----:B------:R-:W-:Y:S01]  /*2ee50*/  IMAD.MOV.U32 R115, RZ, RZ, R116 ;  /* 0x000000ffff737224 */ /* 0x000fe200078e0074 */
[----:B------:R-:W-:Y:S01]  /*2ee60*/  MOV R116, R118 ;  /* 0x0000007600747202 */ /* 0x000fe20000000f00 */
[----:B------:R-:W-:Y:S01]  /*2ee70*/  IMAD.MOV.U32 R118, RZ, RZ, R119 ;  /* 0x000000ffff767224 */ /* 0x000fe200078e0077 */
[----:B--2---:R-:W-:Y:S01]  /*2ee80*/  LEA R68, P6, R87, R120, 0x2 ;  /* 0x0000007857447211 */ /* 0x004fe200078c10ff */
[----:B------:R-:W-:-:S02]  /*2ee90*/  IMAD.MOV.U32 R119, RZ, RZ, R121 ;  /* 0x000000ffff777224 */ /* 0x000fc400078e0079 */
[----:B------:R-:W-:Y:S01]  /*2eea0*/  IMAD.MOV.U32 R121, RZ, RZ, R123 ;  /* 0x000000ffff797224 */ /* 0x000fe200078e007b */
[----:B------:R-:W-:Y:S01]  /*2eeb0*/  MOV R123, R124 ;  /* 0x0000007c007b7202 */ /* 0x000fe20000000f00 */
[----:B------:R-:W-:Y:S01]  /*2eec0*/  IMAD.MOV.U32 R124, RZ, RZ, R126 ;  /* 0x000000ffff7c7224 */ /* 0x000fe200078e007e */
[----:B------:R-:W-:Y:S01]  /*2eed0*/  LEA.HI.X.SX32 R69, R87, R0, 0x2, P6 ;  /* 0x0000000057457211 */ /* 0x000fe200030f16ff */
[----:B------:R-:W-:Y:S02]  /*2eee0*/  IMAD.MOV.U32 R126, RZ, RZ, R127 ;  /* 0x000000ffff7e7224 */ /* 0x000fe400078e007f */
[----:B------:R-:W-:Y:S01]  /*2eef0*/  IMAD.MOV.U32 R127, RZ, RZ, R129 ;  /* 0x000000ffff7f7224 */ /* 0x000fe200078e0081 */
[----:B------:R-:W-:Y:S01]  /*2ef00*/  MOV R129, R132 ;  /* 0x0000008400817202 */ /* 0x000fe20000000f00 */
[----:B------:R2:W-:Y:S01]  /*2ef10*/  STL.64 [R1+0x928], R68 ;  /* 0x0009284401007387 */ /* 0x0005e20000100a00 */
[----:B---3--:R-:W-:Y:S02]  /*2ef20*/  IMAD.MOV.U32 R132, RZ, RZ, R133 ;  /* 0x000000ffff847224 */ /* 0x008fe400078e0085 */
[----:B------:R-:W-:-:S02]  /*2ef30*/  IMAD.MOV.U32 R133, RZ, RZ, R135 ;  /* 0x000000ffff857224 */ /* 0x000fc400078e0087 */
        /* <DEDUP_REMOVED lines=39> */
[----:B---3--:R-:W-:-:S02]  /*2f1b0*/  IMAD.MOV.U32 R133, RZ, RZ, R135 ;  /* 0x000000ffff857224 */ /* 0x008fc400078e0087 */
[----:B------:R-:W-:Y:S02]  /*2f1c0*/  IMAD.MOV.U32 R135, RZ, RZ, R136 ;  /* 0x000000ffff877224 */ /* 0x000fe400078e0088 */
        /* <DEDUP_REMOVED lines=19> */
[----:B------:R4:W-:Y:S01]  /*2f300*/  STL.64 [R1+0x910], R76 ;  /* 0x0009104c01007387 */ /* 0x0009e20000100a00 */
[----:B---3--:R-:W-:Y:S01]  /*2f310*/  MOV R135, R136 ;  /* 0x0000008800877202 */ /* 0x008fe20000000f00 */
[----:B------:R-:W-:Y:S02]  /*2f320*/  IMAD.MOV.U32 R136, RZ, RZ, R138 ;  /* 0x000000ffff887224 */ /* 0x000fe400078e008a */
        /* <DEDUP_REMOVED lines=17> */
[----:B------:R5:W-:Y:S01]  /*2f440*/  STL.64 [R1+0x908], R74 ;  /* 0x0009084a01007387 */ /* 0x000be20000100a00 */
[----:B---3--:R-:W-:Y:S01]  /*2f450*/  MOV R133, R138 ;  /* 0x0000008a00857202 */ /* 0x008fe20000000f00 */
[----:B------:R-:W-:-:S02]  /*2f460*/  IMAD.MOV.U32 R138, RZ, RZ, R139 ;  /* 0x000000ffff8a7224 */ /* 0x000fc400078e008b */
        /* <DEDUP_REMOVED lines=37> */
[----:B---3--:R-:W-:Y:S01]  /*2f6c0*/  IMAD.MOV.U32 R133, RZ, RZ, R139 ;  /* 0x000000ffff857224 */ /* 0x008fe200078e008b */
[----:B------:R-:W-:Y:S02]  /*2f6d0*/  MOV R139, R143 ;  /* 0x0000008f008b7202 */ /* 0x000fe40000000f00 */
[----:B------:R-:W3:Y:S01]  /*2f6e0*/  LDL.LU R143, [R1+0x9c] ;  /* 0x00009c00018f7983 */ /* 0x000ee20000300800 */
[----:B--2---:R-:W-:Y:S01]  /*2f6f0*/  LEA R68, P6, R92, R120, 0x2 ;  /* 0x000000785c447211 */ /* 0x004fe200078c10ff */
[----:B------:R-:W-:-:S02]  /*2f700*/  IMAD.MOV.U32 R90, RZ, RZ, R111 ;  /* 0x000000ffff5a7224 */ /* 0x000fc400078e006f */
[----:B------:R-:W-:Y:S02]  /*2f710*/  IMAD.MOV.U32 R111, RZ, RZ, R112 ;  /* 0x000000ffff6f7224 */ /* 0x000fe400078e0070 */
[----:B------:R-:W-:Y:S01]  /*2f720*/  IMAD.MOV.U32 R112, RZ, RZ, R113 ;  /* 0x000000ffff707224 */ /* 0x000fe200078e0071 */
[----:B------:R-:W-:Y:S01]  /*2f730*/  MOV R113, R115 ;  /* 0x0000007300717202 */ /* 0x000fe20000000f00 */
[----:B------:R-:W-:Y:S01]  /*2f740*/  IMAD.MOV.U32 R115, RZ, RZ, R116 ;  /* 0x000000ffff737224 */ /* 0x000fe200078e0074 */
[----:B------:R-:W-:Y:S01]  /*2f750*/  LEA.HI.X.SX32 R69, R92, R0, 0x2, P6 ;  /* 0x000000005c457211 */ /* 0x000fe200030f16ff */
[----:B------:R-:W-:Y:S01]  /*2f760*/  IMAD.MOV.U32 R116, RZ, RZ, R118 ;  /* 0x000000ffff747224 */ /* 0x000fe200078e0076 */
[----:B-1----:R-:W-:Y:S01]  /*2f770*/  LEA R4, P5, R93, R120, 0x2 ;  /* 0x000000785d047211 */ /* 0x002fe200078a10ff */
[----:B------:R-:W-:Y:S02]  /*2f780*/  IMAD.MOV.U32 R92, RZ, RZ, R111 ;  /* 0x000000ffff5c7224 */ /* 0x000fe400078e006f */
[----:B------:R-:W-:Y:S01]  /*2f790*/  IMAD.MOV.U32 R118, RZ, RZ, R119 ;  /* 0x000000ffff767224 */ /* 0x000fe200078e0077 */
[----:B------:R-:W-:Y:S01]  /*2f7a0*/  MOV R119, R121 ;  /* 0x0000007900777202 */ /* 0x000fe20000000f00 */
[----:B------:R-:W-:Y:S01]  /*2f7b0*/  IMAD.MOV.U32 R111, RZ, RZ, R112 ;  /* 0x000000ffff6f7224 */ /* 0x000fe200078e0070 */
[----:B------:R-:W-:Y:S01]  /*2f7c0*/  MOV R112, R113 ;  /* 0x0000007100707202 */ /* 0x000fe20000000f00 */
[----:B------:R-:W-:-:S02]  /*2f7d0*/  IMAD.MOV.U32 R121, RZ, RZ, R123 ;  /* 0x000000ffff797224 */ /* 0x000fc400078e007b */
[----:B------:R-:W-:Y:S01]  /*2f7e0*/  IMAD.MOV.U32 R113, RZ, RZ, R115 ;  /* 0x000000ffff717224 */ /* 0x000fe200078e0073 */
[----:B------:R-:W-:Y:S01]  /*2f7f0*/  LEA.HI.X.SX32 R5, R93, R0, 0x2, P5 ;  /* 0x000000005d057211 */ /* 0x000fe200028f16ff */
[----:B------:R-:W-:Y:S02]  /*2f800*/  IMAD.MOV.U32 R123, RZ, RZ, R124 ;  /* 0x000000ffff7b7224 */ /* 0x000fe400078e007c */
[----:B------:R-:W-:Y:S02]  /*2f810*/  IMAD.MOV.U32 R115, RZ, RZ, R116 ;  /* 0x000000ffff737224 */ /* 0x000fe400078e0074 */
[----:B------:R-:W-:Y:S01]  /*2f820*/  IMAD.MOV.U32 R124, RZ, RZ, R126 ;  /* 0x000000ffff7c7224 */ /* 0x000fe200078e007e */
[----:B------:R-:W-:Y:S01]  /*2f830*/  MOV R126, R129 ;  /* 0x00000081007e7202 */ /* 0x000fe20000000f00 */
[----:B------:R-:W-:Y:S01]  /*2f840*/  IMAD.MOV.U32 R116, RZ, RZ, R118 ;  /* 0x000000ffff747224 */ /* 0x000fe200078e0076 */
[----:B------:R-:W-:Y:S01]  /*2f850*/  MOV R118, R119 ;  /* 0x0000007700767202 */ /* 0x000fe20000000f00 */
[----:B------:R-:W-:-:S02]  /*2f860*/  IMAD.MOV.U32 R93, RZ, RZ, R111 ;  /* 0x000000ffff5d7224 */ /* 0x000fc400078e006f */
        /* <DEDUP_REMOVED lines=9> */
[----:B------:R-:W-:Y:S01]  /*2f900*/  IMAD.MOV.U32 R115, RZ, RZ, R116 ;  /* 0x000000ffff737224 */ /* 0x000fe200078e0074 */
[C---:B------:R-:W-:Y:S01]  /*2f910*/  LEA R2, P4, R94.reuse, R120, 0x2 ;  /* 0x000000785e027211 */ /* 0x040fe200078810ff */
[----:B------:R-:W-:Y:S02]  /*2f920*/  IMAD.MOV.U32 R126, RZ, RZ, R129 ;  /* 0x000000ffff7e7224 */ /* 0x000fe400078e0081 */
[----:B------:R-:W-:Y:S01]  /*2f930*/  IMAD.MOV.U32 R116, RZ, RZ, R118 ;  /* 0x000000ffff747224 */ /* 0x000fe200078e0076 */
[----:B------:R-:W-:Y:S01]  /*2f940*/  MOV R118, R119 ;  /* 0x0000007700767202 */ /* 0x000fe20000000f00 */
[----:B------:R-:W-:Y:S02]  /*2f950*/  IMAD.MOV.U32 R129, RZ, RZ, R132 ;  /* 0x000000ffff817224 */ /* 0x000fe400078e0084 */
[----:B------:R-:W-:Y:S02]  /*2f960*/  IMAD.MOV.U32 R119, RZ, RZ, R121 ;  /* 0x000000ffff777224 */ /* 0x000fe400078e0079 */
[----:B------:R-:W-:Y:S01]  /*2f970*/  IMAD.MOV.U32 R121, RZ, RZ, R123 ;  /* 0x000000ffff797224 */ /* 0x000fe200078e007b */
[----:B------:R-:W-:Y:S01]  /*2f980*/  LEA.HI.X.SX32 R3, R94, R0, 0x2, P4 ;  /* 0x000000005e037211 */ /* 0x000fe200020f16ff */
[----:B------:R-:W-:Y:S01]  /*2f990*/  IMAD.MOV.U32 R123, RZ, RZ, R124 ;  /* 0x000000ffff7b7224 */ /* 0x000fe200078e007c */
[----:B------:R-:W-:Y:S01]  /*2f9a0*/  MOV R124, R126 ;  /* 0x0000007e007c7202 */ /* 0x000fe20000000f00 */
[----:B------:R1:W-:Y:S01]  /*2f9b0*/  STL.64 [R1+0x8f0], R68 ;  /* 0x0008f04401007387 */ /* 0x0003e20000100a00 */
[----:B------:R-:W-:-:S02]  /*2f9c0*/  IMAD.MOV.U32 R126, RZ, RZ, R129 ;  /* 0x000000ffff7e7224 */ /* 0x000fc400078e0081 */
[----:B---3--:R-:W-:Y:S01]  /*2f9d0*/  IMAD.MOV.U32 R133, RZ, RZ, R143 ;  /* 0x000000ffff857224 */ /* 0x008fe200078e008f */
[----:B------:R-:W-:-:S03]  /*2f9e0*/  MOV R143, R155 ;  /* 0x0000009b008f7202 */ /* 0x000fc60000000f00 */
[----:B------:R-:W-:Y:S01]  /*2f9f0*/  IMAD.MOV.U32 R132, RZ, RZ, R133 ;  /* 0x000000ffff847224 */ /* 0x000fe200078e0085 */
[----:B------:R-:W-:Y:S01]  /*2fa00*/  MOV R133, R143 ;  /* 0x0000008f00857202 */ /* 0x000fe20000000f00 */
[----:B------:R-:W-:Y:S02]  /*2fa10*/  IMAD.MOV.U32 R143, RZ, RZ, R145 ;  /* 0x000000ffff8f7224 */ /* 0x000fe400078e0091 */
[----:B------:R-:W-:Y:S02]  /*2fa20*/  IMAD.MOV.U32 R155, RZ, RZ, R131 ;  /* 0x000000ffff9b7224 */ /* 0x000fe400078e0083 */
[----:B------:R-:W2:Y:S01]  /*2fa30*/  LDL.LU R131, [R1+0x274c] ;  /* 0x00274c0001837983 */ /* 0x000ea20000300800 */
[----:B------:R-:W-:Y:S02]  /*2fa40*/  IMAD.MOV.U32 R129, RZ, RZ, R132 ;  /* 0x000000ffff817224 */ /* 0x000fe400078e0084 */
[----:B------:R-:W-:Y:S01]  /*2fa50*/  IMAD.MOV.U32 R132, RZ, RZ, R133 ;  /* 0x000000ffff847224 */ /* 0x000fe200078e0085 */
[----:B------:R3:W-:Y:S01]  /*2fa60*/  STL.64 [R1+0x8e8], R4 ;  /* 0x0008e80401007387 */ /* 0x0007e20000100a00 */
[----:B------:R-:W-:Y:S01]  /*2fa70*/  MOV R133, R143 ;  /* 0x0000008f00857202 */ /* 0x000fe20000000f00 */
[----:B------:R-:W-:-:S02]  /*2fa80*/  IMAD.MOV.U32 R143, RZ, RZ, R146 ;  /* 0x000000ffff8f7224 */ /* 0x000fc400078e0092 */
[----:B------:R-:W2:Y:S04]  /*2fa90*/  LDL.LU R145, [R1+0x38] ;  /* 0x0000380001917983 */ /* 0x000ea80000300800 */
[----:B------:R2:W-:Y:S04]  /*2faa0*/  STL.64 [R1+0x8e0], R2 ;  /* 0x0008e00201007387 */ /* 0x0005e80000100a00 */
[----:B------:R-:W5:Y:S01]  /*2fab0*/  LDL.LU R146, [R1+0x88] ;  /* 0x0000880001927983 */ /* 0x000f620000300800 */
[----:B------:R-:W-:Y:S02]  /*2fac0*/  IMAD.MOV.U32 R94, RZ, RZ, R111 ;  /* 0x000000ffff5e7224 */ /* 0x000fe400078e006f */
[----:B------:R-:W-:Y:S01]  /*2fad0*/  IMAD.MOV.U32 R111, RZ, RZ, R112 ;  /* 0x000000ffff6f7224 */ /* 0x000fe200078e0070 */
[----:B------:R-:W-:Y:S01]  /*2fae0*/  MOV R112, R113 ;  /* 0x0000007100707202 */ /* 0x000fe20000000f00 */
[----:B------:R-:W-:-:S02]  /*2faf0*/  IMAD.MOV.U32 R113, RZ, RZ, R115 ;  /* 0x000000ffff717224 */ /* 0x000fc400078e0073 */
[----:B------:R-:W-:Y:S01]  /*2fb00*/  IMAD.MOV.U32 R115, RZ, RZ, R116 ;  /* 0x000000ffff737224 */ /* 0x000fe200078e0074 */
[C---:B----4-:R-:W-:Y:S01]  /*2fb10*/  LEA R76, P3, R96.reuse, R120, 0x2 ;  /* 0x00000078604c7211 */ /* 0x050fe200078610ff */
        /* <DEDUP_REMOVED lines=10> */
[----:B------:R-:W-:Y:S01]  /*2fbc0*/  STL.64 [R1+0x8d8], R76 ;  /* 0x0008d84c01007387 */ /* 0x000fe20000100a00 */
[----:B-----5:R-:W-:Y:S01]  /*2fbd0*/  MOV R133, R146 ;  /* 0x0000009200857202 */ /* 0x020fe20000000f00 */
[----:B------:R-:W-:Y:S02]  /*2fbe0*/  IMAD.MOV.U32 R146, RZ, RZ, R147 ;  /* 0x000000ffff927224 */ /* 0x000fe400078e0093 */
[----:B------:R-:W4:Y:S01]  /*2fbf0*/  LDL.LU R147, [R1+0x64] ;  /* 0x0000640001937983 */ /* 0x000f220000300800 */
        /* <DEDUP_REMOVED lines=17> */
[----:B------:R5:W-:Y:S01]  /*2fd10*/  STL.64 [R1+0x8d0], R74 ;  /* 0x0008d04a01007387 */ /* 0x000be20000100a00 */
[----:B----4-:R-:W-:Y:S02]  /*2fd20*/  IMAD.MOV.U32 R146, RZ, RZ, R147 ;  /* 0x000000ffff927224 */ /* 0x010fe400078e0093 */
[----:B------:R-:W-:Y:S02]  /*2fd30*/  IMAD.MOV.U32 R147, RZ, RZ, R149 ;  /* 0x000000ffff937224 */ /* 0x000fe400078e0095 */
[----:B------:R-:W4:Y:S01]  /*2fd40*/  LDL.LU R149, [R1+0x30] ;  /* 0x0000300001957983 */ /* 0x000f220000300800 */
[----:B------:R-:W-:Y:S01]  /*2fd50*/  IMAD.MOV.U32 R97, RZ, RZ, R111 ;  /* 0x000000ffff617224 */ /* 0x000fe200078e006f */
[----:B------:R-:W-:Y:S01]  /*2fd60*/  MOV R111, R112 ;  /* 0x00000070006f7202 */ /* 0x000fe20000000f00 */
[----:B------:R-:W-:Y:S01]  /*2fd70*/  IMAD.MOV.U32 R112, RZ, RZ, R113 ;  /* 0x000000ffff707224 */ /* 0x000fe200078e0071 */
[----:B------:R-:W-:Y:S01]  /*2fd80*/  LEA R72, P1, R99, R120, 0x2 ;  /* 0x0000007863487211 */ /* 0x000fe200078210ff */
[----:B------:R-:W-:-:S02]  /*2fd90*/  IMAD.MOV.U32 R113, RZ, RZ, R115 ;  /* 0x000000ffff717224 */ /* 0x000fc400078e0073 */
        /* <DEDUP_REMOVED lines=8> */
[----:B------:R-:W-:Y:S01]  /*2fe20*/  IMAD.MOV.U32 R111, RZ, RZ, R112 ;  /* 0x000000ffff6f7224 */ /* 0x000fe200078e0070 */
[----:B------:R-:W-:Y:S01]  /*2fe30*/  MOV R123, R124 ;  /* 0x0000007c007b7202 */ /* 0x000fe20000000f00 */
[----:B------:R-:W-:-:S02]  /*2fe40*/  IMAD.MOV.U32 R112, RZ, RZ, R113 ;  /* 0x000000ffff707224 */ /* 0x000fc400078e0071 */
[----:B------:R-:W-:Y:S02]  /*2fe50*/  IMAD.MOV.U32 R124, RZ, RZ, R126 ;  /* 0x000000ffff7c7224 */ /* 0x000fe400078e007e */
[----:B------:R-:W-:Y:S01]  /*2fe60*/  IMAD.MOV.U32 R113, RZ, RZ, R115 ;  /* 0x000000ffff717224 */ /* 0x000fe200078e0073 */
[----:B------:R-:W-:Y:S01]  /*2fe70*/  MOV R115, R116 ;  /* 0x0000007400737202 */ /* 0x000fe20000000f00 */
[----:B------:R-:W-:Y:S01]  /*2fe80*/  IMAD.MOV.U32 R126, RZ, RZ, R129 ;  /* 0x000000ffff7e7224 */ /* 0x000fe200078e0081 */
[----:B------:R-:W-:Y:S01]  /*2fe90*/  LEA.HI.X.SX32 R71, R100, R0, 0x2, P0 ;  /* 0x0000000064477211 */ /* 0x000fe200000f16ff */
[----:B------:R-:W-:Y:S01]  /*2fea0*/  IMAD.MOV.U32 R129, RZ, RZ, R132 ;  /* 0x000000ffff817224 */ /* 0x000fe200078e0084 */
[----:B------:R-:W-:Y:S01]  /*2feb0*/  MOV R132, R146 ;  /* 0x0000009200847202 */ /* 0x000fe20000000f00 */
[----:B------:R-:W-:Y:S01]  /*2fec0*/  IMAD.MOV.U32 R116, RZ, RZ, R118 ;  /* 0x000000ffff747224 */ /* 0x000fe200078e0076 */
[----:B------:R-:W-:Y:S01]  /*2fed0*/  MOV R100, R111 ;  /* 0x0000006f00647202 */ /* 0x000fe20000000f00 */
[----:B------:R-:W-:Y:S01]  /*2fee0*/  IMAD.MOV.U32 R118, RZ, RZ, R119 ;  /* 0x000000ffff767224 */ /* 0x000fe200078e0077 */
[----:B-1----:R-:W-:Y:S01]  /*2fef0*/  LEA R68, P6, R101, R120, 0x2 ;  /* 0x0000007865447211 */ /* 0x002fe200078c10ff */
[----:B------:R-:W-:-:S02]  /*2ff00*/  IMAD.MOV.U32 R146, RZ, RZ, R147 ;  /* 0x000000ffff927224 */ /* 0x000fc400078e0093 */
[----:B------:R-:W-:Y:S01]  /*2ff10*/  IMAD.MOV.U32 R119, RZ, RZ, R121 ;  /* 0x000000ffff777224 */ /* 0x000fe200078e0079 */
[----:B------:R-:W-:Y:S01]  /*2ff20*/  MOV R121, R123 ;  /* 0x0000007b00797202 */ /* 0x000fe20000000f00 */
[----:B------:R-:W-:Y:S02]  /*2ff30*/  IMAD.MOV.U32 R111, RZ, RZ, R112 ;  /* 0x000000ffff6f7224 */ /* 0x000fe400078e0070 */
[----:B------:R-:W-:Y:S02]  /*2ff40*/  IMAD.MOV.U32 R112, RZ, RZ, R113 ;  /* 0x000000ffff707224 */ /* 0x000fe400078e0071 */
        /* <DEDUP_REMOVED lines=8> */
[----:B---3--:R-:W-:Y:S01]  /*2ffd0*/  LEA R4, P5, R102, R120, 0x2 ;  /* 0x0000007866047211 */ /* 0x008fe200078a10ff */
[----:B------:R-:W-:-:S02]  /*2ffe0*/  IMAD.MOV.U32 R118, RZ, RZ, R119 ;  /* 0x000000ffff767224 */ /* 0x000fc400078e0077 */
[----:B------:R-:W-:Y:S02]  /*2fff0*/  IMAD.MOV.U32 R101, RZ, RZ, R111 ;  /* 0x000000ffff657224 */ /* 0x000fe400078e006f */
[----:B------:R-:W-:Y:S01]  /*30000*/  IMAD.MOV.U32 R119, RZ, RZ, R121 ;  /* 0x000000ffff777224 */ /* 0x000fe200078e0079 */
[----:B------:R-:W-:Y:S01]  /*30010*/  MOV R121, R123 ;  /* 0x0000007b00797202 */ /* 0x000fe20000000f00 */
[----:B------:R-:W-:Y:S01]  /*30020*/  IMAD.MOV.U32 R111, RZ, RZ, R112 ;  /* 0x000000ffff6f7224 */ /* 0x000fe200078e0070 */
[----:B------:R-:W-:Y:S01]  /*30030*/  MOV R112, R113 ;  /* 0x0000007100707202 */ /* 0x000fe20000000f00 */
[----:B------:R-:W-:Y:S01]  /*30040*/  IMAD.MOV.U32 R123, RZ, RZ, R124 ;  /* 0x000000ffff7b7224 */ /* 0x000fe200078e007c */
[----:B------:R1:W-:Y:S01]  /*30050*/  STL.64 [R1+0x8c8], R72 ;  /* 0x0008c84801007387 */ /* 0x0003e20000100a00 */
[----:B------:R-:W-:Y:S01]  /*30060*/  IMAD.MOV.U32 R113, RZ, RZ, R115 ;  /* 0x000000ffff717224 */ /* 0x000fe200078e0073 */
[----:B------:R-:W-:Y:S01]  /*30070*/  LEA.HI.X.SX32 R5, R102, R0, 0x2, P5 ;  /* 0x0000000066057211 */ /* 0x000fe200028f16ff */
[----:B------:R-:W-:-:S02]  /*30080*/  IMAD.MOV.U32 R124, RZ, RZ, R126 ;  /* 0x000000ffff7c7224 */ /* 0x000fc400078e007e */
[----:B------:R-:W-:Y:S02]  /*30090*/  IMAD.MOV.U32 R115, RZ, RZ, R116 ;  /* 0x000000ffff737224 */ /* 0x000fe400078e0074 */
[----:B------:R-:W-:Y:S01]  /*300a0*/  IMAD.MOV.U32 R116, RZ, RZ, R118 ;  /* 0x000000ffff747224 */ /* 0x000fe200078e0076 */
[----:B------:R-:W-:Y:S01]  /*300b0*/  MOV R118, R119 ;  /* 0x0000007700767202 */ /* 0x000fe20000000f00 */
[----:B------:R-:W-:Y:S02]  /*300c0*/  IMAD.MOV.U32 R119, RZ, RZ, R121 ;  /* 0x000000ffff777224 */ /* 0x000fe400078e0079 */
[----:B------:R-:W-:Y:S02]  /*300d0*/  IMAD.MOV.U32 R121, RZ, RZ, R124 ;  /* 0x000000ffff797224 */ /* 0x000fe400078e007c */
[----:B----4-:R-:W-:Y:S02]  /*300e0*/  IMAD.MOV.U32 R147, RZ, RZ, R149 ;  /* 0x000000ffff937224 */ /* 0x010fe400078e0095 */
[----:B------:R-:W-:-:S02]  /*300f0*/  IMAD.MOV.U32 R149, RZ, RZ, R152 ;  /* 0x000000ffff957224 */ /* 0x000fc400078e0098 */
[----:B------:R-:W3:Y:S02]  /*30100*/  LDL.LU R152, [R1+0x8] ;  /* 0x0000080001987983 */ /* 0x000ee40000300800 */
[----:B------:R-:W-:Y:S02]  /*30110*/  IMAD.MOV.U32 R132, RZ, RZ, R149 ;  /* 0x000000ffff847224 */ /* 0x000fe400078e0095 */
[----:B------:R-:W-:Y:S01]  /*30120*/  IMAD.MOV.U32 R149, RZ, RZ, R150 ;  /* 0x000000ffff957224 */ /* 0x000fe200078e0096 */
[----:B------:R4:W-:Y:S01]  /*30130*/  STL.64 [R1+0x8c0], R70 ;  /* 0x0008c04601007387 */ /* 0x0009e20000100a00 */
[----:B------:R-:W-:Y:S01]  /*30140*/  IMAD.MOV.U32 R126, RZ, RZ, R132 ;  /* 0x000000ffff7e7224 */ /* 0x000fe200078e0084 */
[----:B------:R-:W-:Y:S01]  /*30150*/  MOV R132, R154 ;  /* 0x0000009a00847202 */ /* 0x000fe20000000f00 */
[----:B--2---:R-:W-:Y:S02]  /*30160*/  IMAD.MOV.U32 R150, RZ, RZ, R131 ;  /* 0x000000ffff967224 */ /* 0x004fe400078e0083 */
[----:B------:R-:W2:Y:S01]  /*30170*/  LDL.LU R131, [R1+0x2748] ;  /* 0x0027480001837983 */ /* 0x000ea20000300800 */
[----:B------:R-:W-:-:S02]  /*30180*/  IMAD.MOV.U32 R154, RZ, RZ, R130 ;  /* 0x000000ffff9a7224 */ /* 0x000fc400078e0082 */
[----:B------:R-:W-:Y:S01]  /*30190*/  IMAD.MOV.U32 R124, RZ, RZ, R126 ;  /* 0x000000ffff7c7224 */ /* 0x000fe200078e007e */
[----:B------:R4:W-:Y:S01]  /*301a0*/  STL.64 [R1+0x8b8], R68 ;  /* 0x0008b84401007387 */ /* 0x0009e20000100a00 */
[----:B------:R-:W-:-:S03]  /*301b0*/  MOV R126, R127 ;  /* 0x0000007f007e7202 */ /* 0x000fc60000000f00 */
[----:B------:R-:W3:Y:S04]  /*301c0*/  LDL.LU R130, [R1+0x2744] ;  /* 0x0027440001827983 */ /* 0x000ee80000300800 */
[----:B------:R4:W-:Y:S04]  /*301d0*/  STL.64 [R1+0x8b0], R4 ;  /* 0x0008b00401007387 */ /* 0x0009e80000100a00 */
[----:B------:R-:W5:Y:S01]  /*301e0*/  LDL.LU R127, [R1+0x7c] ;  /* 0x00007c00017f7983 */ /* 0x000f620000300800 */
[----:B------:R-:W-:Y:S01]  /*301f0*/  LEA R2, P4, R104, R120, 0x2 ;  /* 0x0000007868027211 */ /* 0x000fe200078810ff */
[----:B------:R-:W-:-:S02]  /*30200*/  IMAD.MOV.U32 R102, RZ, RZ, R111 ;  /* 0x000000ffff667224 */ /* 0x000fc400078e006f */
[----:B------:R-:W-:Y:S01]  /*30210*/  IMAD.MOV.U32 R111, RZ, RZ, R113 ;  /* 0x000000ffff6f7224 */ /* 0x000fe200078e0071 */
[----:B------:R-:W-:Y:S01]  /*30220*/  LEA.HI.X.SX32 R3, R104, R0, 0x2, P4 ;  /* 0x0000000068037211 */ /* 0x000fe200020f16ff */
[----:B------:R-:W-:Y:S02]  /*30230*/  IMAD.MOV.U32 R113, RZ, RZ, R116 ;  /* 0x000000ffff717224 */ /* 0x000fe400078e0074 */
[----:B------:R-:W-:Y:S01]  /*30240*/  IMAD.MOV.U32 R104, RZ, RZ, R112 ;  /* 0x000000ffff687224 */ /* 0x000fe200078e0070 */
[----:B------:R-:W-:Y:S01]  /*30250*/  MOV R112, R115 ;  /* 0x0000007300707202 */ /* 0x000fe20000000f00 */
[----:B------:R-:W-:Y:S02]  /*30260*/  IMAD.MOV.U32 R116, RZ, RZ, R119 ;  /* 0x000000ffff747224 */ /* 0x000fe400078e0077 */
[----:B------:R-:W-:Y:S01]  /*30270*/  IMAD.MOV.U32 R119, RZ, RZ, R126 ;  /* 0x000000ffff777224 */ /* 0x000fe200078e007e */
[----:B------:R4:W-:Y:S01]  /*30280*/  STL.64 [R1+0x8a8], R2 ;  /* 0x0008a80201007387 */ /* 0x0009e20000100a00 */
[----:B------:R-:W-:Y:S01]  /*30290*/  IMAD.MOV.U32 R115, RZ, RZ, R118 ;  /* 0x000000ffff737224 */ /* 0x000fe200078e0076 */
[----:B------:R-:W-:Y:S01]  /*302a0*/  MOV R118, R121 ;  /* 0x0000007900767202 */ /* 0x000fe20000000f00 */
[----:B------:R-:W-:Y:S01]  /*302b0*/  IMAD.MOV.U32 R126, RZ, RZ, R142 ;  /* 0x000000ffff7e7224 */ /* 0x000fe200078e008e */
[----:B--2---:R-:W-:-:S02]  /*302c0*/  MOV R142, R131 ;  /* 0x00000083008e7202 */ /* 0x004fc40000000f00 */
[----:B------:R-:W2:Y:S01]  /*302d0*/  LDL.LU R131, [R1+0x2740] ;  /* 0x0027400001837983 */ /* 0x000ea20000300800 */
[----:B-----5:R-:W-:-:S03]  /*302e0*/  IMAD.MOV.U32 R121, RZ, RZ, R127 ;  /* 0x000000ffff797224 */ /* 0x020fc600078e007f */
[----:B------:R-:W5:Y:S01]  /*302f0*/  LDL.LU R127, [R1+0x90] ;  /* 0x00009000017f7983 */ /* 0x000f620000300800 */
[----:B------:R-:W-:-:S04]  /*30300*/  LEA R74, P2, R105, R120, 0x2 ;  /* 0x00000078694a7211 */ /* 0x000fc800078410ff */
[----:B------:R-:W-:Y:S01]  /*30310*/  LEA.HI.X.SX32 R75, R105, R0, 0x2, P2 ;  /* 0x00000000694b7211 */ /* 0x000fe200010f16ff */
[----:B------:R-:W-:Y:S02]  /*30320*/  IMAD.MOV.U32 R105, RZ, RZ, R111 ;  /* 0x000000ffff697224 */ /* 0x000fe400078e006f */
[----:B------:R-:W-:Y:S01]  /*30330*/  IMAD.MOV.U32 R111, RZ, RZ, R112 ;  /* 0x000000ffff6f7224 */ /* 0x000fe200078e0070 */
[CC--:B-1----:R-:W-:Y:S01]  /*30340*/  LEA R72, P1, R107.reuse, R120.reuse, 0x2 ;  /* 0x000000786b487211 */ /* 0x0c2fe200078210ff */
[----:B------:R-:W-:Y:S01]  /*30350*/  IMAD.MOV.U32 R112, RZ, RZ, R113 ;  /* 0x000000ffff707224 */ /* 0x000fe200078e0071 */
[----:B------:R-:W-:Y:S01]  /*30360*/  MOV R113, R115 ;  /* 0x0000007300717202 */ /* 0x000fe20000000f00 */
[----:B------:R-:W-:Y:S01]  /*30370*/  IMAD.MOV.U32 R115, RZ, RZ, R116 ;  /* 0x000000ffff737224 */ /* 0x000fe200078e0074 */
[----:B------:R-:W-:Y:S01]  /*30380*/  LEA R76, P3, R86, R120, 0x2 ;  /* 0x00000078564c7211 */ /* 0x000fe200078610ff */
[----:B------:R-:W-:Y:S01]  /*30390*/  IMAD.MOV.U32 R116, RZ, RZ, R118 ;  /* 0x000000ffff747224 */ /* 0x000fe200078e0076 */
[----:B------:R-:W-:Y:S01]  /*303a0*/  LEA.HI.X.SX32 R73, R107, R0, 0x2, P1 ;  /* 0x000000006b497211 */ /* 0x000fe200008f16ff */
[----:B------:R-:W-:Y:S01]  /*303b0*/  IMAD.MOV.U32 R118, RZ, RZ, R119 ;  /* 0x000000ffff767224 */ /* 0x000fe200078e0077 */
[----:B------:R-:W-:Y:S01]  /*303c0*/  MOV R119, R121 ;  /* 0x0000007900777202 */ /* 0x000fe20000000f00 */
[----:B------:R-:W-:-:S02]  /*303d0*/  IMAD.MOV.U32 R121, RZ, RZ, R126 ;  /* 0x000000ffff797224 */ /* 0x000fc400078e007e */
[----:B------:R-:W-:Y:S01]  /*303e0*/  IMAD.MOV.U32 R107, RZ, RZ, R111 ;  /* 0x000000ffff6b7224 */ /* 0x000fe200078e006f */
[----:B------:R-:W-:Y:S01]  /*303f0*/  LEA.HI.X.SX32 R77, R86, R0, 0x2, P3 ;  /* 0x00000000564d7211 */ /* 0x000fe200018f16ff */
[----:B------:R-:W-:Y:S01]  /*30400*/  IMAD.MOV.U32 R111, RZ, RZ, R112 ;  /* 0x000000ffff6f7224 */ /* 0x000fe200078e0070 */
[----:B------:R-:W-:Y:S01]  /*30410*/  MOV R112, R113 ;  /* 0x0000007100707202 */ /* 0x000fe20000000f00 */
[----:B------:R-:W-:Y:S02]  /*30420*/  IMAD.MOV.U32 R113, RZ, RZ, R115 ;  /* 0x000000ffff717224 */ /* 0x000fe400078e0073 */
[----:B------:R-:W-:Y:S02]  /*30430*/  IMAD.MOV.U32 R115, RZ, RZ, R116 ;  /* 0x000000ffff737224 */ /* 0x000fe400078e0074 */
[----:B------:R-:W-:Y:S01]  /*30440*/  IMAD.MOV.U32 R116, RZ, RZ, R121 ;  /* 0x000000ffff747224 */ /* 0x000fe200078e0079 */
[----:B------:R1:W-:Y:S04]  /*30450*/  STL.64 [R1+0x8a0], R76 ;  /* 0x0008a04c01007387 */ /* 0x0003e80000100a00 */
[----:B------:R3:W-:Y:S01]  /*30460*/  STL.64 [R1+0x898], R74 ;  /* 0x0008984a01007387 */ /* 0x0007e20000100a00 */
[----:B-----5:R-:W-:-:S02]  /*30470*/  IMAD.MOV.U32 R126, RZ, RZ, R127 ;  /* 0x000000ffff7e7224 */ /* 0x020fc400078e007f */
[----:B------:R-:W-:Y:S01]  /*30480*/  IMAD.MOV.U32 R127, RZ, RZ, R135 ;  /* 0x000000ffff7f7224 */ /* 0x000fe200078e0087 */
[----:B------:R-:W-:Y:S01]  /*30490*/  MOV R135, R136 ;  /* 0x0000008800877202 */ /* 0x000fe20000000f00 */
[----:B--2---:R-:W-:Y:S01]  /*304a0*/  IMAD.MOV.U32 R136, RZ, RZ, R131 ;  /* 0x000000ffff887224 */ /* 0x004fe200078e0083 */
[----:B------:R-:W-:Y:S01]  /*304b0*/  MOV R121, R126 ;  /* 0x0000007e00797202 */ /* 0x000fe20000000f00 */
[----:B------:R-:W-:Y:S01]  /*304c0*/  IMAD.MOV.U32 R126, RZ, RZ, R127 ;  /* 0x000000ffff7e7224 */ /* 0x000fe200078e007f */
[----:B------:R-:W2:Y:S01]  /*304d0*/  LDL.LU R131, [R1+0x273c] ;  /* 0x00273c0001837983 */ /* 0x000ea20000300800 */
[----:B------:R-:W-:Y:S02]  /*304e0*/  IMAD.MOV.U32 R127, RZ, RZ, R135 ;  /* 0x000000ffff7f7224 */ /* 0x000fe400078e0087 */
[----:B------:R-:W-:Y:S01]  /*304f0*/  IMAD.MOV.U32 R135, RZ, RZ, R136 ;  /* 0x000000ffff877224 */ /* 0x000fe200078e0088 */
[----:B------:R5:W-:Y:S01]  /*30500*/  STL.64 [R1+0x890], R72 ;  /* 0x0008904801007387 */ /* 0x000be20000100a00 */
[----:B------:R-:W-:-:S03]  /*30510*/  MOV R136, R138 ;  /* 0x0000008a00887202 */ /* 0x000fc60000000f00 */
[----:B------:R-:W2:Y:S01]  /*30520*/  LDL.LU R138, [R1+0x78] ;  /* 0x00007800018a7983 */ /* 0x000ea20000300800 */
[----:B----4-:R-:W-:-:S04]  /*30530*/  LEA R70, P0, R108, R120, 0x2 ;  /* 0x000000786c467211 */ /* 0x010fc800078010ff */
[----:B------:R-:W-:Y:S01]  /*30540*/  LEA.HI.X.SX32 R71, R108, R0, 0x2, P0 ;  /* 0x000000006c477211 */ /* 0x000fe200000f16ff */
[----:B------:R-:W-:Y:S01]  /*30550*/  IMAD.MOV.U32 R108, RZ, RZ, R111 ;  /* 0x000000ffff6c7224 */ /* 0x000fe200078e006f */
[----:B------:R-:W-:Y:S01]  /*30560*/  LEA R68, P6, R109, R120, 0x2 ;  /* 0x000000786d447211 */ /* 0x000fe200078c10ff */
[----:B------:R-:W-:Y:S02]  /*30570*/  IMAD.MOV.U32 R111, RZ, RZ, R112 ;  /* 0x000000ffff6f7224 */ /* 0x000fe400078e0070 */
        /* <DEDUP_REMOVED lines=8> */
[----:B------:R-:W-:-:S02]  /*30600*/  IMAD.MOV.U32 R109, RZ, RZ, R111 ;  /* 0x000000ffff6d7224 */ /* 0x000fc400078e006f */
[----:B------:R-:W-:Y:S01]  /*30610*/  IMAD.MOV.U32 R111, RZ, RZ, R112 ;  /* 0x000000ffff6f7224 */ /* 0x000fe200078e0070 */
[----:B------:R-:W-:Y:S01]  /*30620*/  MOV R112, R113 ;  /* 0x0000007100707202 */ /* 0x000fe20000000f00 */
[----:B------:R-:W-:Y:S01]  /*30630*/  IMAD.MOV.U32 R113, RZ, RZ, R116 ;  /* 0x000000ffff717224 */ /* 0x000fe200078e0074 */
[----:B------:R-:W-:Y:S01]  /*30640*/  LEA.HI.X.SX32 R5, R87, R0, 0x2, P5 ;  /* 0x0000000057057211 */ /* 0x000fe200028f16ff */
[----:B------:R4:W-:Y:S01]  /*30650*/  STL.64 [R1+0x888], R70 ;  /* 0x0008884601007387 */ /* 0x0009e20000100a00 */
[----:B-1----:R-:W-:Y:S01]  /*30660*/  LEA R76, P3, R90, R120, 0x2 ;  /* 0x000000785a4c7211 */ /* 0x002fe200078610ff */
[----:B------:R-:W-:Y:S01]  /*30670*/  IMAD.MOV.U32 R116, RZ, RZ, R121 ;  /* 0x000000ffff747224 */ /* 0x000fe200078e0079 */
[----:B------:R-:W-:Y:S02]  /*30680*/  LEA.HI.X.SX32 R3, R89, R0, 0x2, P4 ;  /* 0x0000000059037211 */ /* 0x000fe400020f16ff */
[-C--:B---3--:R-:W-:Y:S02]  /*30690*/  LEA R74, P2, R92, R120.reuse, 0x2 ;  /* 0x000000785c4a7211 */ /* 0x088fe400078410ff */
[----:B-----5:R-:W-:-:S02]  /*306a0*/  LEA R72, P1, R93, R120, 0x2 ;  /* 0x000000785d487211 */ /* 0x020fc400078210ff */
[----:B------:R-:W-:Y:S02]  /*306b0*/  LEA.HI.X.SX32 R77, R90, R0, 0x2, P3 ;  /* 0x000000005a4d7211 */ /* 0x000fe400018f16ff */
[----:B----4-:R-:W-:Y:S02]  /*306c0*/  LEA R70, P0, R94, R120, 0x2 ;  /* 0x000000785e467211 */ /* 0x010fe400078010ff */
[-C--:B------:R-:W-:Y:S02]  /*306d0*/  LEA.HI.X.SX32 R75, R92, R0.reuse, 0x2, P2 ;  /* 0x000000005c4b7211 */ /* 0x080fe400010f16ff */
[-C--:B------:R-:W-:Y:S02]  /*306e0*/  LEA.HI.X.SX32 R73, R93, R0.reuse, 0x2, P1 ;  /* 0x000000005d497211 */ /* 0x080fe400008f16ff */
[----:B------:R-:W-:Y:S01]  /*306f0*/  LEA.HI.X.SX32 R71, R94, R0, 0x2, P0 ;  /* 0x000000005e477211 */ /* 0x000fe200000f16ff */
        /* <DEDUP_REMOVED lines=56> */
[----:B------:R-:W-:Y:S01]  /*30a80*/  IMAD R176, R176, UR18, RZ ;  /* 0x00000012b0b07c24 */ /* 0x000fe2000f8e02ff */
[----:B--2---:R-:W-:Y:S01]  /*30a90*/  MOV R127, R138 ;  /* 0x0000008a007f7202 */ /* 0x004fe20000000f00 */
[----:B------:R-:W-:Y:S02]  /*30aa0*/  IMAD.MOV.U32 R138, RZ, RZ, R130 ;  /* 0x000000ffff8a7224 */ /* 0x000fe400078e0082 */
[----:B------:R-:W2:Y:S02]  /*30ab0*/  LDL.LU R130, [R1+0x2738] ;  /* 0x0027380001827983 */ /* 0x000ea40000300800 */
[----:B------:R-:W-:Y:S01]  /*30ac0*/  IMAD.MOV.U32 R121, RZ, RZ, R127 ;  /* 0x000000ffff797224 */ /* 0x000fe200078e007f */
[----:B------:R-:W-:Y:S01]  /*30ad0*/  MOV R127, R131 ;  /* 0x00000083007f7202 */ /* 0x000fe20000000f00 */
[----:B------:R1:W-:Y:S04]  /*30ae0*/  STL.64 [R1+0x880], R68 ;  /* 0x0008804401007387 */ /* 0x0003e80000100a00 */
[----:B------:R-:W3:Y:S04]  /*30af0*/  LDL.LU R131, [R1+0x2734] ;  /* 0x0027340001837983 */ /* 0x000ee80000300800 */
[----:B------:R4:W-:Y:S01]  /*30b00*/  STL.64 [R1+0x878], R4 ;  /* 0x0008780401007387 */ /* 0x0009e20000100a00 */
[----:B-1----:R-:W-:-:S03]  /*30b10*/  LEA R68, P6, R96, R120, 0x2 ;  /* 0x0000007860447211 */ /* 0x002fc600078c10ff */
[----:B------:R1:W-:Y:S01]  /*30b20*/  STL.64 [R1+0x870], R2 ;  /* 0x0008700201007387 */ /* 0x0003e20000100a00 */
[----:B------:R-:W-:Y:S02]  /*30b30*/  LEA.HI.X.SX32 R69, R96, R0, 0x2, P6 ;  /* 0x0000000060457211 */ /* 0x000fe400030f16ff */
[-C--:B----4-:R-:W-:Y:S01]  /*30b40*/  LEA R4, P5, R97, R120.reuse, 0x2 ;  /* 0x0000007861047211 */ /* 0x090fe200078a10ff */
[----:B------:R4:W-:Y:S01]  /*30b50*/  STL.64 [R1+0x868], R76 ;  /* 0x0008684c01007387 */ /* 0x0009e20000100a00 */
[----:B-1----:R-:W-:-:S03]  /*30b60*/  LEA R2, P4, R99, R120, 0x2 ;  /* 0x0000007863027211 */ /* 0x002fc600078810ff */
[----:B------:R1:W-:Y:S01]  /*30b70*/  STL.64 [R1+0x860], R74 ;  /* 0x0008604a01007387 */ /* 0x0003e20000100a00 */
[-C--:B------:R-:W-:Y:S02]  /*30b80*/  LEA.HI.X.SX32 R5, R97, R0.reuse, 0x2, P5 ;  /* 0x0000000061057211 */ /* 0x080fe400028f16ff */
[----:B------:R-:W-:Y:S01]  /*30b90*/  LEA.HI.X.SX32 R3, R99, R0, 0x2, P4 ;  /* 0x0000000063037211 */ /* 0x000fe200020f16ff */
[----:B------:R5:W-:Y:S01]  /*30ba0*/  STL.64 [R1+0x858], R72 ;  /* 0x0008584801007387 */ /* 0x000be20000100a00 */
[----:B----4-:R-:W-:-:S03]  /*30bb0*/  LEA R76, P3, R100, R120, 0x2 ;  /* 0x00000078644c7211 */ /* 0x010fc600078610ff */
[----:B------:R4:W-:Y:S01]  /*30bc0*/  STL.64 [R1+0x850], R70 ;  /* 0x0008504601007387 */ /* 0x0009e20000100a00 */
[----:B-1----:R-:W-:-:S03]  /*30bd0*/  LEA R74, P2, R101, R120, 0x2 ;  /* 0x00000078654a7211 */ /* 0x002fc600078410ff */
[----:B------:R1:W-:Y:S01]  /*30be0*/  STL.64 [R1+0x848], R68 ;  /* 0x0008484401007387 */ /* 0x0003e20000100a00 */
[----:B------:R-:W-:Y:S02]  /*30bf0*/  LEA.HI.X.SX32 R77, R100, R0, 0x2, P3 ;  /* 0x00000000644d7211 */ /* 0x000fe400018f16ff */
[----:B-----5:R-:W-:Y:S01]  /*30c00*/  LEA R72, P1, R102, R120, 0x2 ;  /* 0x0000007866487211 */ /* 0x020fe200078210ff */
[----:B------:R5:W-:Y:S01]  /*30c10*/  STL.64 [R1+0x840], R4 ;  /* 0x0008400401007387 */ /* 0x000be20000100a00 */
[----:B------:R-:W-:Y:S02]  /*30c20*/  LEA.HI.X.SX32 R75, R101, R0, 0x2, P2 ;  /* 0x00000000654b7211 */ /* 0x000fe400010f16ff */
[----:B----4-:R-:W-:Y:S01]  /*30c30*/  LEA R70, P0, R104, R120, 0x2 ;  /* 0x0000007868467211 */ /* 0x010fe200078010ff */
[----:B------:R4:W-:Y:S01]  /*30c40*/  STL.64 [R1+0x838], R2 ;  /* 0x0008380201007387 */ /* 0x0009e20000100a00 */
[----:B------:R-:W-:Y:S02]  /*30c50*/  LEA.HI.X.SX32 R73, R102, R0, 0x2, P1 ;  /* 0x0000000066497211 */ /* 0x000fe400008f16ff */
[----:B-1----:R-:W-:-:S02]  /*30c60*/  LEA R68, P6, R105, R120, 0x2 ;  /* 0x0000007869447211 */ /* 0x002fc400078c10ff */
[----:B------:R-:W-:Y:S02]  /*30c70*/  LEA.HI.X.SX32 R71, R104, R0, 0x2, P0 ;  /* 0x0000000068477211 */ /* 0x000fe400000f16ff */
[----:B-----5:R-:W-:Y:S01]  /*30c80*/  LEA R4, P5, R107, R120, 0x2 ;  /* 0x000000786b047211 */ /* 0x020fe200078a10ff */
[----:B------:R1:W-:Y:S01]  /*30c90*/  STL.64 [R1+0x830], R76 ;  /* 0x0008304c01007387 */ /* 0x0003e20000100a00 */
[----:B------:R-:W-:Y:S02]  /*30ca0*/  LEA.HI.X.SX32 R69, R105, R0, 0x2, P6 ;  /* 0x0000000069457211 */ /* 0x000fe400030f16ff */
[C---:B----4-:R-:W-:Y:S01]  /*30cb0*/  LEA R2, P4, R108.reuse, R120, 0x2 ;  /* 0x000000786c027211 */ /* 0x050fe200078810ff */
[----:B------:R4:W-:Y:S01]  /*30cc0*/  STL.64 [R1+0x828], R74 ;  /* 0x0008284a01007387 */ /* 0x0009e20000100a00 */
[-C--:B------:R-:W-:Y:S02]  /*30cd0*/  LEA.HI.X.SX32 R5, R107, R0.reuse, 0x2, P5 ;  /* 0x000000006b057211 */ /* 0x080fe400028f16ff */
[----:B------:R-:W-:Y:S01]  /*30ce0*/  LEA.HI.X.SX32 R3, R108, R0, 0x2, P4 ;  /* 0x000000006c037211 */ /* 0x000fe200020f16ff */
[----:B------:R5:W-:Y:S01]  /*30cf0*/  STL.64 [R1+0x820], R72 ;  /* 0x0008204801007387 */ /* 0x000be20000100a00 */
[----:B-1----:R-:W-:-:S03]  /*30d00*/  LEA R76, P3, R109, R120, 0x2 ;  /* 0x000000786d4c7211 */ /* 0x002fc600078610ff */
[----:B------:R1:W-:Y:S01]  /*30d10*/  STL.64 [R1+0x818], R70 ;  /* 0x0008184601007387 */ /* 0x0003e20000100a00 */
[----:B----4-:R-:W-:-:S03]  /*30d20*/  LEA R74, P2, R111, R120, 0x2 ;  /* 0x000000786f4a7211 */ /* 0x010fc600078410ff */
[----:B------:R4:W-:Y:S01]  /*30d30*/  STL.64 [R1+0x810], R68 ;  /* 0x0008104401007387 */ /* 0x0009e20000100a00 */
[----:B------:R-:W-:Y:S02]  /*30d40*/  LEA.HI.X.SX32 R77, R109, R0, 0x2, P3 ;  /* 0x000000006d4d7211 */ /* 0x000fe400018f16ff */
[C---:B-----5:R-:W-:Y:S01]  /*30d50*/  LEA R72, P1, R112.reuse, R120, 0x2 ;  /* 0x0000007870487211 */ /* 0x060fe200078210ff */
[----:B------:R5:W-:Y:S01]  /*30d60*/  STL.64 [R1+0x808], R4 ;  /* 0x0008080401007387 */ /* 0x000be20000100a00 */
[----:B------:R-:W-:Y:S02]  /*30d70*/  LEA.HI.X.SX32 R75, R111, R0, 0x2, P2 ;  /* 0x000000006f4b7211 */ /* 0x000fe400010f16ff */
[----:B-1----:R-:W-:Y:S01]  /*30d80*/  LEA R70, P0, R113, R120, 0x2 ;  /* 0x0000007871467211 */ /* 0x002fe200078010ff */
[----:B------:R1:W-:Y:S01]  /*30d90*/  STL.64 [R1+0x800], R2 ;  /* 0x0008000201007387 */ /* 0x0003e20000100a00 */
[----:B------:R-:W-:Y:S02]  /*30da0*/  LEA.HI.X.SX32 R73, R112, R0, 0x2, P1 ;  /* 0x0000000070497211 */ /* 0x000fe400008f16ff */
[----:B----4-:R-:W-:-:S02]  /*30db0*/  LEA R68, P6, R115, R120, 0x2 ;  /* 0x0000007873447211 */ /* 0x010fc400078c10ff */
[----:B------:R-:W-:Y:S02]  /*30dc0*/  LEA.HI.X.SX32 R71, R113, R0, 0x2, P0 ;  /* 0x0000000071477211 */ /* 0x000fe400000f16ff */
[----:B-----5:R-:W-:Y:S01]  /*30dd0*/  LEA R4, P5, R116, R120, 0x2 ;  /* 0x0000007874047211 */ /* 0x020fe200078a10ff */
[----:B------:R4:W-:Y:S01]  /*30de0*/  STL.64 [R1+0x7f8], R76 ;  /* 0x0007f84c01007387 */ /* 0x0009e20000100a00 */
[----:B------:R-:W-:Y:S02]  /*30df0*/  LEA.HI.X.SX32 R69, R115, R0, 0x2, P6 ;  /* 0x0000000073457211 */ /* 0x000fe400030f16ff */
[----:B-1----:R-:W-:Y:S01]  /*30e00*/  LEA R2, P4, R118, R120, 0x2 ;  /* 0x0000007876027211 */ /* 0x002fe200078810ff */
        /* <DEDUP_REMOVED lines=20> */
[----:B----4-:R-:W-:Y:S01]  /*30f50*/  LEA R2, P4, R129, R120, 0x2 ;  /* 0x0000007881027211 */ /* 0x010fe200078810ff */
        /* <DEDUP_REMOVED lines=9> */
[----:B-----5:R-:W-:Y:S01]  /*30ff0*/  LEA R72, P1, R135, R120, 0x2 ;  /* 0x0000007887487211 */ /* 0x020fe200078210ff */
        /* <DEDUP_REMOVED lines=49> */
[C---:B-----5:R-:W-:Y:S01]  /*31310*/  LEA R4, P5, R235.reuse, R120, 0x2 ;  /* 0x00000078eb047211 */ /* 0x060fe200078a10ff */
[----:B------:R4:W-:Y:S01]  /*31320*/  STL.64 [R1+0x718], R76 ;  /* 0x0007184c01007387 */ /* 0x0009e20000100a00 */
[----:B------:R-:W-:Y:S02]  /*31330*/  LEA.HI.X.SX32 R69, R236, R0, 0x2, P6 ;  /* 0x00000000ec457211 */ /* 0x000fe400030f16ff */
[C---:B-1----:R-:W-:Y:S01]  /*31340*/  LEA R2, P4, R232.reuse, R120, 0x2 ;  /* 0x00000078e8027211 */ /* 0x042fe200078810ff */
        /* <DEDUP_REMOVED lines=9> */
[C---:B-----5:R-:W-:Y:S01]  /*313e0*/  LEA R72, P1, R228.reuse, R120, 0x2 ;  /* 0x00000078e4487211 */ /* 0x060fe200078210ff */
[----:B------:R5:W-:Y:S01]  /*313f0*/  STL.64 [R1+0x6f0], R4 ;  /* 0x0006f00401007387 */ /* 0x000be20000100a00 */
[----:B------:R-:W-:Y:S02]  /*31400*/  LEA.HI.X.SX32 R75, R229, R0, 0x2, P2 ;  /* 0x00000000e54b7211 */ /* 0x000fe400010f16ff */
[----:B----4-:R-:W-:Y:S01]  /*31410*/  LEA R70, P0, R227, R120, 0x2 ;  /* 0x00000078e3467211 */ /* 0x010fe200078010ff */
[----:B------:R4:W-:Y:S01]  /*31420*/  STL.64 [R1+0x6e8], R2 ;  /* 0x0006e80201007387 */ /* 0x0009e20000100a00 */
[----:B------:R-:W-:Y:S02]  /*31430*/  LEA.HI.X.SX32 R73, R228, R0, 0x2, P1 ;  /* 0x00000000e4497211 */ /* 0x000fe400008f16ff */
[----:B-1----:R-:W-:-:S02]  /*31440*/  LEA R68, P6, R226, R120, 0x2 ;  /* 0x00000078e2447211 */ /* 0x002fc400078c10ff */
[----:B------:R-:W-:Y:S02]  /*31450*/  LEA.HI.X.SX32 R71, R227, R0, 0x2, P0 ;  /* 0x00000000e3477211 */ /* 0x000fe400000f16ff */
[C---:B-----5:R-:W-:Y:S01]  /*31460*/  LEA R4, P5, R225.reuse, R120, 0x2 ;  /* 0x00000078e1047211 */ /* 0x060fe200078a10ff */
        /* <DEDUP_REMOVED lines=128> */
[----:B----4-:R-:W-:Y:S01]  /*31c70*/  LEA R2, P4, R181, R120, 0x2 ;  /* 0x00000078b5027211 */ /* 0x010fe200078810ff */
[----:B------:R-:W-:Y:S01]  /*31c80*/  IMAD R175, R175, UR19, RZ ;  /* 0x00000013afaf7c24 */ /* 0x000fe2000f8e02ff */
[-C--:B------:R-:W-:Y:S01]  /*31c90*/  LEA.HI.X.SX32 R5, R182, R0.reuse, 0x2, P5 ;  /* 0x00000000b6057211 */ /* 0x080fe200028f16ff */
[----:B------:R4:W-:Y:S01]  /*31ca0*/  STL.64 [R1+0x588], R74 ;  /* 0x0005884a01007387 */ /* 0x0009e20000100a00 */
[----:B------:R-:W-:Y:S01]  /*31cb0*/  LEA.HI.X.SX32 R3, R181, R0, 0x2, P4 ;  /* 0x00000000b5037211 */ /* 0x000fe200020f16ff */
[----:B------:R-:W-:-:S02]  /*31cc0*/  IMAD R174, R174, UR20, RZ ;  /* 0x00000014aeae7c24 */ /* 0x000fc4000f8e02ff */
[----:B------:R5:W-:Y:S01]  /*31cd0*/  STL.64 [R1+0x580], R72 ;  /* 0x0005804801007387 */ /* 0x000be20000100a00 */
[----:B-1----:R-:W-:-:S03]  /*31ce0*/  LEA R76, P3, R180, R120, 0x2 ;  /* 0x00000078b44c7211 */ /* 0x002fc600078610ff */
[----:B------:R1:W-:Y:S01]  /*31cf0*/  STL.64 [R1+0x578], R70 ;  /* 0x0005784601007387 */ /* 0x0003e20000100a00 */
[----:B----4-:R-:W-:-:S03]  /*31d00*/  LEA R74, P2, R179, R120, 0x2 ;  /* 0x00000078b34a7211 */ /* 0x010fc600078410ff */
[----:B------:R4:W-:Y:S01]  /*31d10*/  STL.64 [R1+0x570], R68 ;  /* 0x0005704401007387 */ /* 0x0009e20000100a00 */
[----:B------:R-:W-:Y:S02]  /*31d20*/  LEA.HI.X.SX32 R77, R180, R0, 0x2, P3 ;  /* 0x00000000b44d7211 */ /* 0x000fe400018f16ff */
[-C--:B-----5:R-:W-:Y:S01]  /*31d30*/  LEA R72, P1, R178, R120.reuse, 0x2 ;  /* 0x00000078b2487211 */ /* 0x0a0fe200078210ff */
[----:B------:R5:W-:Y:S01]  /*31d40*/  STL.64 [R1+0x568], R4 ;  /* 0x0005680401007387 */ /* 0x000be20000100a00 */
[----:B------:R-:W-:Y:S01]  /*31d50*/  IMAD R173, R173, UR21, RZ ;  /* 0x00000015adad7c24 */ /* 0x000fe2000f8e02ff */
[----:B-1----:R-:W-:Y:S02]  /*31d60*/  LEA R70, P0, R177, R120, 0x2 ;  /* 0x00000078b1467211 */ /* 0x002fe400078010ff */
[----:B------:R1:W-:Y:S01]  /*31d70*/  STL.64 [R1+0x560], R2 ;  /* 0x0005600201007387 */ /* 0x0003e20000100a00 */
[----:B------:R-:W-:Y:S01]  /*31d80*/  LEA.HI.X.SX32 R75, R179, R0, 0x2, P2 ;  /* 0x00000000b34b7211 */ /* 0x000fe200010f16ff */
[----:B------:R-:W-:Y:S01]  /*31d90*/  IMAD R172, R172, UR22, RZ ;  /* 0x00000016acac7c24 */ /* 0x000fe2000f8e02ff */
[----:B----4-:R-:W-:Y:S01]  /*31da0*/  LEA R68, P6, R176, R120, 0x2 ;  /* 0x00000078b0447211 */ /* 0x010fe200078c10ff */
[----:B------:R-:W-:Y:S01]  /*31db0*/  IMAD R171, R171, UR23, RZ ;  /* 0x00000017abab7c24 */ /* 0x000fe2000f8e02ff */
[----:B------:R-:W-:-:S02]  /*31dc0*/  LEA.HI.X.SX32 R73, R178, R0, 0x2, P1 ;  /* 0x00000000b2497211 */ /* 0x000fc400008f16ff */
[----:B-----5:R-:W-:Y:S01]  /*31dd0*/  LEA R4, P5, R175, R120, 0x2 ;  /* 0x00000078af047211 */ /* 0x020fe200078a10ff */
[----:B------:R-:W-:Y:S01]  /*31de0*/  IMAD R170, R170, UR24, RZ ;  /* 0x00000018aaaa7c24 */ /* 0x000fe2000f8e02ff */
[----:B------:R-:W-:Y:S02]  /*31df0*/  LEA.HI.X.SX32 R71, R177, R0, 0x2, P0 ;  /* 0x00000000b1477211 */ /* 0x000fe400000f16ff */
[----:B-1----:R-:W-:Y:S01]  /*31e00*/  LEA R2, P4, R174, R120, 0x2 ;  /* 0x00000078ae027211 */ /* 0x002fe200078810ff */
[----:B------:R-:W-:Y:S01]  /*31e10*/  IMAD R169, R169, UR25, RZ ;  /* 0x00000019a9a97c24 */ /* 0x000fe2000f8e02ff */
[-C--:B------:R-:W-:Y:S01]  /*31e20*/  LEA.HI.X.SX32 R69, R176, R0.reuse, 0x2, P6 ;  /* 0x00000000b0457211 */ /* 0x080fe200030f16ff */
[----:B------:R1:W-:Y:S01]  /*31e30*/  STL.64 [R1+0x558], R76 ;  /* 0x0005584c01007387 */ /* 0x0003e20000100a00 */
[-C--:B------:R-:W-:Y:S01]  /*31e40*/  LEA.HI.X.SX32 R5, R175, R0.reuse, 0x2, P5 ;  /* 0x00000000af057211 */ /* 0x080fe200028f16ff */
[----:B------:R-:W-:Y:S01]  /*31e50*/  IMAD R168, R168, UR26, RZ ;  /* 0x0000001aa8a87c24 */ /* 0x000fe2000f8e02ff */
[----:B------:R-:W-:Y:S01]  /*31e60*/  LEA.HI.X.SX32 R3, R174, R0, 0x2, P4 ;  /* 0x00000000ae037211 */ /* 0x000fe200020f16ff */
[----:B------:R4:W-:Y:S01]  /*31e70*/  STL.64 [R1+0x550], R74 ;  /* 0x0005504a01007387 */ /* 0x0009e20000100a00 */
[----:B------:R-:W-:-:S03]  /*31e80*/  IMAD R167, R167, UR27, RZ ;  /* 0x0000001ba7a77c24 */ /* 0x000fc6000f8e02ff */
        /* <DEDUP_REMOVED lines=20> */
[----:B------:R1:W-:Y:S01]  /*31fd0*/  STL.64 [R1+0x520], R76 ;  /* 0x0005204c01007387 */ /* 0x0003e20000100a00 */
[-C--:B------:R-:W-:Y:S01]  /*31fe0*/  LEA.HI.X.SX32 R5, R168, R0.reuse, 0x2, P5 ;  /* 0x00000000a8057211 */ /* 0x080fe200028f16ff */
[----:B------:R-:W-:Y:S01]  /*31ff0*/  IMAD R163, R163, UR31, RZ ;  /* 0x0000001fa3a37c24 */ /* 0x000fe2000f8e02ff */
[----:B------:R-:W-:Y:S01]  /*32000*/  LEA.HI.X.SX32 R3, R167, R0, 0x2, P4 ;  /* 0x00000000a7037211 */ /* 0x000fe200020f16ff */
[----:B------:R4:W-:Y:S01]  /*32010*/  STL.64 [R1+0x518], R74 ;  /* 0x0005184a01007387 */ /* 0x0009e20000100a00 */
[----:B------:R-:W-:-:S02]  /*32020*/  IMAD R160, R160, UR34, RZ ;  /* 0x00000022a0a07c24 */ /* 0x000fc4000f8e02ff */
[----:B------:R-:W-:Y:S01]  /*32030*/  IMAD R162, R162, UR32, RZ ;  /* 0x00000020a2a27c24 */ /* 0x000fe2000f8e02ff */
[----:B------:R5:W-:Y:S01]  /*32040*/  STL.64 [R1+0x510], R72 ;  /* 0x0005104801007387 */ /* 0x000be20000100a00 */
[----:B------:R-:W-:Y:S01]  /*32050*/  IMAD R161, R161, UR33, RZ ;  /* 0x00000021a1a17c24 */ /* 0x000fe2000f8e02ff */
[-C--:B-1----:R-:W-:Y:S02]  /*32060*/  LEA R76, P3, R166, R120.reuse, 0x2 ;  /* 0x00000078a64c7211 */ /* 0x082fe400078610ff */
        /* <DEDUP_REMOVED lines=12> */
[CC--:B-----5:R-:W-:Y:S02]  /*32130*/  LEA R4, P5, R161.reuse, R120.reuse, 0x2 ;  /* 0x00000078a1047211 */ /* 0x0e0fe400078a10ff */
[----:B-1----:R-:W-:Y:S01]  /*32140*/  LEA R2, P4, R160, R120, 0x2 ;  /* 0x00000078a0027211 */ /* 0x002fe200078810ff */
[----:B------:R-:W-:Y:S01]  /*32150*/  STL.64 [R1+0x4e8], R76 ;  /* 0x0004e84c01007387 */ /* 0x000fe20000100a00 */
[-C--:B------:R-:W-:Y:S02]  /*32160*/  LEA.HI.X.SX32 R69, R162, R0.reuse, 0x2, P6 ;  /* 0x00000000a2457211 */ /* 0x080fe400030f16ff */
[-C--:B------:R-:W-:Y:S01]  /*32170*/  LEA.HI.X.SX32 R3, R160, R0.reuse, 0x2, P4 ;  /* 0x00000000a0037211 */ /* 0x080fe200020f16ff */
[----:B------:R-:W-:Y:S01]  /*32180*/  STL.64 [R1+0x4e0], R74 ;  /* 0x0004e04a01007387 */ /* 0x000fe20000100a00 */
[----:B------:R-:W-:-:S03]  /*32190*/  LEA.HI.X.SX32 R5, R161, R0, 0x2, P5 ;  /* 0x00000000a1057211 */ /* 0x000fc600028f16ff */
[----:B------:R-:W-:Y:S04]  /*321a0*/  STL.64 [R1+0x4d8], R72 ;  /* 0x0004d84801007387 */ /* 0x000fe80000100a00 */
[----:B------:R-:W-:Y:S04]  /*321b0*/  STL.64 [R1+0x4d0], R70 ;  /* 0x0004d04601007387 */ /* 0x000fe80000100a00 */
[----:B------:R1:W-:Y:S04]  /*321c0*/  STL.64 [R1+0x4b8], R2 ;  /* 0x0004b80201007387 */ /* 0x0003e80000100a00 */
[----:B------:R-:W-:Y:S04]  /*321d0*/  STL.64 [R1+0x4c8], R68 ;  /* 0x0004c84401007387 */ /* 0x000fe80000100a00 */
[----:B------:R4:W-:Y:S04]  /*321e0*/  STL.64 [R1+0x4c0], R4 ;  /* 0x0004c00401007387 */ /* 0x0009e80000100a00 */
[----:B------:R-:W1:Y:S01]  /*321f0*/  LDL.LU R146, [R1+0x109c] ;  /* 0x00109c0001927983 */ /* 0x000e620000300800 */
[----:B------:R-:W-:Y:S01]  /*32200*/  ULDC UR5, c[0x0][0x240] ;  /* 0x0000900000057ab9 */ /* 0x000fe20000000800 */
[----:B------:R-:W-:Y:S01]  /*32210*/  ULDC UR61, c[0x0][0x240] ;  /* 0x00009000003d7ab9 */ /* 0x000fe20000000800 */
[----:B------:R-:W-:Y:S01]  /*32220*/  ULDC UR60, c[0x0][0x240] ;  /* 0x00009000003c7ab9 */ /* 0x000fe20000000800 */
[----:B------:R-:W5:Y:S01]  /*32230*/  LDL.LU R141, [R1+0x1098] ;  /* 0x00109800018d7983 */ /* 0x000f620000300800 */
[----:B------:R-:W-:Y:S01]  /*32240*/  ULDC UR4, c[0x0][0x240] ;  /* 0x0000900000047ab9 */ /* 0x000fe20000000800 */
[----:B------:R-:W-:Y:S01]  /*32250*/  ULDC UR59, c[0x0][0x240] ;  /* 0x00009000003b7ab9 */ /* 0x000fe20000000800 */
[----:B------:R-:W-:Y:S01]  /*32260*/  ULDC UR58, c[0x0][0x240] ;  /* 0x00009000003a7ab9 */ /* 0x000fe20000000800 */
[----:B------:R-:W4:Y:S01]  /*32270*/  LDL.LU R147, [R1+0x1094] ;  /* 0x0010940001937983 */ /* 0x000f220000300800 */
[----:B------:R-:W-:Y:S01]  /*32280*/  ULDC UR57, c[0x0][0x240] ;  /* 0x0000900000397ab9 */ /* 0x000fe20000000800 */
[----:B------:R-:W-:Y:S01]  /*32290*/  ULDC UR56, c[0x0][0x240] ;  /* 0x0000900000387ab9 */ /* 0x000fe20000000800 */
[----:B------:R-:W-:Y:S01]  /*322a0*/  ULDC UR55, c[0x0][0x240] ;  /* 0x0000900000377ab9 */ /* 0x000fe20000000800 */
[----:B------:R-:W2:Y:S01]  /*322b0*/  LDL.LU R142, [R1+0x1090] ;  /* 0x00109000018e7983 */ /* 0x000ea20000300800 */
[----:B------:R-:W-:Y:S01]  /*322c0*/  ULDC UR54, c[0x0][0x240] ;  /* 0x0000900000367ab9 */ /* 0x000fe20000000800 */
[----:B------:R-:W-:Y:S01]  /*322d0*/  ULDC UR53, c[0x0][0x240] ;  /* 0x0000900000357ab9 */ /* 0x000fe20000000800 */
[----:B------:R-:W-:Y:S01]  /*322e0*/  ULDC UR52, c[0x0][0x240] ;  /* 0x0000900000347ab9 */ /* 0x000fe20000000800 */
[----:B------:R-:W3:Y:S01]  /*322f0*/  LDL.LU R149, [R1+0x108c] ;  /* 0x00108c0001957983 */ /* 0x000ee20000300800 */
        /* <DEDUP_REMOVED lines=27> */
[----:B------:R3:W-:Y:S01]  /*324b0*/  STL.64 [R1+0x28a8], R56 ;  /* 0x0028a83801007387 */ /* 0x0007e20000100a00 */
[----:B------:R-:W-:Y:S01]  /*324c0*/  ULDC UR30, c[0x0][0x240] ;  /* 0x00009000001e7ab9 */ /* 0x000fe20000000800 */
[----:B------:R-:W-:Y:S01]  /*324d0*/  ULDC UR29, c[0x0][0x240] ;  /* 0x00009000001d7ab9 */ /* 0x000fe20000000800 */
[----:B------:R-:W-:Y:S01]  /*324e0*/  ULDC UR28, c[0x0][0x240] ;  /* 0x00009000001c7ab9 */ /* 0x000fe20000000800 */
[----:B------:R3:W-:Y:S01]  /*324f0*/  STL.64 [R1+0x28a0], R58 ;  /* 0x0028a03a01007387 */ /* 0x0007e20000100a00 */
[----:B------:R-:W-:Y:S01]  /*32500*/  ULDC UR27, c[0x0][0x240] ;  /* 0x00009000001b7ab9 */ /* 0x000fe20000000800 */
[----:B------:R-:W-:Y:S01]  /*32510*/  ULDC UR26, c[0x0][0x240] ;  /* 0x00009000001a7ab9 */ /* 0x000fe20000000800 */
[----:B------:R-:W-:Y:S01]  /*32520*/  ULDC UR25, c[0x0][0x240] ;  /* 0x0000900000197ab9 */ /* 0x000fe20000000800 */
[----:B------:R-:W-:Y:S01]  /*32530*/  STL.64 [R1+0x2898], R60 ;  /* 0x0028983c01007387 */ /* 0x000fe20000100a00 */
        /* <DEDUP_REMOVED lines=11> */
[----:B------:R3:W-:Y:S01]  /*325f0*/  STL.64 [R1+0x2880], R66 ;  /* 0x0028804201007387 */ /* 0x0007e20000100a00 */
        /* <DEDUP_REMOVED lines=10> */
[----:B-1----:R-:W-:Y:S01]  /*326a0*/  IMAD R2, R146, UR5, RZ ;  /* 0x0000000592027c24 */ /* 0x002fe2000f8e02ff */
[----:B------:R-:W-:Y:S01]  /*326b0*/  ULDC UR5, c[0x0][0x240] ;  /* 0x0000900000057ab9 */ /* 0x000fe20000000800 */
[----:B------:R-:W3:Y:S01]  /*326c0*/  LDL.LU R146, [R1+0x1070] ;  /* 0x0010700001927983 */ /* 0x000ee20000300800 */
[----:B-----5:R-:W-:Y:S01]  /*326d0*/  IMAD R3, R141, UR61, RZ ;  /* 0x0000003d8d037c24 */ /* 0x020fe2000f8e02ff */
[----:B------:R-:W-:-:S02]  /*326e0*/  ULDC UR61, c[0x0][0x240] ;  /* 0x00009000003d7ab9 */ /* 0x000fc40000000800 */
[----:B------:R-:W5:Y:S01]  /*326f0*/  LDL.LU R141, [R1+0x106c] ;  /* 0x00106c00018d7983 */ /* 0x000f620000300800 */
[----:B----4-:R-:W-:Y:S01]  /*32700*/  IMAD R4, R147, UR60, RZ ;  /* 0x0000003c93047c24 */ /* 0x010fe2000f8e02ff */
[----:B------:R-:W-:Y:S02]  /*32710*/  ULDC UR60, c[0x0][0x240] ;  /* 0x00009000003c7ab9 */ /* 0x000fe40000000800 */
[----:B------:R-:W4:Y:S01]  /*32720*/  LDL.LU R147, [R1+0x1068] ;  /* 0x0010680001937983 */ /* 0x000f220000300800 */
[----:B--2---:R-:W-:Y:S01]  /*32730*/  IMAD R5, R142, UR4, RZ ;  /* 0x000000048e057c24 */ /* 0x004fe2000f8e02ff */
[----:B------:R-:W-:Y:S02]  /*32740*/  ULDC UR4, c[0x0][0x240] ;  /* 0x0000900000047ab9 */ /* 0x000fe40000000800 */
[----:B------:R-:W2:Y:S01]  /*32750*/  LDL.LU R142, [R1+0x1064] ;  /* 0x00106400018e7983 */ /* 0x000ea20000300800 */
[----:B---3--:R-:W-:Y:S01]  /*32760*/  IMAD R68, R149, UR59, RZ ;  /* 0x0000003b95447c24 */ /* 0x008fe2000f8e02ff */
[----:B------:R-:W-:-:S02]  /*32770*/  ULDC UR59, c[0x0][0x240] ;  /* 0x00009000003b7ab9 */ /* 0x000fc40000000800 */
[----:B------:R-:W3:Y:S01]  /*32780*/  LDL.LU R149, [R1+0x1060] ;  /* 0x0010600001957983 */ /* 0x000ee20000300800 */
[----:B------:R-:W-:Y:S01]  /*32790*/  IMAD R69, R150, UR58, RZ ;  /* 0x0000003a96457c24 */ /* 0x000fe2000f8e02ff */
[----:B------:R-:W-:Y:S02]  /*327a0*/  ULDC UR58, c[0x0][0x240] ;  /* 0x00009000003a7ab9 */ /* 0x000fe40000000800 */
[----:B------:R-:W3:Y:S01]  /*327b0*/  LDL.LU R150, [R1+0x105c] ;  /* 0x00105c0001967983 */ /* 0x000ee20000300800 */
[----:B------:R-:W-:Y:S01]  /*327c0*/  IMAD R70, R152, UR57, RZ ;  /* 0x0000003998467c24 */ /* 0x000fe2000f8e02ff */
[----:B------:R-:W-:Y:S02]  /*327d0*/  ULDC UR57, c[0x0][0x240] ;  /* 0x0000900000397ab9 */ /* 0x000fe40000000800 */
[----:B------:R-:W3:Y:S01]  /*327e0*/  LDL.LU R152, [R1+0x1058] ;  /* 0x0010580001987983 */ /* 0x000ee20000300800 */
[----:B------:R-:W-:Y:S01]  /*327f0*/  IMAD R71, R143, UR56, RZ ;  /* 0x000000388f477c24 */ /* 0x000fe2000f8e02ff */
        /* <DEDUP_REMOVED lines=14> */
[----:B-----5:R-:W-:Y:S01]  /*328e0*/  IMAD R76, R141, UR51, RZ ;  /* 0x000000338d4c7c24 */ /* 0x020fe2000f8e02ff */
[----:B------:R-:W-:Y:S02]  /*328f0*/  ULDC UR51, c[0x0][0x240] ;  /* 0x0000900000337ab9 */ /* 0x000fe40000000800 */
[----:B------:R-:W5:Y:S01]  /*32900*/  LDL.LU R141, [R1+0x1040] ;  /* 0x00104000018d7983 */ /* 0x000f620000300800 */
[----:B----4-:R-:W-:Y:S01]  /*32910*/  IMAD R77, R147, UR50, RZ ;  /* 0x00000032934d7c24 */ /* 0x010fe2000f8e02ff */
[----:B------:R-:W-:-:S02]  /*32920*/  ULDC UR50, c[0x0][0x240] ;  /* 0x0000900000327ab9 */ /* 0x000fc40000000800 */
[----:B------:R-:W4:Y:S01]  /*32930*/  LDL.LU R147, [R1+0x103c] ;  /* 0x00103c0001937983 */ /* 0x000f220000300800 */
[----:B--2---:R-:W-:Y:S01]  /*32940*/  IMAD R78, R142, UR49, RZ ;  /* 0x000000318e4e7c24 */ /* 0x004fe2000f8e02ff */
[----:B------:R-:W-:Y:S02]  /*32950*/  ULDC UR49, c[0x0][0x240] ;  /* 0x0000900000317ab9 */ /* 0x000fe40000000800 */
[----:B------:R-:W2:Y:S01]  /*32960*/  LDL.LU R142, [R1+0x1038] ;  /* 0x00103800018e7983 */ /* 0x000ea20000300800 */
[----:B---3--:R-:W-:Y:S01]  /*32970*/  IMAD R79, R149, UR48, RZ ;  /* 0x00000030954f7c24 */ /* 0x008fe2000f8e02ff */
        /* <DEDUP_REMOVED lines=23> */
[----:B-----5:R-:W-:Y:S01]  /*32af0*/  IMAD R87, R141, UR40, RZ ;  /* 0x000000288d577c24 */ /* 0x020fe2000f8e02ff */
[----:B------:R-:W-:Y:S02]  /*32b00*/  ULDC UR40, c[0x0][0x240] ;  /* 0x0000900000287ab9 */ /* 0x000fe40000000800 */
[----:B------:R-:W5:Y:S01]  /*32b10*/  LDL.LU R141, [R1+0x1014] ;  /* 0x00101400018d7983 */ /* 0x000f620000300800 */
[----:B----4-:R-:W-:Y:S01]  /*32b20*/  IMAD R88, R147, UR39, RZ ;  /* 0x0000002793587c24 */ /* 0x010fe2000f8e02ff */
[----:B------:R-:W-:Y:S02]  /*32b30*/  ULDC UR39, c[0x0][0x240] ;  /* 0x0000900000277ab9 */ /* 0x000fe40000000800 */
[----:B------:R-:W4:Y:S01]  /*32b40*/  LDL.LU R147, [R1+0x1010] ;  /* 0x0010100001937983 */ /* 0x000f220000300800 */
[----:B--2---:R-:W-:Y:S01]  /*32b50*/  IMAD R89, R142, UR38, RZ ;  /* 0x000000268e597c24 */ /* 0x004fe2000f8e02ff */
[----:B------:R-:W-:-:S02]  /*32b60*/  ULDC UR38, c[0x0][0x240] ;  /* 0x0000900000267ab9 */ /* 0x000fc40000000800 */
[----:B------:R-:W2:Y:S01]  /*32b70*/  LDL.LU R142, [R1+0x100c] ;  /* 0x00100c00018e7983 */ /* 0x000ea20000300800 */
[----:B---3--:R-:W-:Y:S01]  /*32b80*/  IMAD R90, R149, UR37, RZ ;  /* 0x00000025955a7c24 */ /* 0x008fe2000f8e02ff */
        /* <DEDUP_REMOVED lines=9> */
[-C--:B------:R-:W-:Y:S02]  /*32c20*/  LEA R56, P0, R3, R120.reuse, 0x2 ;  /* 0x0000007803387211 */ /* 0x080fe400078010ff */
[----:B------:R-:W3:Y:S01]  /*32c30*/  LDL.LU R143, [R1+0xffc] ;  /* 0x000ffc00018f7983 */ /* 0x000ee20000300800 */
[----:B------:R-:W-:Y:S01]  /*32c40*/  LEA R58, P1, R4, R120, 0x2 ;  /* 0x00000078043a7211 */ /* 0x000fe200078210ff */
[----:B------:R-:W-:Y:S01]  /*32c50*/  IMAD R94, R154, UR33, RZ ;  /* 0x000000219a5e7c24 */ /* 0x000fe2000f8e02ff */
[----:B------:R-:W-:Y:S01]  /*32c60*/  ULDC UR34, c[0x0][0x240] ;  /* 0x0000900000227ab9 */ /* 0x000fe20000000800 */
        /* <DEDUP_REMOVED lines=31> */
[-C--:B------:R-:W-:Y:S01]  /*32e60*/  LEA R66, P3, R68, R120.reuse, 0x2 ;  /* 0x0000007844427211 */ /* 0x080fe200078610ff */
[----:B------:R-:W-:Y:S01]  /*32e70*/  IMAD R105, R154, UR22, RZ ;  /* 0x000000169a697c24 */ /* 0x000fe2000f8e02ff */
[----:B------:R-:W-:Y:S01]  /*32e80*/  ULDC UR22, c[0x0][0x240] ;  /* 0x0000900000167ab9 */ /* 0x000fe20000000800 */
[----:B------:R-:W3:Y:S01]  /*32e90*/  LDL.LU R154, [R1+0xfcc] ;  /* 0x000fcc00019a7983 */ /* 0x000ee20000300800 */
[----:B------:R-:W-:Y:S01]  /*32ea0*/  LEA R60, P2, R5, R120, 0x2 ;  /* 0x00000078053c7211 */ /* 0x000fe200078410ff */
[----:B------:R-:W-:Y:S01]  /*32eb0*/  IMAD R106, R155, UR21, RZ ;  /* 0x000000159b6a7c24 */ /* 0x000fe2000f8e02ff */
[----:B------:R-:W-:Y:S01]  /*32ec0*/  ULDC UR21, c[0x0][0x240] ;  /* 0x0000900000157ab9 */ /* 0x000fe20000000800 */
[----:B------:R-:W3:Y:S01]  /*32ed0*/  LDL.LU R155, [R1+0xfc8] ;  /* 0x000fc800019b7983 */ /* 0x000ee20000300800 */
[-C--:B------:R-:W-:Y:S01]  /*32ee0*/  LEA.HI.X.SX32 R57, R3, R0.reuse, 0x2, P0 ;  /* 0x0000000003397211 */ /* 0x080fe200000f16ff */
[----:B------:R-:W-:Y:S01]  /*32ef0*/  IMAD R107, R145, UR20, RZ ;  /* 0x00000014916b7c24 */ /* 0x000fe2000f8e02ff */
[----:B------:R-:W-:Y:S01]  /*32f00*/  ULDC UR20, c[0x0][0x240] ;  /* 0x0000900000147ab9 */ /* 0x000fe20000000800 */
[----:B------:R-:W3:Y:S01]  /*32f10*/  LDL.LU R145, [R1+0xfc4] ;  /* 0x000fc40001917983 */ /* 0x000ee20000300800 */
[----:B------:R-:W-:Y:S01]  /*32f20*/  LEA.HI.X.SX32 R59, R4, R0, 0x2, P1 ;  /* 0x00000000043b7211 */ /* 0x000fe200008f16ff */
[----:B------:R-:W-:Y:S01]  /*32f30*/  ULDC UR33, c[0x0][0x240] ;  /* 0x0000900000217ab9 */ /* 0x000fe20000000800 */
[----:B------:R-:W-:Y:S01]  /*32f40*/  IMAD R108, R146, UR19, RZ ;  /* 0x00000013926c7c24 */ /* 0x000fe2000f8e02ff */
        /* <DEDUP_REMOVED lines=49> */
[----:B------:R-:W2:Y:S01]  /*33260*/  LDL.LU R150, [R1+0xf80] ;  /* 0x000f800001967983 */ /* 0x000ea20000300800 */
[----:B------:R-:W-:Y:S01]  /*33270*/  IMAD R126, R152, UR4, RZ ;  /* 0x00000004987e7c24 */ /* 0x000fe2000f8e02ff */
[----:B------:R-:W-:Y:S02]  /*33280*/  ULDC UR4, c[0x0][0x240] ;  /* 0x0000900000047ab9 */ /* 0x000fe40000000800 */
[----:B------:R-:W2:Y:S01]  /*33290*/  LDL.LU R152, [R1+0xf7c] ;  /* 0x000f7c0001987983 */ /* 0x000ea20000300800 */
[----:B------:R-:W-:Y:S01]  /*332a0*/  IMAD R127, R143, UR59, RZ ;  /* 0x0000003b8f7f7c24 */ /* 0x000fe2000f8e02ff */
[----:B------:R-:W-:Y:S02]  /*332b0*/  ULDC UR59, c[0x0][0x240] ;  /* 0x00009000003b7ab9 */ /* 0x000fe40000000800 */
[----:B------:R-:W2:Y:S01]  /*332c0*/  LDL.LU R143, [R1+0xf78] ;  /* 0x000f7800018f7983 */ /* 0x000ea20000300800 */
        /* <DEDUP_REMOVED lines=12> */
[----:B----4-:R-:W-:Y:S01]  /*33390*/  IMAD R137, R147, UR53, RZ ;  /* 0x0000003593897c24 */ /* 0x010fe2000f8e02ff */
[----:B------:R-:W-:Y:S02]  /*333a0*/  ULDC UR53, c[0x0][0x240] ;  /* 0x0000900000357ab9 */ /* 0x000fe40000000800 */
[----:B------:R-:W4:Y:S04]  /*333b0*/  LDL.LU R147, [R1+0xf64] ;  /* 0x000f640001937983 */ /* 0x000f280000300800 */
[----:B------:R-:W4:Y:S01]  /*333c0*/  LDL.LU R129, [R1+0xf60] ;  /* 0x000f600001817983 */ /* 0x000f220000300800 */
[----:B---3--:R-:W-:Y:S01]  /*333d0*/  IMAD R139, R149, UR51, RZ ;  /* 0x00000033958b7c24 */ /* 0x008fe2000f8e02ff */
[----:B------:R-:W-:-:S02]  /*333e0*/  ULDC UR51, c[0x0][0x240] ;  /* 0x0000900000337ab9 */ /* 0x000fc40000000800 */
[----:B------:R-:W3:Y:S01]  /*333f0*/  LDL.LU R149, [R1+0xf5c] ;  /* 0x000f5c0001957983 */ /* 0x000ee20000300800 */
[----:B-----5:R-:W-:Y:S01]  /*33400*/  IMAD R136, R141, UR54, RZ ;  /* 0x000000368d887c24 */ /* 0x020fe2000f8e02ff */
[----:B------:R-:W-:Y:S01]  /*33410*/  LEA.HI.X.SX32 R61, R5, R0, 0x2, P2 ;  /* 0x00000000053d7211 */ /* 0x000fe200010f16ff */
[----:B--2---:R-:W-:Y:S01]  /*33420*/  IMAD R140, R150, UR50, RZ ;  /* 0x00000032968c7c24 */ /* 0x004fe2000f8e02ff */
[----:B------:R-:W-:Y:S01]  /*33430*/  ULDC UR50, c[0x0][0x240] ;  /* 0x0000900000327ab9 */ /* 0x000fe20000000800 */
[----:B------:R-:W2:Y:S01]  /*33440*/  LDL.LU R150, [R1+0xf58] ;  /* 0x000f580001967983 */ /* 0x000ea20000300800 */
[----:B------:R-:W-:Y:S01]  /*33450*/  IMAD R138, R142, UR52, RZ ;  /* 0x000000348e8a7c24 */ /* 0x000fe2000f8e02ff */
[----:B------:R-:W-:Y:S01]  /*33460*/  ULDC UR52, c[0x0][0x240] ;  /* 0x0000900000347ab9 */ /* 0x000fe20000000800 */
[----:B------:R-:W-:Y:S01]  /*33470*/  IMAD R141, R152, UR49, RZ ;  /* 0x00000031988d7c24 */ /* 0x000fe2000f8e02ff */
[----:B------:R-:W5:Y:S01]  /*33480*/  LDL.LU R151, [R1+0xf54] ;  /* 0x000f540001977983 */ /* 0x000f620000300800 */
[----:B------:R-:W-:Y:S01]  /*33490*/  IMAD R142, R143, UR48, RZ ;  /* 0x000000308f8e7c24 */ /* 0x000fe2000f8e02ff */
[----:B------:R-:W-:Y:S01]  /*334a0*/  ULDC UR49, c[0x0][0x240] ;  /* 0x0000900000317ab9 */ /* 0x000fe20000000800 */
[----:B------:R-:W-:Y:S01]  /*334b0*/  ULDC UR48, c[0x0][0x240] ;  /* 0x0000900000307ab9 */ /* 0x000fe20000000800 */
[----:B------:R-:W3:Y:S01]  /*334c0*/  LDL.LU R152, [R1+0xf50] ;  /* 0x000f500001987983 */ /* 0x000ee20000300800 */
[----:B------:R-:W-:Y:S01]  /*334d0*/  IMAD R143, R154, UR47, RZ ;  /* 0x0000002f9a8f7c24 */ /* 0x000fe2000f8e02ff */
[----:B------:R-:W-:Y:S01]  /*334e0*/  ULDC UR47, c[0x0][0x240] ;  /* 0x00009000002f7ab9 */ /* 0x000fe20000000800 */
[-C--:B------:R-:W-:Y:S01]  /*334f0*/  LEA R62, P4, R69, R120.reuse, 0x2 ;  /* 0x00000078453e7211 */ /* 0x080fe200078810ff */
[----:B------:R-:W2:Y:S01]  /*33500*/  LDL.LU R153, [R1+0xf4c] ;  /* 0x000f4c0001997983 */ /* 0x000ea20000300800 */
[----:B------:R-:W-:Y:S01]  /*33510*/  IMAD R144, R155, UR46, RZ ;  /* 0x0000002e9b907c24 */ /* 0x000fe2000f8e02ff */
[----:B------:R-:W-:Y:S01]  /*33520*/  ULDC UR46, c[0x0][0x240] ;  /* 0x00009000002e7ab9 */ /* 0x000fe20000000800 */
[----:B------:R-:W-:Y:S01]  /*33530*/  LEA R64, P0, R72, R120, 0x2 ;  /* 0x0000007848407211 */ /* 0x000fe200078010ff */
[----:B------:R-:W5:Y:S01]  /*33540*/  LDL.LU R154, [R1+0xf48] ;  /* 0x000f4800019a7983 */ /* 0x000f620000300800 */
[----:B------:R-:W-:Y:S01]  /*33550*/  IMAD R145, R145, UR45, RZ ;  /* 0x0000002d91917c24 */ /* 0x000fe2000f8e02ff */
[----:B------:R-:W-:Y:S01]  /*33560*/  ULDC UR45, c[0x0][0x240] ;  /* 0x00009000002d7ab9 */ /* 0x000fe20000000800 */
[----:B------:R-:W-:Y:S01]  /*33570*/  ULDC UR54, c[0x0][0x240] ;  /* 0x0000900000367ab9 */ /* 0x000fe20000000800 */
[----:B------:R-:W5:Y:S04]  /*33580*/  LDL.LU R155, [R1+0xf44] ;  /* 0x000f4400019b7983 */ /* 0x000f680000300800 */
[----:B------:R-:W5:Y:S04]  /*33590*/  LDL.LU R156, [R1+0xf40] ;  /* 0x000f4000019c7983 */ /* 0x000f680000300800 */
[----:B------:R-:W5:Y:S04]  /*335a0*/  LDL.LU R157, [R1+0xf3c] ;  /* 0x000f3c00019d7983 */ /* 0x000f680000300800 */
[----:B------:R-:W5:Y:S04]  /*335b0*/  LDL.LU R158, [R1+0xf38] ;  /* 0x000f3800019e7983 */ /* 0x000f680000300800 */
[----:B------:R-:W3:Y:S01]  /*335c0*/  LDL.LU R128, [R1+0xf34] ;  /* 0x000f340001807983 */ /* 0x000ee20000300800 */
[----:B----4-:R-:W-:Y:S01]  /*335d0*/  IMAD R148, R129, UR42, RZ ;  /* 0x0000002a81947c24 */ /* 0x010fe2000f8e02ff */
[----:B------:R-:W-:-:S02]  /*335e0*/  ULDC UR42, c[0x0][0x240] ;  /* 0x00009000002a7ab9 */ /* 0x000fc40000000800 */
[----:B------:R-:W4:Y:S04]  /*335f0*/  LDL.LU R129, [R1+0xf30] ;  /* 0x000f300001817983 */ /* 0x000f280000300800 */
[----:B------:R-:W2:Y:S04]  /*33600*/  LDL.LU R239, [R1+0xf2c] ;  /* 0x000f2c0001ef7983 */ /* 0x000ea80000300800 */
[----:B------:R-:W5:Y:S04]  /*33610*/  LDL.LU R238, [R1+0xf28] ;  /* 0x000f280001ee7983 */ /* 0x000f680000300800 */
[----:B------:R-:W5:Y:S04]  /*33620*/  LDL.LU R237, [R1+0xf24] ;  /* 0x000f240001ed7983 */ /* 0x000f680000300800 */
[----:B------:R-:W5:Y:S04]  /*33630*/  LDL.LU R234, [R1+0xf20] ;  /* 0x000f200001ea7983 */ /* 0x000f680000300800 */
[----:B------:R-:W5:Y:S04]  /*33640*/  LDL.LU R233, [R1+0xf1c] ;  /* 0x000f1c0001e97983 */ /* 0x000f680000300800 */
[----:B------:R-:W5:Y:S04]  /*33650*/  LDL.LU R231, [R1+0xf18] ;  /* 0x000f180001e77983 */ /* 0x000f680000300800 */
[----:B------:R-:W5:Y:S01]  /*33660*/  LDL.LU R194, [R1+0xf14] ;  /* 0x000f140001c27983 */ /* 0x000f620000300800 */
[----:B---3--:R-:W-:Y:S01]  /*33670*/  IMAD R159, R128, UR31, RZ ;  /* 0x0000001f809f7c24 */ /* 0x008fe2000f8e02ff */
[----:B------:R-:W-:-:S02]  /*33680*/  ULDC UR31, c[0x0][0x240] ;  /* 0x00009000001f7ab9 */ /* 0x000fc40000000800 */
[----:B------:R-:W3:Y:S01]  /*33690*/  LDL.LU R128, [R1+0xf10] ;  /* 0x000f100001807983 */ /* 0x000ee20000300800 */
[----:B----4-:R-:W-:Y:S02]  /*336a0*/  IMAD R160, R129, UR30, RZ ;  /* 0x0000001e81a07c24 */ /* 0x010fe4000f8e02ff */
[----:B------:R-:W-:Y:S01]  /*336b0*/  IMAD R152, R152, UR38, RZ ;  /* 0x0000002698987c24 */ /* 0x000fe2000f8e02ff */
[----:B------:R-:W4:Y:S01]  /*336c0*/  LDL.LU R129, [R1+0xf0c] ;  /* 0x000f0c0001817983 */ /* 0x000f220000300800 */
[----:B--2---:R-:W-:Y:S01]  /*336d0*/  IMAD R161, R239, UR29, RZ ;  /* 0x0000001defa17c24 */ /* 0x004fe2000f8e02ff */
[----:B------:R-:W-:Y:S01]  /*336e0*/  ULDC UR38, c[0x0][0x240] ;  /* 0x0000900000267ab9 */ /* 0x000fe20000000800 */
[----:B------:R-:W-:Y:S01]  /*336f0*/  IMAD R153, R153, UR37, RZ ;  /* 0x0000002599997c24 */ /* 0x000fe2000f8e02ff */
[----:B------:R-:W2:Y:S01]  /*33700*/  LDL.LU R245, [R1+0xf08] ;  /* 0x000f080001f57983 */ /* 0x000ea20000300800 */
[----:B-----5:R-:W-:Y:S01]  /*33710*/  IMAD R162, R238, UR28, RZ ;  /* 0x0000001ceea27c24 */ /* 0x020fe2000f8e02ff */
[----:B------:R-:W-:Y:S01]  /*33720*/  ULDC UR37, c[0x0][0x240] ;  /* 0x0000900000257ab9 */ /* 0x000fe20000000800 */
[----:B------:R-:W-:Y:S01]  /*33730*/  IMAD R151, R151, UR39, RZ ;  /* 0x0000002797977c24 */ /* 0x000fe2000f8e02ff */
[----:B------:R-:W5:Y:S01]  /*33740*/  LDL.LU R244, [R1+0xf04] ;  /* 0x000f040001f47983 */ /* 0x000f620000300800 */
[----:B------:R-:W-:Y:S01]  /*33750*/  IMAD R163, R237, UR27, RZ ;  /* 0x0000001beda37c24 */ /* 0x000fe2000f8e02ff */
        /* <DEDUP_REMOVED lines=19> */
[----:B------:R-:W-:Y:S01]  /*33890*/  ULDC UR36, c[0x0][0x240] ;  /* 0x0000900000247ab9 */ /* 0x000fe20000000800 */
[----:B------:R-:W-:Y:S01]  /*338a0*/  IMAD R155, R155, UR35, RZ ;  /* 0x000000239b9b7c24 */ /* 0x000fe2000f8e02ff */
[----:B------:R-:W-:Y:S01]  /*338b0*/  ULDC UR35, c[0x0][0x240] ;  /* 0x0000900000237ab9 */ /* 0x000fe20000000800 */
        /* <DEDUP_REMOVED lines=10> */
[----:B---3--:R-:W-:Y:S01]  /*33960*/  IMAD R168, R128, UR22, RZ ;  /* 0x0000001680a87c24 */ /* 0x008fe2000f8e02ff */
[----:B------:R-:W-:Y:S01]  /*33970*/  ULDC UR28, c[0x0][0x240] ;  /* 0x00009000001c7ab9 */ /* 0x000fe20000000800 */
[----:B------:R-:W3:Y:S01]  /*33980*/  LDL.LU R233, [R1+0xee0] ;  /* 0x000ee00001e97983 */ /* 0x000ee20000300800 */
[----:B------:R-:W-:Y:S01]  /*33990*/  ULDC UR29, c[0x0][0x240] ;  /* 0x00009000001d7ab9 */ /* 0x000fe20000000800 */
[----:B------:R-:W-:Y:S01]  /*339a0*/  LEA.HI.X.SX32 R63, R69, R0, 0x2, P4 ;  /* 0x00000000453f7211 */ /* 0x000fe200020f16ff */
[----:B------:R-:W-:Y:S01]  /*339b0*/  ULDC UR27, c[0x0][0x240] ;  /* 0x00009000001b7ab9 */ /* 0x000fe20000000800 */
[----:B------:R-:W3:Y:S01]  /*339c0*/  LDL.LU R231, [R1+0xedc] ;  /* 0x000edc0001e77983 */ /* 0x000ee20000300800 */
[----:B------:R-:W-:Y:S01]  /*339d0*/  MOV R5, R247 ;  /* 0x000000f700057202 */ /* 0x000fe20000000f00 */
[----:B------:R-:W-:Y:S01]  /*339e0*/  IMAD R157, R157, UR33, RZ ;  /* 0x000000219d9d7c24 */ /* 0x000fe2000f8e02ff */
[----:B------:R-:W-:Y:S01]  /*339f0*/  ULDC UR33, c[0x0][0x240] ;  /* 0x0000900000217ab9 */ /* 0x000fe20000000800 */
[----:B------:R-:W3:Y:S01]  /*33a00*/  LDL.LU R194, [R1+0xed8] ;  /* 0x000ed80001c27983 */ /* 0x000ee20000300800 */
[----:B------:R-:W-:Y:S01]  /*33a10*/  ULDC UR30, c[0x0][0x240] ;  /* 0x00009000001e7ab9 */ /* 0x000fe20000000800 */
[----:B------:R-:W-:Y:S01]  /*33a20*/  ULDC UR25, c[0x0][0x240] ;  /* 0x0000900000197ab9 */ /* 0x000fe20000000800 */
[----:B------:R-:W-:Y:S01]  /*33a30*/  ULDC UR22, c[0x0][0x240] ;  /* 0x0000900000167ab9 */ /* 0x000fe20000000800 */
[----:B------:R-:W3:Y:S01]  /*33a40*/  LDL.LU R128, [R1+0xed4] ;  /* 0x000ed40001807983 */ /* 0x000ee20000300800 */
[----:B----4-:R-:W-:Y:S01]  /*33a50*/  IMAD R169, R129, UR21, RZ ;  /* 0x0000001581a97c24 */ /* 0x010fe2000f8e02ff */
[----:B------:R-:W-:-:S02]  /*33a60*/  ULDC UR21, c[0x0][0x240] ;  /* 0x0000900000157ab9 */ /* 0x000fc40000000800 */
[----:B------:R-:W4:Y:S04]  /*33a70*/  LDL.LU R129, [R1+0xed0] ;  /* 0x000ed00001817983 */ /* 0x000f280000300800 */
        /* <DEDUP_REMOVED lines=9> */
[----:B--2---:R-:W-:Y:S01]  /*33b10*/  IMAD R170, R245, UR20, RZ ;  /* 0x00000014f5aa7c24 */ /* 0x004fe2000f8e02ff */
[----:B------:R-:W-:Y:S01]  /*33b20*/  ULDC UR20, c[0x0][0x240] ;  /* 0x0000900000147ab9 */ /* 0x000fe20000000800 */
[----:B-----5:R-:W-:Y:S01]  /*33b30*/  IMAD R171, R244, UR19, RZ ;  /* 0x00000013f4ab7c24 */ /* 0x020fe2000f8e02ff */
[----:B------:R-:W-:Y:S01]  /*33b40*/  ULDC UR19, c[0x0][0x240] ;  /* 0x0000900000137ab9 */ /* 0x000fe20000000800 */
[----:B------:R-:W-:Y:S01]  /*33b50*/  IMAD R172, R243, UR18, RZ ;  /* 0x00000012f3ac7c24 */ /* 0x000fe2000f8e02ff */
[----:B------:R-:W-:Y:S01]  /*33b60*/  ULDC UR18, c[0x0][0x240] ;  /* 0x0000900000127ab9 */ /* 0x000fe20000000800 */
[----:B---3--:R-:W-:Y:S01]  /*33b70*/  IMAD R182, R194, UR8, RZ ;  /* 0x00000008c2b67c24 */ /* 0x008fe2000f8e02ff */
[----:B------:R-:W-:Y:S01]  /*33b80*/  ULDC UR8, c[0x0][0x240] ;  /* 0x0000900000087ab9 */ /* 0x000fe20000000800 */
[----:B------:R-:W2:Y:S04]  /*33b90*/  LDL.LU R194, [R1+0xea8] ;  /* 0x000ea80001c27983 */ /* 0x000ea80000300800 */
[----:B------:R-:W3:Y:S04]  /*33ba0*/  LDL.LU R252, [R1+0xea4] ;  /* 0x000ea40001fc7983 */ /* 0x000ee80000300800 */
[----:B------:R-:W5:Y:S04]  /*33bb0*/  LDL.LU R251, [R1+0xea0] ;  /* 0x000ea00001fb7983 */ /* 0x000f680000300800 */
[----:B------:R-:W2:Y:S04]  /*33bc0*/  LDL.LU R250, [R1+0xe9c] ;  /* 0x000e9c0001fa7983 */ /* 0x000ea80000300800 */
        /* <DEDUP_REMOVED lines=27> */
[----:B------:R-:W2:Y:S04]  /*33d80*/  LDL.LU R238, [R1+0xe74] ;  /* 0x000e740001ee7983 */ /* 0x000ea80000300800 */
[----:B------:R-:W2:Y:S04]  /*33d90*/  LDL.LU R237, [R1+0xe70] ;  /* 0x000e700001ed7983 */ /* 0x000ea80000300800 */
[----:B------:R-:W2:Y:S04]  /*33da0*/  LDL.LU R234, [R1+0xe6c] ;  /* 0x000e6c0001ea7983 */ /* 0x000ea80000300800 */
[----:B------:R-:W2:Y:S04]  /*33db0*/  LDL.LU R233, [R1+0xe68] ;  /* 0x000e680001e97983 */ /* 0x000ea80000300800 */
[----:B------:R-:W2:Y:S01]  /*33dc0*/  LDL.LU R231, [R1+0xe64] ;  /* 0x000e640001e77983 */ /* 0x000ea20000300800 */
[----:B------:R-:W-:Y:S01]  /*33dd0*/  IMAD R183, R128, UR7, RZ ;  /* 0x0000000780b77c24 */ /* 0x000fe2000f8e02ff */
[----:B------:R-:W-:-:S02]  /*33de0*/  ULDC UR7, c[0x0][0x240] ;  /* 0x0000900000077ab9 */ /* 0x000fc40000000800 */
[----:B------:R-:W2:Y:S01]  /*33df0*/  LDL.LU R128, [R1+0xe60] ;  /* 0x000e600001807983 */ /* 0x000ea20000300800 */
[----:B----4-:R-:W-:Y:S01]  /*33e00*/  IMAD R184, R129, UR6, RZ ;  /* 0x0000000681b87c24 */ /* 0x010fe2000f8e02ff */
[----:B------:R-:W-:Y:S02]  /*33e10*/  ULDC UR6, c[0x0][0x240] ;  /* 0x0000900000067ab9 */ /* 0x000fe40000000800 */
[----:B------:R-:W4:Y:S01]  /*33e20*/  LDL.LU R129, [R1+0xe5c] ;  /* 0x000e5c0001817983 */ /* 0x000f220000300800 */
[----:B------:R-:W-:Y:S01]  /*33e30*/  IMAD R185, R225, UR5, RZ ;  /* 0x00000005e1b97c24 */ /* 0x000fe2000f8e02ff */
[----:B------:R-:W-:Y:S02]  /*33e40*/  ULDC UR5, c[0x0][0x240] ;  /* 0x0000900000057ab9 */ /* 0x000fe40000000800 */
[----:B------:R-:W4:Y:S01]  /*33e50*/  LDL.LU R222, [R1+0xe58] ;  /* 0x000e580001de7983 */ /* 0x000f220000300800 */
[----:B------:R-:W-:Y:S01]  /*33e60*/  IMAD R186, R226, UR61, RZ ;  /* 0x0000003de2ba7c24 */ /* 0x000fe2000f8e02ff */
[----:B------:R-:W-:-:S02]  /*33e70*/  ULDC UR61, c[0x0][0x240] ;  /* 0x00009000003d7ab9 */ /* 0x000fc40000000800 */
[----:B------:R-:W4:Y:S01]  /*33e80*/  LDL.LU R223, [R1+0xe54] ;  /* 0x000e540001df7983 */ /* 0x000f220000300800 */
[----:B------:R-:W-:-:S03]  /*33e90*/  IMAD R187, R227, UR60, RZ ;  /* 0x0000003ce3bb7c24 */ /* 0x000fc6000f8e02ff */
        /* <DEDUP_REMOVED lines=12> */
[----:B------:R-:W4:Y:S04]  /*33f60*/  LDL.LU R230, [R1+0x4a8] ;  /* 0x0004a80001e67983 */ /* 0x000f280000300800 */
[----:B------:R-:W4:Y:S04]  /*33f70*/  LDL.LU R232, [R1+0x4a4] ;  /* 0x0004a40001e87983 */ /* 0x000f280000300800 */
[----:B------:R-:W4:Y:S04]  /*33f80*/  LDL.LU R235, [R1+0x4a0] ;  /* 0x0004a00001eb7983 */ /* 0x000f280000300800 */
[----:B------:R-:W4:Y:S01]  /*33f90*/  LDL.LU R236, [R1+0x49c] ;  /* 0x00049c0001ec7983 */ /* 0x000f220000300800 */
[----:B---3--:R-:W-:-:S03]  /*33fa0*/  IMAD R195, R252, UR53, RZ ;  /* 0x00000035fcc37c24 */ /* 0x008fc6000f8e02ff */
[----:B------:R-:W3:Y:S01]  /*33fb0*/  LDL.LU R252, [R1+0x498] ;  /* 0x0004980001fc7983 */ /* 0x000ee20000300800 */
[----:B-----5:R-:W-:-:S03]  /*33fc0*/  IMAD R196, R251, UR52, RZ ;  /* 0x00000034fbc47c24 */ /* 0x020fc6000f8e02ff */
[----:B------:R-:W5:Y:S01]  /*33fd0*/  LDL.LU R251, [R1+0x494] ;  /* 0x0004940001fb7983 */ /* 0x000f620000300800 */
[----:B--2---:R-:W-:-:S03]  /*33fe0*/  IMAD R197, R250, UR51, RZ ;  /* 0x00000033fac57c24 */ /* 0x004fc6000f8e02ff */
[----:B------:R-:W2:Y:S01]  /*33ff0*/  LDL.LU R250, [R1+0x490] ;  /* 0x0004900001fa7983 */ /* 0x000ea20000300800 */
[----:B------:R-:W-:-:S03]  /*34000*/  IMAD R198, R248, UR50, RZ ;  /* 0x00000032f8c67c24 */ /* 0x000fc6000f8e02ff */
[----:B------:R-:W3:Y:S01]  /*34010*/  LDL.LU R248, [R1+0x48c] ;  /* 0x00048c0001f87983 */ /* 0x000ee20000300800 */
[----:B------:R-:W-:-:S03]  /*34020*/  IMAD R199, R246, UR49, RZ ;  /* 0x00000031f6c77c24 */ /* 0x000fc6000f8e02ff */
[----:B------:R-:W3:Y:S01]  /*34030*/  LDL.LU R246, [R1+0x488] ;  /* 0x0004880001f67983 */ /* 0x000ee20000300800 */
        /* <DEDUP_REMOVED lines=11> */
[----:B------:R-:W3:Y:S04]  /*340f0*/  LDL.LU R231, [R1+0x484] ;  /* 0x0004840001e77983 */ /* 0x000ee80000300800 */
[----:B------:R-:W3:Y:S04]  /*34100*/  LDL.LU R245, [R1+0x480] ;  /* 0x0004800001f57983 */ /* 0x000ee80000300800 */
[----:B------:R-:W3:Y:S04]  /*34110*/  LDL.LU R233, [R1+0x47c] ;  /* 0x00047c0001e97983 */ /* 0x000ee80000300800 */
[----:B------:R-:W3:Y:S04]  /*34120*/  LDL.LU R234, [R1+0x478] ;  /* 0x0004780001ea7983 */ /* 0x000ee80000300800 */
[----:B------:R-:W3:Y:S04]  /*34130*/  LDL.LU R244, [R1+0x474] ;  /* 0x0004740001f47983 */ /* 0x000ee80000300800 */
[----:B------:R-:W3:Y:S04]  /*34140*/  LDL.LU R243, [R1+0x470] ;  /* 0x0004700001f37983 */ /* 0x000ee80000300800 */
[----:B------:R-:W3:Y:S01]  /*34150*/  LDL.LU R237, [R1+0x46c] ;  /* 0x00046c0001ed7983 */ /* 0x000ee20000300800 */
[----:B------:R-:W-:-:S03]  /*34160*/  IMAD R207, R238, UR41, RZ ;  /* 0x00000029eecf7c24 */ /* 0x000fc6000f8e02ff */
[----:B------:R-:W3:Y:S01]  /*34170*/  LDL.LU R242, [R1+0x468] ;  /* 0x0004680001f27983 */ /* 0x000ee20000300800 */
[----:B------:R-:W-:-:S03]  /*34180*/  IMAD R212, R128, UR36, RZ ;  /* 0x0000002480d47c24 */ /* 0x000fc6000f8e02ff */
[----:B------:R-:W3:Y:S04]  /*34190*/  LDL.LU R241, [R1+0x464] ;  /* 0x0004640001f17983 */ /* 0x000ee80000300800 */
[----:B------:R-:W3:Y:S04]  /*341a0*/  LDL.LU R240, [R1+0x460] ;  /* 0x0004600001f07983 */ /* 0x000ee80000300800 */
[----:B------:R-:W3:Y:S04]  /*341b0*/  LDL.LU R239, [R1+0x45c] ;  /* 0x00045c0001ef7983 */ /* 0x000ee80000300800 */
[----:B------:R-:W3:Y:S04]  /*341c0*/  LDL.LU R238, [R1+0x458] ;  /* 0x0004580001ee7983 */ /* 0x000ee80000300800 */
[----:B------:R-:W3:Y:S01]  /*341d0*/  LDL.LU R128, [R1+0x454] ;  /* 0x0004540001807983 */ /* 0x000ee20000300800 */
[----:B----4-:R-:W-:-:S03]  /*341e0*/  IMAD R213, R129, UR35, RZ ;  /* 0x0000002381d57c24 */ /* 0x010fc6000f8e02ff */
[----:B------:R-:W4:Y:S01]  /*341f0*/  LDL.LU R129, [R1+0x418] ;  /* 0x0004180001817983 */ /* 0x000f220000300800 */
        /* <DEDUP_REMOVED lines=9> */
[----:B------:R-:W-:Y:S02]  /*34290*/  IMAD.MOV.U32 R69, RZ, RZ, R65 ;  /* 0x000000ffff457224 */ /* 0x000fe400078e0041 */
[----:B-----5:R-:W-:Y:S02]  /*342a0*/  IMAD R227, R251, UR21, RZ ;  /* 0x00000015fbe37c24 */ /* 0x020fe4000f8e02ff */
[----:B--2---:R-:W-:-:S02]  /*342b0*/  IMAD R228, R250, UR20, RZ ;  /* 0x00000014fae47c24 */ /* 0x004fc4000f8e02ff */
[----:B---3--:R-:W-:Y:S01]  /*342c0*/  IMAD R230, R246, UR18, RZ ;  /* 0x00000012f6e67c24 */ /* 0x008fe2000f8e02ff */
[-C--:B------:R-:W-:Y:S01]  /*342d0*/  LEA R246, P1, R73, R120.reuse, 0x2 ;  /* 0x0000007849f67211 */ /* 0x080fe200078210ff */
[----:B------:R-:W-:Y:S01]  /*342e0*/  IMAD R229, R248, UR19, RZ ;  /* 0x00000013f8e57c24 */ /* 0x000fe2000f8e02ff */
[----:B------:R-:W-:-:S03]  /*342f0*/  LEA R248, P4, R76, R120, 0x2 ;  /* 0x000000784cf87211 */ /* 0x000fc600078810ff */
[----:B------:R-:W-:Y:S01]  /*34300*/  IMAD.MOV.U32 R4, RZ, RZ, R246 ;  /* 0x000000ffff047224 */ /* 0x000fe200078e00f6 */
[-C--:B------:R-:W-:Y:S02]  /*34310*/  LEA.HI.X.SX32 R69, R72, R0.reuse, 0x2, P0 ;  /* 0x0000000048457211 */ /* 0x080fe400000f16ff */
[----:B------:R-:W-:Y:S02]  /*34320*/  LEA.HI.X.SX32 R5, R73, R0, 0x2, P1 ;  /* 0x0000000049057211 */ /* 0x000fe400008f16ff */
[----:B------:R-:W-:Y:S01]  /*34330*/  LEA R4, P1, R80, R120, 0x2 ;  /* 0x0000007850047211 */ /* 0x000fe200078210ff */
[----:B------:R-:W-:Y:S02]  /*34340*/  IMAD R235, R244, UR13, RZ ;  /* 0x0000000df4eb7c24 */ /* 0x000fe4000f8e02ff */
[----:B------:R-:W-:Y:S02]  /*34350*/  IMAD R236, R243, UR12, RZ ;  /* 0x0000000cf3ec7c24 */ /* 0x000fe4000f8e02ff */
[----:B------:R-:W-:-:S02]  /*34360*/  IMAD R244, R242, UR10, RZ ;  /* 0x0000000af2f47c24 */ /* 0x000fc4000f8e02ff */
[----:B------:R-:W-:Y:S02]  /*34370*/  IMAD R243, R241, UR9, RZ ;  /* 0x00000009f1f37c24 */ /* 0x000fe4000f8e02ff */
[----:B------:R-:W-:Y:S02]  /*34380*/  IMAD R242, R240, UR8, RZ ;  /* 0x00000008f0f27c24 */ /* 0x000fe4000f8e02ff */
[----:B------:R-:W-:Y:S02]  /*34390*/  IMAD R241, R239, UR7, RZ ;  /* 0x00000007eff17c24 */ /* 0x000fe4000f8e02ff */
[----:B------:R-:W-:Y:S02]  /*343a0*/  IMAD R240, R238, UR6, RZ ;  /* 0x00000006eef07c24 */ /* 0x000fe4000f8e02ff */
[----:B------:R-:W-:Y:S01]  /*343b0*/  IMAD R239, R128, UR5, RZ ;  /* 0x0000000580ef7c24 */ /* 0x000fe2000f8e02ff */
[----:B------:R-:W-:Y:S01]  /*343c0*/  LEA R128, P5, R2, R120, 0x2 ;  /* 0x0000007802807211 */ /* 0x000fe200078a10ff */
[----:B----4-:R-:W-:-:S03]  /*343d0*/  IMAD R238, R129, UR61, RZ ;  /* 0x0000003d81ee7c24 */ /* 0x010fc6000f8e02ff */
[----:B------:R-:W-:-:S05]  /*343e0*/  LEA.HI.X.SX32 R129, R2, R0, 0x2, P5 ;  /* 0x0000000002817211 */ /* 0x000fca00028f16ff */
[----:B------:R1:W-:Y:S04]  /*343f0*/  STL.64 [R1+0x2778], R128 ;  /* 0x0027788001007387 */ /* 0x0003e80000100a00 */
[----:B------:R2:W-:Y:S01]  /*34400*/  STL [R1+0x498], R66 ;  /* 0x0004984201007387 */ /* 0x0005e20000100800 */
[----:B------:R-:W-:-:S03]  /*34410*/  LEA R250, P5, R70, R120, 0x2 ;  /* 0x0000007846fa7211 */ /* 0x000fc600078a10ff */
[----:B------:R3:W-:Y:S01]  /*34420*/  STL.64 [R1+0x4b0], R56 ;  /* 0x0004b03801007387 */ /* 0x0007e20000100a00 */
[----:B-1----:R-:W-:Y:S01]  /*34430*/  IMAD.MOV.U32 R129, RZ, RZ, R67 ;  /* 0x000000ffff817224 */ /* 0x002fe200078e0043 */
[----:B------:R-:W-:Y:S01]  /*34440*/  LEA.HI.X.SX32 R129, R68, R0, 0x2, P3 ;  /* 0x0000000044817211 */ /* 0x000fe200018f16ff */
[----:B------:R-:W-:Y:S01]  /*34450*/  IMAD.MOV.U32 R128, RZ, RZ, R66 ;  /* 0x000000ffff807224 */ /* 0x000fe200078e0042 */
[----:B--2---:R-:W-:Y:S01]  /*34460*/  LEA R66, P6, R71, R120, 0x2 ;  /* 0x0000007847427211 */ /* 0x004fe200078c10ff */
[----:B---3--:R-:W2:Y:S04]  /*34470*/  LDL.LU.64 R56, [R1+0x28a8] ;  /* 0x0028a80001387983 */ /* 0x008ea80000300a00 */
[----:B------:R1:W-:Y:S01]  /*34480*/  STL.64 [R1+0x4a8], R58 ;  /* 0x0004a83a01007387 */ /* 0x0003e20000100a00 */
[----:B------:R-:W-:-:S02]  /*34490*/  LEA.HI.X.SX32 R251, R70, R0, 0x2, P5 ;  /* 0x0000000046fb7211 */ /* 0x000fc400028f16ff */
[----:B------:R-:W-:Y:S01]  /*344a0*/  LEA.HI.X.SX32 R67, R71, R0, 0x2, P6 ;  /* 0x0000000047437211 */ /* 0x000fe200030f16ff */
[----:B------:R-:W-:Y:S01]  /*344b0*/  IMAD.MOV.U32 R68, RZ, RZ, R64 ;  /* 0x000000ffff447224 */ /* 0x000fe200078e0040 */
[----:B-1----:R-:W3:Y:S04]  /*344c0*/  LDL.LU.64 R58, [R1+0x28a0] ;  /* 0x0028a000013a7983 */ /* 0x002ee80000300a00 */
[----:B------:R1:W-:Y:S01]  /*344d0*/  STL.64 [R1+0x4a0], R60 ;  /* 0x0004a03c01007387 */ /* 0x0003e20000100a00 */
[-C--:B------:R-:W-:Y:S01]  /*344e0*/  LEA R128, P3, R75, R120.reuse, 0x2 ;  /* 0x000000784b807211 */ /* 0x080fe200078610ff */
[----:B------:R-:W-:Y:S02]  /*344f0*/  IMAD.MOV.U32 R70, RZ, RZ, R248 ;  /* 0x000000ffff467224 */ /* 0x000fe400078e00f8 */
[----:B-1----:R-:W4:Y:S04]  /*34500*/  LDL.LU.64 R60, [R1+0x2898] ;  /* 0x00289800013c7983 */ /* 0x002f280000300a00 */
[----:B------:R-:W-:Y:S04]  /*34510*/  STL [R1+0x478], R64 ;  /* 0x0004784001007387 */ /* 0x000fe80000100800 */
[----:B------:R1:W-:Y:S04]  /*34520*/  STL [R1+0x470], R246 ;  /* 0x000470f601007387 */ /* 0x0003e80000100800 */
[----:B------:R-:W-:Y:S04]  /*34530*/  STL [R1+0x49c], R129 ;  /* 0x00049c8101007387 */ /* 0x000fe80000100800 */
[----:B------:R5:W-:Y:S01]  /*34540*/  STL.64 [R1+0x490], R62 ;  /* 0x0004903e01007387 */ /* 0x000be20000100a00 */
[----:B-1----:R-:W-:-:S02]  /*34550*/  LEA R246, P2, R74, R120, 0x2 ;  /* 0x000000784af67211 */ /* 0x002fc400078410ff */
[----:B------:R-:W-:Y:S02]  /*34560*/  LEA R68, P0, R79, R120, 0x2 ;  /* 0x000000784f447211 */ /* 0x000fe400078010ff */
[----:B------:R-:W-:Y:S01]  /*34570*/  LEA.HI.X.SX32 R247, R74, R0, 0x2, P2 ;  /* 0x000000004af77211 */ /* 0x000fe200010f16ff */
[----:B-----5:R-:W5:Y:S04]  /*34580*/  LDL.LU.64 R62, [R1+0x2890] ;  /* 0x00289000013e7983 */ /* 0x020f680000300a00 */
[----:B------:R-:W5:Y:S04]  /*34590*/  LDL.LU.64 R64, [R1+0x2888] ;  /* 0x0028880001407983 */ /* 0x000f680000300a00 */
[----:B------:R1:W-:Y:S01]  /*345a0*/  STL.64 [R1+0x488], R250 ;  /* 0x000488fa01007387 */ /* 0x0003e20000100a00 */
[----:B------:R-:W-:-:S03]  /*345b0*/  MOV R71, R249 ;  /* 0x000000f900477202 */ /* 0x000fc60000000f00 */
[----:B------:R1:W-:Y:S01]  /*345c0*/  STL.64 [R1+0x480], R66 ;  /* 0x0004804201007387 */ /* 0x0003e20000100a00 */
[-C--:B------:R-:W-:Y:S02]  /*345d0*/  LEA.HI.X.SX32 R129, R75, R0.reuse, 0x2, P3 ;  /* 0x000000004b817211 */ /* 0x080fe400018f16ff */
[----:B------:R-:W-:Y:S02]  /*345e0*/  LEA.HI.X.SX32 R71, R76, R0, 0x2, P4 ;  /* 0x000000004c477211 */ /* 0x000fe400020f16ff */
[C---:B-1----:R-:W-:Y:S01]  /*345f0*/  LEA R250, P5, R77.reuse, R120, 0x2 ;  /* 0x000000784dfa7211 */ /* 0x042fe200078a10ff */
[----:B------:R-:W5:Y:S03]  /*34600*/  LDL.LU.64 R66, [R1+0x2880] ;  /* 0x0028800001427983 */ /* 0x000f660000300a00 */
[----:B------:R-:W-:Y:S01]  /*34610*/  LEA.HI.X.SX32 R251, R77, R0, 0x2, P5 ;  /* 0x000000004dfb7211 */ /* 0x000fe200028f16ff */
[----:B------:R1:W-:Y:S04]  /*34620*/  STL [R1+0x458], R248 ;  /* 0x000458f801007387 */ /* 0x0003e80000100800 */
[----:B------:R1:W-:Y:S01]  /*34630*/  STL [R1+0x47c], R69 ;  /* 0x00047c4501007387 */ /* 0x0003e20000100800 */
[----:B------:R-:W-:-:S03]  /*34640*/  LEA R74, P4, R83, R120, 0x2 ;  /* 0x00000078534a7211 */ /* 0x000fc600078810ff */
[----:B------:R1:W-:Y:S02]  /*34650*/  STL [R1+0x474], R5 ;  /* 0x0004740501007387 */ /* 0x0003e40000100800 */
[C---:B-1----:R-:W-:Y:S02]  /*34660*/  LEA R248, P6, R78.reuse, R120, 0x2 ;  /* 0x000000784ef87211 */ /* 0x042fe400078c10ff */
[----:B------:R1:W-:Y:S01]  /*34670*/  STL.64 [R1+0x468], R246 ;  /* 0x000468f601007387 */ /* 0x0003e20000100a00 */
[-C--:B------:R-:W-:Y:S02]  /*34680*/  LEA.HI.X.SX32 R69, R79, R0.reuse, 0x2, P0 ;  /* 0x000000004f457211 */ /* 0x080fe400000f16ff */
[-C--:B------:R-:W-:Y:S01]  /*34690*/  LEA.HI.X.SX32 R249, R78, R0.reuse, 0x2, P6 ;  /* 0x000000004ef97211 */ /* 0x080fe200030f16ff */
[----:B------:R1:W-:Y:S01]  /*346a0*/  STL.64 [R1+0x460], R128 ;  /* 0x0004608001007387 */ /* 0x0003e20000100a00 */
[----:B------:R-:W-:-:S03]  /*346b0*/  LEA.HI.X.SX32 R5, R80, R0, 0x2, P1 ;  /* 0x0000000050057211 */ /* 0x000fc600008f16ff */
[----:B------:R-:W-:Y:S01]  /*346c0*/  STL [R1+0x45c], R71 ;  /* 0x00045c4701007387 */ /* 0x000fe20000100800 */
[----:B-1----:R-:W-:-:S03]  /*346d0*/  LEA R246, P2, R81, R120, 0x2 ;  /* 0x0000007851f67211 */ /* 0x002fc600078410ff */
[----:B------:R-:W-:Y:S01]  /*346e0*/  STL.64 [R1+0x450], R250 ;  /* 0x000450fa01007387 */ /* 0x000fe20000100a00 */
[----:B------:R-:W-:Y:S02]  /*346f0*/  LEA R72, P5, R84, R120, 0x2 ;  /* 0x0000007854487211 */ /* 0x000fe400078a10ff */
[----:B------:R-:W-:Y:S01]  /*34700*/  LEA.HI.X.SX32 R247, R81, R0, 0x2, P2 ;  /* 0x0000000051f77211 */ /* 0x000fe200010f16ff */
[----:B------:R1:W-:Y:S01]  /*34710*/  STL.64 [R1+0x440], R68 ;  /* 0x0004404401007387 */ /* 0x0003e20000100a00 */
[CC--:B------:R-:W-:Y:S02]  /*34720*/  LEA R128, P3, R82.reuse, R120.reuse, 0x2 ;  /* 0x0000007852807211 */ /* 0x0c0fe400078610ff */
[----:B------:R-:W-:Y:S01]  /*34730*/  LEA R70, P6, R85, R120, 0x2 ;  /* 0x0000007855467211 */ /* 0x000fe200078c10ff */
[----:B------:R-:W-:Y:S01]  /*34740*/  STL.64 [R1+0x448], R248 ;  /* 0x000448f801007387 */ /* 0x000fe20000100a00 */
[-C--:B------:R-:W-:Y:S02]  /*34750*/  LEA.HI.X.SX32 R75, R83, R0.reuse, 0x2, P4 ;  /* 0x00000000534b7211 */ /* 0x080fe400020f16ff */
[----:B------:R-:W-:Y:S01]  /*34760*/  LEA.HI.X.SX32 R129, R82, R0, 0x2, P3 ;  /* 0x0000000052817211 */ /* 0x000fe200018f16ff */
[----:B------:R1:W-:Y:S01]  /*34770*/  STL.64 [R1+0x438], R4 ;  /* 0x0004380401007387 */ /* 0x0003e20000100a00 */
[----:B------:R-:W-:-:S02]  /*34780*/  LEA R76, P2, R88, R120, 0x2 ;  /* 0x00000078584c7211 */ /* 0x000fc400078410ff */
[----:B-1----:R-:W-:Y:S01]  /*34790*/  LEA R68, P0, R86, R120, 0x2 ;  /* 0x0000007856447211 */ /* 0x002fe200078010ff */
[----:B------:R-:W-:Y:S01]  /*347a0*/  STL.64 [R1+0x430], R246 ;  /* 0x000430f601007387 */ /* 0x000fe20000100a00 */
[-C--:B------:R-:W-:Y:S02]  /*347b0*/  LEA.HI.X.SX32 R73, R84, R0.reuse, 0x2, P5 ;  /* 0x0000000054497211 */ /* 0x080fe400028f16ff */
[----:B------:R-:W-:Y:S01]  /*347c0*/  LEA.HI.X.SX32 R71, R85, R0, 0x2, P6 ;  /* 0x0000000055477211 */ /* 0x000fe200030f16ff */
[----:B------:R1:W-:Y:S01]  /*347d0*/  STL.64 [R1+0x420], R74 ;  /* 0x0004204a01007387 */ /* 0x0003e20000100a00 */
[-C--:B------:R-:W-:Y:S02]  /*347e0*/  LEA R4, P1, R87, R120.reuse, 0x2 ;  /* 0x0000007857047211 */ /* 0x080fe400078210ff */
[----:B------:R-:W-:Y:S02]  /*347f0*/  LEA R78, P3, R89, R120, 0x2 ;  /* 0x00000078594e7211 */ /* 0x000fe400078610ff */
[-C--:B------:R-:W-:Y:S01]  /*34800*/  LEA.HI.X.SX32 R69, R86, R0.reuse, 0x2, P0 ;  /* 0x0000000056457211 */ /* 0x080fe200000f16ff */
[----:B------:R-:W-:Y:S01]  /*34810*/  STL.64 [R1+0x428], R128 ;  /* 0x0004288001007387 */ /* 0x000fe20000100a00 */
[----:B------:R-:W-:-:S02]  /*34820*/  LEA.HI.X.SX32 R5, R87, R0, 0x2, P1 ;  /* 0x0000000057057211 */ /* 0x000fc400008f16ff */
[----:B------:R-:W-:Y:S02]  /*34830*/  LEA.HI.X.SX32 R77, R88, R0, 0x2, P2 ;  /* 0x00000000584d7211 */ /* 0x000fe400010f16ff */
[C---:B-1----:R-:W-:Y:S01]  /*34840*/  LEA R74, P4, R90.reuse, R120, 0x2 ;  /* 0x000000785a4a7211 */ /* 0x042fe200078810ff */
[----:B------:R1:W-:Y:S01]  /*34850*/  STL.64 [R1+0x418], R72 ;  /* 0x0004184801007387 */ /* 0x0003e20000100a00 */
[-C--:B------:R-:W-:Y:S02]  /*34860*/  LEA.HI.X.SX32 R79, R89, R0.reuse, 0x2, P3 ;  /* 0x00000000594f7211 */ /* 0x080fe400018f16ff */
[----:B------:R-:W-:Y:S01]  /*34870*/  LEA.HI.X.SX32 R75, R90, R0, 0x2, P4 ;  /* 0x000000005a4b7211 */ /* 0x000fe200020f16ff */
[----:B------:R1:W-:Y:S04]  /*34880*/  STL.64 [R1+0x410], R70 ;  /* 0x0004104601007387 */ /* 0x0003e80000100a00 */
[----:B------:R1:W-:Y:S02]  /*34890*/  STL.64 [R1+0x408], R68 ;  /* 0x0004084401007387 */ /* 0x0003e40000100a00 */
[----:B-1----:R-:W-:-:S02]  /*348a0*/  LEA R72, P5, R91, R120, 0x2 ;  /* 0x000000785b487211 */ /* 0x002fc400078a10ff */
[----:B------:R1:W-:Y:S01]  /*348b0*/  STL.64 [R1+0x400], R4 ;  /* 0x0004000401007387 */ /* 0x0003e20000100a00 */
[----:B------:R-:W-:-:S03]  /*348c0*/  LEA R70, P6, R92, R120, 0x2 ;  /* 0x000000785c467211 */ /* 0x000fc600078c10ff */
[----:B------:R1:W-:Y:S01]  /*348d0*/  STL.64 [R1+0x3f8], R76 ;  /* 0x0003f84c01007387 */ /* 0x0003e20000100a00 */
[----:B------:R-:W-:Y:S02]  /*348e0*/  LEA.HI.X.SX32 R73, R91, R0, 0x2, P5 ;  /* 0x000000005b497211 */ /* 0x000fe400028f16ff */
[C---:B------:R-:W-:Y:S01]  /*348f0*/  LEA R68, P0, R93.reuse, R120, 0x2 ;  /* 0x000000785d447211 */ /* 0x040fe200078010ff */
[----:B------:R1:W-:Y:S01]  /*34900*/  STL.64 [R1+0x3f0], R78 ;  /* 0x0003f04e01007387 */ /* 0x0003e20000100a00 */
[----:B------:R-:W-:Y:S02]  /*34910*/  LEA.HI.X.SX32 R71, R92, R0, 0x2, P6 ;  /* 0x000000005c477211 */ /* 0x000fe400030f16ff */
[----:B-1----:R-:W-:Y:S01]  /*34920*/  LEA R4, P1, R94, R120, 0x2 ;  /* 0x000000785e047211 */ /* 0x002fe200078210ff */
[----:B------:R1:W-:Y:S01]  /*34930*/  STL.64 [R1+0x3e8], R74 ;  /* 0x0003e84a01007387 */ /* 0x0003e20000100a00 */
[----:B------:R-:W-:Y:S02]  /*34940*/  LEA.HI.X.SX32 R69, R93, R0, 0x2, P0 ;  /* 0x000000005d457211 */ /* 0x000fe400000f16ff */
[----:B------:R-:W-:-:S02]  /*34950*/  LEA R76, P2, R95, R120, 0x2 ;  /* 0x000000785f4c7211 */ /* 0x000fc400078410ff */
[----:B------:R-:W-:Y:S02]  /*34960*/  LEA.HI.X.SX32 R5, R94, R0, 0x2, P1 ;  /* 0x000000005e057211 */ /* 0x000fe400008f16ff */
[C---:B------:R-:W-:Y:S01]  /*34970*/  LEA R78, P3, R96.reuse, R120, 0x2 ;  /* 0x00000078604e7211 */ /* 0x040fe200078610ff */
[----:B------:R1:W-:Y:S01]  /*34980*/  STL.64 [R1+0x3e0], R72 ;  /* 0x0003e04801007387 */ /* 0x0003e20000100a00 */
[----:B------:R-:W-:Y:S02]  /*34990*/  LEA.HI.X.SX32 R77, R95, R0, 0x2, P2 ;  /* 0x000000005f4d7211 */ /* 0x000fe400010f16ff */
[C---:B-1----:R-:W-:Y:S01]  /*349a0*/  LEA R74, P4, R97.reuse, R120, 0x2 ;  /* 0x00000078614a7211 */ /* 0x042fe200078810ff */
[----:B------:R1:W-:Y:S01]  /*349b0*/  STL.64 [R1+0x3d8], R70 ;  /* 0x0003d84601007387 */ /* 0x0003e20000100a00 */
[-C--:B------:R-:W-:Y:S02]  /*349c0*/  LEA.HI.X.SX32 R79, R96, R0.reuse, 0x2, P3 ;  /* 0x00000000604f7211 */ /* 0x080fe400018f16ff */
[----:B------:R-:W-:Y:S01]  /*349d0*/  LEA.HI.X.SX32 R75, R97, R0, 0x2, P4 ;  /* 0x00000000614b7211 */ /* 0x000fe200020f16ff */
[----:B------:R1:W-:Y:S01]  /*349e0*/  STL.64 [R1+0x3d0], R68 ;  /* 0x0003d04401007387 */ /* 0x0003e20000100a00 */
[----:B------:R-:W-:-:S03]  /*349f0*/  LEA R72, P5, R98, R120, 0x2 ;  /* 0x0000007862487211 */ /* 0x000fc600078a10ff */
[----:B------:R1:W-:Y:S02]  /*34a00*/  STL.64 [R1+0x3c8], R4 ;  /* 0x0003c80401007387 */ /* 0x0003e40000100a00 */
[C---:B-1----:R-:W-:Y:S02]  /*34a10*/  LEA R70, P6, R99.reuse, R120, 0x2 ;  /* 0x0000007863467211 */ /* 0x042fe400078c10ff */
[----:B------:R1:W-:Y:S01]  /*34a20*/  STL.64 [R1+0x3c0], R76 ;  /* 0x0003c04c01007387 */ /* 0x0003e20000100a00 */
[----:B------:R-:W-:Y:S02]  /*34a30*/  LEA.HI.X.SX32 R73, R98, R0, 0x2, P5 ;  /* 0x0000000062497211 */ /* 0x000fe400028f16ff */
[C---:B------:R-:W-:Y:S01]  /*34a40*/  LEA R68, P0, R100.reuse, R120, 0x2 ;  /* 0x0000007864447211 */ /* 0x040fe200078010ff */
[----:B------:R1:W-:Y:S01]  /*34a50*/  STL.64 [R1+0x3b8], R78 ;  /* 0x0003b84e01007387 */ /* 0x0003e20000100a00 */
[----:B------:R-:W-:Y:S02]  /*34a60*/  LEA.HI.X.SX32 R71, R99, R0, 0x2, P6 ;  /* 0x0000000063477211 */ /* 0x000fe400030f16ff */
[----:B------:R-:W-:Y:S01]  /*34a70*/  LEA R4, P1, R101, R120, 0x2 ;  /* 0x0000007865047211 */ /* 0x000fe200078210ff */
[----:B------:R1:W-:Y:S01]  /*34a80*/  STL.64 [R1+0x3b0], R74 ;  /* 0x0003b04a01007387 */ /* 0x0003e20000100a00 */
[----:B------:R-:W-:-:S02]  /*34a90*/  LEA.HI.X.SX32 R69, R100, R0, 0x2, P0 ;  /* 0x0000000064457211 */ /* 0x000fc400000f16ff */
[C---:B-1----:R-:W-:Y:S02]  /*34aa0*/  LEA R76, P2, R102.reuse, R120, 0x2 ;  /* 0x00000078664c7211 */ /* 0x042fe400078410ff */
[----:B------:R-:W-:Y:S02]  /*34ab0*/  LEA.HI.X.SX32 R5, R101, R0, 0x2, P1 ;  /* 0x0000000065057211 */ /* 0x000fe400008f16ff */
[C---:B------:R-:W-:Y:S01]  /*34ac0*/  LEA R78, P3, R103.reuse, R120, 0x2 ;  /* 0x00000078674e7211 */ /* 0x040fe200078610ff */
[----:B------:R1:W-:Y:S01]  /*34ad0*/  STL.64 [R1+0x3a8], R72 ;  /* 0x0003a84801007387 */ /* 0x0003e20000100a00 */
[----:B------:R-:W-:Y:S02]  /*34ae0*/  LEA.HI.X.SX32 R77, R102, R0, 0x2, P2 ;  /* 0x00000000664d7211 */ /* 0x000fe400010f16ff */
[----:B------:R-:W-:Y:S01]  /*34af0*/  LEA R74, P4, R104, R120, 0x2 ;  /* 0x00000078684a7211 */ /* 0x000fe200078810ff */
[----:B------:R1:W-:Y:S01]  /*34b00*/  STL.64 [R1+0x3a0], R70 ;  /* 0x0003a04601007387 */ /* 0x0003e20000100a00 */
[----:B------:R-:W-:-:S02]  /*34b10*/  LEA.HI.X.SX32 R79, R103, R0, 0x2, P3 ;  /* 0x00000000674f7211 */ /* 0x000fc400018f16ff */
[----:B------:R-:W-:Y:S01]  /*34b20*/  LEA.HI.X.SX32 R75, R104, R0, 0x2, P4 ;  /* 0x00000000684b7211 */ /* 0x000fe200020f16ff */
[----:B------:R1:W-:Y:S02]  /*34b30*/  STL.64 [R1+0x398], R68 ;  /* 0x0003984401007387 */ /* 0x0003e40000100a00 */
[-C--:B-1----:R-:W-:Y:S02]  /*34b40*/  LEA R72, P5, R105, R120.reuse, 0x2 ;  /* 0x0000007869487211 */ /* 0x082fe400078a10ff */
        /* <DEDUP_REMOVED lines=36> */
[----:B--2---:R-:W-:Y:S01]  /*34d90*/  LEA R74, P4, R118, R120, 0x2 ;  /* 0x00000078764a7211 */ /* 0x004fe200078810ff */
[----:B------:R2:W-:Y:S01]  /*34da0*/  STL.64 [R1+0x330], R70 ;  /* 0x0003304601007387 */ /* 0x0005e20000100a00 */
[----:B------:R-:W-:-:S02]  /*34db0*/  LEA.HI.X.SX32 R79, R117, R0, 0x2, P3 ;  /* 0x00000000754f7211 */ /* 0x000fc400018f16ff */
        /* <DEDUP_REMOVED lines=196> */
[-C--:B---3--:R-:W-:Y:S01]  /*35a00*/  LEA R68, P0, R189, R120.reuse, 0x2 ;  /* 0x00000078bd447211 */ /* 0x088fe200078010ff */
[----:B------:R-:W-:Y:S01]  /*35a10*/  IMAD R194, R194, UR54, RZ ;  /* 0x00000036c2c27c24 */ /* 0x000fe2000f8e02ff */
[----:B------:R3:W-:Y:S01]  /*35a20*/  STL.64 [R1+0x118], R78 ;  /* 0x0001184e01007387 */ /* 0x0007e20000100a00 */
[----:B--2---:R-:W-:Y:S02]  /*35a30*/  LEA R4, P1, R190, R120, 0x2 ;  /* 0x00000078be047211 */ /* 0x004fe400078210ff */
[----:B------:R-:W-:Y:S01]  /*35a40*/  LEA.HI.X.SX32 R71, R188, R0, 0x2, P6 ;  /* 0x00000000bc477211 */ /* 0x000fe200030f16ff */
[----:B------:R2:W-:Y:S01]  /*35a50*/  STL.64 [R1+0x110], R74 ;  /* 0x0001104a01007387 */ /* 0x0005e20000100a00 */
[----:B-1----:R-:W-:-:S02]  /*35a60*/  LEA R76, P2, R191, R120, 0x2 ;  /* 0x00000078bf4c7211 */ /* 0x002fc400078410ff */
[-C--:B------:R-:W-:Y:S02]  /*35a70*/  LEA.HI.X.SX32 R69, R189, R0.reuse, 0x2, P0 ;  /* 0x00000000bd457211 */ /* 0x080fe400000f16ff */
[----:B------:R-:W-:Y:S02]  /*35a80*/  LEA.HI.X.SX32 R5, R190, R0, 0x2, P1 ;  /* 0x00000000be057211 */ /* 0x000fe400008f16ff */
[C---:B---3--:R-:W-:Y:S01]  /*35a90*/  LEA R78, P3, R192.reuse, R120, 0x2 ;  /* 0x00000078c04e7211 */ /* 0x048fe200078610ff */
        /* <DEDUP_REMOVED lines=40> */
[-C--:B------:R-:W-:Y:S01]  /*35d20*/  LEA.HI.X.SX32 R5, R204, R0.reuse, 0x2, P1 ;  /* 0x00000000cc057211 */ /* 0x080fe200008f16ff */
[----:B------:R1:W-:Y:S01]  /*35d30*/  STL.64 [R1+0x98], R72 ;  /* 0x0000984801007387 */ /* 0x0003e20000100a00 */
[----:B------:R-:W-:Y:S02]  /*35d40*/  LEA.HI.X.SX32 R77, R205, R0, 0x2, P2 ;  /* 0x00000000cd4d7211 */ /* 0x000fe400010f16ff */
[CC--:B---3--:R-:W-:Y:S02]  /*35d50*/  LEA R78, P3, R206.reuse, R120.reuse, 0x2 ;  /* 0x00000078ce4e7211 */ /* 0x0c8fe400078610ff */
        /* <DEDUP_REMOVED lines=13> */
[-C--:B-1----:R-:W-:Y:S02]  /*35e30*/  LEA R4, P1, R211, R120.reuse, 0x2 ;  /* 0x00000078d3047211 */ /* 0x082fe400078210ff */
[-C--:B------:R-:W-:Y:S02]  /*35e40*/  LEA R128, P3, R213, R120.reuse, 0x2 ;  /* 0x00000078d5807211 */ /* 0x080fe400078610ff */
[----:B--2---:R-:W-:-:S02]  /*35e50*/  LEA R76, P2, R212, R120, 0x2 ;  /* 0x00000078d44c7211 */ /* 0x004fc400078410ff */
[----:B------:R-:W-:Y:S01]  /*35e60*/  LEA.HI.X.SX32 R69, R210, R0, 0x2, P0 ;  /* 0x00000000d2457211 */ /* 0x000fe200000f16ff */
[----:B------:R-:W-:Y:S01]  /*35e70*/  STL.64 [R1+0x70], R78 ;  /* 0x0000704e01007387 */ /* 0x000fe20000100a00 */
[----:B---3--:R-:W-:Y:S02]  /*35e80*/  LEA R74, P4, R214, R120, 0x2 ;  /* 0x00000078d64a7211 */ /* 0x008fe400078810ff */
[-C--:B------:R-:W-:Y:S01]  /*35e90*/  LEA.HI.X.SX32 R5, R211, R0.reuse, 0x2, P1 ;  /* 0x00000000d3057211 */ /* 0x080fe200008f16ff */
[----:B------:R-:W-:Y:S01]  /*35ea0*/  STL.64 [R1+0x58], R72 ;  /* 0x0000584801007387 */ /* 0x000fe20000100a00 */
[----:B------:R-:W-:Y:S02]  /*35eb0*/  LEA.HI.X.SX32 R77, R212, R0, 0x2, P2 ;  /* 0x00000000d44d7211 */ /* 0x000fe400010f16ff */
[----:B------:R-:W-:Y:S01]  /*35ec0*/  LEA R2, P2, R219, R120, 0x2 ;  /* 0x00000078db027211 */ /* 0x000fe200078410ff */
[----:B------:R-:W-:Y:S01]  /*35ed0*/  STL.64 [R1+0x50], R70 ;  /* 0x0000504601007387 */ /* 0x000fe20000100a00 */
[----:B------:R-:W-:-:S02]  /*35ee0*/  LEA.HI.X.SX32 R129, R213, R0, 0x2, P3 ;  /* 0x00000000d5817211 */ /* 0x000fc400018f16ff */
[----:B------:R-:W-:Y:S01]  /*35ef0*/  LEA.HI.X.SX32 R75, R214, R0, 0x2, P4 ;  /* 0x00000000d64b7211 */ /* 0x000fe200020f16ff */
[----:B------:R-:W-:Y:S04]  /*35f00*/  STL.64 [R1+0x48], R68 ;  /* 0x0000484401007387 */ /* 0x000fe80000100a00 */
[----:B------:R-:W-:Y:S04]  /*35f10*/  STL.64 [R1+0x40], R4 ;  /* 0x0000400401007387 */ /* 0x000fe80000100a00 */
[----:B------:R-:W-:Y:S04]  /*35f20*/  STL.64 [R1+0x38], R76 ;  /* 0x0000384c01007387 */ /* 0x000fe80000100a00 */
[----:B------:R-:W-:Y:S04]  /*35f30*/  STL [R1], R2 ;  /* 0x0000000201007387 */ /* 0x000fe80000100800 */
[----:B------:R-:W-:Y:S04]  /*35f40*/  STL.64 [R1+0x30], R128 ;  /* 0x0000308001007387 */ /* 0x000fe80000100a00 */
[----:B------:R-:W-:Y:S04]  /*35f50*/  STL.64 [R1+0x28], R74 ;  /* 0x0000284a01007387 */ /* 0x000fe80000100a00 */
[----:B------:R1:W-:Y:S04]  /*35f60*/  STL.64 [R1+0x2780], R128 ;  /* 0x0027808001007387 */ /* 0x0003e80000100a00 */
[----:B-1----:R-:W2:Y:S01]  /*35f70*/  LDL.64 R128, [R1] ;  /* 0x0000000001807983 */ /* 0x002ea20000100a00 */
[----:B------:R-:W-:-:S02]  /*35f80*/  IMAD R215, R223, UR33, RZ ;  /* 0x00000021dfd77c24 */ /* 0x000fc4000f8e02ff */
[----:B------:R-:W-:Y:S01]  /*35f90*/  IMAD R218, R226, UR30, RZ ;  /* 0x0000001ee2da7c24 */ /* 0x000fe2000f8e02ff */
[-C--:B------:R-:W-:Y:S02]  /*35fa0*/  LEA R70, P6, R216, R120.reuse, 0x2 ;  /* 0x00000078d8467211 */ /* 0x080fe400078c10ff */
[-C--:B------:R-:W-:Y:S02]  /*35fb0*/  LEA R72, P5, R215, R120.reuse, 0x2 ;  /* 0x00000078d7487211 */ /* 0x080fe400078a10ff */
[-C--:B------:R-:W-:Y:S02]  /*35fc0*/  LEA R68, P0, R217, R120.reuse, 0x2 ;  /* 0x00000078d9447211 */ /* 0x080fe400078010ff */
[-C--:B------:R-:W-:Y:S02]  /*35fd0*/  LEA R4, P1, R218, R120.reuse, 0x2 ;  /* 0x00000078da047211 */ /* 0x080fe400078210ff */
[----:B------:R-:W-:Y:S02]  /*35fe0*/  LEA R250, P3, R220, R120, 0x2 ;  /* 0x00000078dcfa7211 */ /* 0x000fe400078610ff */
[----:B------:R-:W-:-:S02]  /*35ff0*/  LEA.HI.X.SX32 R73, R215, R0, 0x2, P5 ;  /* 0x00000000d7497211 */ /* 0x000fc400028f16ff */
[-C--:B------:R-:W-:Y:S01]  /*36000*/  LEA.HI.X.SX32 R71, R216, R0.reuse, 0x2, P6 ;  /* 0x00000000d8477211 */ /* 0x080fe200030f16ff */
[----:B------:R-:W-:Y:S01]  /*36010*/  IMAD R223, R232, UR25, RZ ;  /* 0x00000019e8df7c24 */ /* 0x000fe2000f8e02ff */
[-C--:B------:R-:W-:Y:S01]  /*36020*/  LEA.HI.X.SX32 R69, R217, R0.reuse, 0x2, P0 ;  /* 0x00000000d9457211 */ /* 0x080fe200000f16ff */
[----:B------:R-:W-:Y:S01]  /*36030*/  IMAD R232, R245, UR16, RZ ;  /* 0x00000010f5e87c24 */ /* 0x000fe2000f8e02ff */
[-C--:B------:R-:W-:Y:S01]  /*36040*/  LEA.HI.X.SX32 R5, R218, R0.reuse, 0x2, P1 ;  /* 0x00000000da057211 */ /* 0x080fe200008f16ff */
[----:B------:R-:W-:Y:S01]  /*36050*/  STL.64 [R1+0x20], R72 ;  /* 0x0000204801007387 */ /* 0x000fe20000100a00 */
[----:B------:R-:W-:Y:S01]  /*36060*/  LEA.HI.X.SX32 R251, R220, R0, 0x2, P3 ;  /* 0x00000000dcfb7211 */ /* 0x000fe200018f16ff */
[----:B------:R-:W1:Y:S02]  /*36070*/  S2R R245, SR_TID.X ;  /* 0x0000000000f57919 */ /* 0x000e640000002100 */
[----:B------:R-:W-:Y:S04]  /*36080*/  STL.64 [R1+0x18], R70 ;  /* 0x0000184601007387 */ /* 0x000fe80000100a00 */
[----:B------:R-:W-:Y:S04]  /*36090*/  STL.64 [R1+0x10], R68 ;  /* 0x0000104401007387 */ /* 0x000fe80000100a00 */
[----:B------:R-:W-:Y:S04]  /*360a0*/  STL.64 [R1+0x8], R4 ;  /* 0x0000080401007387 */ /* 0x000fe80000100a00 */
[----:B------:R3:W-:Y:S01]  /*360b0*/  STL.64 [R1+0x2878], R250 ;  /* 0x002878fa01007387 */ /* 0x0007e20000100a00 */
[----:B------:R-:W-:Y:S01]  /*360c0*/  IMAD R226, R252, UR22, RZ ;  /* 0x00000016fce27c24 */ /* 0x000fe2000f8e02ff */
[----:B------:R-:W-:-:S02]  /*360d0*/  LEA R122, P4, R221, R120, 0x2 ;  /* 0x00000078dd7a7211 */ /* 0x000fc400078810ff */
[CC--:B------:R-:W-:Y:S01]  /*360e0*/  LEA R80, P5, R222.reuse, R120.reuse, 0x2 ;  /* 0x00000078de507211 */ /* 0x0c0fe200078a10ff */
[----:B---3--:R-:W3:Y:S01]  /*360f0*/  LDC R251, c[0x0][0x230] ;  /* 0x00008c00fffb7b82 */ /* 0x008ee20000000800 */
[----:B------:R-:W-:Y:S01]  /*36100*/  LEA R86, P6, R223, R120, 0x2 ;  /* 0x00000078df567211 */ /* 0x000fe200078c10ff */
[----:B------:R-:W-:Y:S01]  /*36110*/  IMAD R231, R231, UR17, RZ ;  /* 0x00000011e7e77c24 */ /* 0x000fe2000f8e02ff */
[-C--:B------:R-:W-:Y:S01]  /*36120*/  LEA.HI.X.SX32 R123, R221, R0.reuse, 0x2, P4 ;  /* 0x00000000dd7b7211 */ /* 0x080fe200020f16ff */
[----:B------:R-:W-:Y:S01]  /*36130*/  IMAD R233, R233, UR15, RZ ;  /* 0x0000000fe9e97c24 */ /* 0x000fe2000f8e02ff */
[----:B------:R-:W-:-:S03]  /*36140*/  LEA.HI.X.SX32 R81, R222, R0, 0x2, P5 ;  /* 0x00000000de517211 */ /* 0x000fc600028f16ff */
[----:B------:R-:W4:Y:S01]  /*36150*/  LDC R250, c[0x0][0x238] ;  /* 0x00008e00fffa7b82 */ /* 0x000f220000000800 */
[----:B------:R-:W-:Y:S01]  /*36160*/  IMAD R234, R234, UR14, RZ ;  /* 0x0000000eeaea7c24 */ /* 0x000fe2000f8e02ff */
[-C--:B------:R-:W-:Y:S01]  /*36170*/  LEA R92, P0, R224, R120.reuse, 0x2 ;  /* 0x00000078e05c7211 */ /* 0x080fe200078010ff */
[----:B------:R-:W-:Y:S01]  /*36180*/  IMAD R237, R237, UR11, RZ ;  /* 0x0000000beded7c24 */ /* 0x000fe2000f8e02ff */
[-C--:B------:R-:W-:Y:S02]  /*36190*/  LEA R98, P1, R225, R120.reuse, 0x2 ;  /* 0x00000078e1627211 */ /* 0x080fe400078210ff */
[-C--:B------:R-:W-:Y:S02]  /*361a0*/  LEA R110, P3, R227, R120.reuse, 0x2 ;  /* 0x00000078e36e7211 */ /* 0x080fe400078610ff */
[-C--:B------:R-:W-:Y:S02]  /*361b0*/  LEA R116, P4, R228, R120.reuse, 0x2 ;  /* 0x00000078e4747211 */ /* 0x080fe400078810ff */
[----:B------:R-:W-:-:S02]  /*361c0*/  LEA R124, P5, R229, R120, 0x2 ;  /* 0x00000078e57c7211 */ /* 0x000fc400078a10ff */
[----:B------:R-:W-:Y:S02]  /*361d0*/  LEA.HI.X.SX32 R87, R223, R0, 0x2, P6 ;  /* 0x00000000df577211 */ /* 0x000fe400030f16ff */
[----:B------:R-:W-:Y:S02]  /*361e0*/  LEA R82, P6, R230, R120, 0x2 ;  /* 0x00000078e6527211 */ /* 0x000fe400078c10ff */
[-C--:B------:R-:W-:Y:S02]  /*361f0*/  LEA.HI.X.SX32 R93, R224, R0.reuse, 0x2, P0 ;  /* 0x00000000e05d7211 */ /* 0x080fe400000f16ff */
[-C--:B------:R-:W-:Y:S02]  /*36200*/  LEA.HI.X.SX32 R99, R225, R0.reuse, 0x2, P1 ;  /* 0x00000000e1637211 */ /* 0x080fe400008f16ff */
[-C--:B------:R-:W-:Y:S02]  /*36210*/  LEA.HI.X.SX32 R111, R227, R0.reuse, 0x2, P3 ;  /* 0x00000000e36f7211 */ /* 0x080fe400018f16ff */
[----:B------:R-:W-:-:S02]  /*36220*/  LEA.HI.X.SX32 R117, R228, R0, 0x2, P4 ;  /* 0x00000000e4757211 */ /* 0x000fc400020f16ff */
[----:B------:R-:W-:Y:S02]  /*36230*/  LEA.HI.X.SX32 R125, R229, R0, 0x2, P5 ;  /* 0x00000000e57d7211 */ /* 0x000fe400028f16ff */
[-C--:B------:R-:W-:Y:S02]  /*36240*/  LEA R88, P0, R231, R120.reuse, 0x2 ;  /* 0x00000078e7587211 */ /* 0x080fe400078010ff */
        /* <DEDUP_REMOVED lines=16> */
[-C--:B------:R-:W-:Y:S01]  /*36350*/  LEA.HI.X.SX32 R127, R237, R0.reuse, 0x2, P6 ;  /* 0x00000000ed7f7211 */ /* 0x080fe200030f16ff */
[----:B---3--:R-:W-:Y:S01]  /*36360*/  VIADD R252, R251, 0x3f ;  /* 0x0000003ffbfc7836 */ /* 0x008fe20000000000 */
[-C--:B------:R-:W-:Y:S02]  /*36370*/  LEA.HI.X.SX32 R85, R244, R0.reuse, 0x2, P0 ;  /* 0x00000000f4557211 */ /* 0x080fe400000f16ff */
[-C--:B------:R-:W-:Y:S02]  /*36380*/  LEA.HI.X.SX32 R91, R243, R0.reuse, 0x2, P1 ;  /* 0x00000000f35b7211 */ /* 0x080fe400008f16ff */
[-C--:B------:R-:W-:Y:S02]  /*36390*/  LEA.HI.X.SX32 R103, R241, R0.reuse, 0x2, P3 ;  /* 0x00000000f1677211 */ /* 0x080fe400018f16ff */
[-C--:B------:R-:W-:Y:S02]  /*363a0*/  LEA.HI.X.SX32 R109, R240, R0.reuse, 0x2, P4 ;  /* 0x00000000f06d7211 */ /* 0x080fe400020f16ff */
[----:B------:R-:W-:-:S02]  /*363b0*/  LEA.HI.X.SX32 R115, R239, R0, 0x2, P5 ;  /* 0x00000000ef737211 */ /* 0x000fc400028f16ff */
[----:B------:R-:W-:Y:S02]  /*363c0*/  IADD3 R248, R251, -0x40, RZ ;  /* 0xffffffc0fbf87810 */ /* 0x000fe40007ffe0ff */
[----:B------:R-:W-:Y:S01]  /*363d0*/  ISETP.GT.AND P1, PT, R252, 0x3f, PT ;  /* 0x0000003ffc00780c */ /* 0x000fe20003f24270 */
[C---:B----4-:R-:W-:Y:S02]  /*363e0*/  IMAD R78, R250.reuse, 0xfc, RZ ;  /* 0x000000fcfa4e7824 */ /* 0x050fe400078e02ff */
[C---:B------:R-:W-:Y:S02]  /*363f0*/  IMAD R76, R250.reuse, 0xec, RZ ;  /* 0x000000ecfa4c7824 */ /* 0x040fe400078e02ff */
[C---:B------:R-:W-:Y:S02]  /*36400*/  IMAD R68, R250.reuse, 0x3f, RZ ;  /* 0x0000003ffa447824 */ /* 0x040fe400078e02ff */
[C---:B------:R-:W-:Y:S02]  /*36410*/  IMAD R74, R250.reuse, 0xdc, RZ ;  /* 0x000000dcfa4a7824 */ /* 0x040fe400078e02ff */
[----:B------:R-:W-:-:S02]  /*36420*/  IMAD R69, R250, 0x3b, RZ ;  /* 0x0000003bfa457824 */ /* 0x000fc400078e02ff */
[C---:B------:R-:W-:Y:S02]  /*36430*/  IMAD R72, R250.reuse, 0xcc, RZ ;  /* 0x000000ccfa487824 */ /* 0x040fe400078e02ff */
[C---:B------:R-:W-:Y:S02]  /*36440*/  IMAD R71, R250.reuse, 0x37, RZ ;  /* 0x00000037fa477824 */ /* 0x040fe400078e02ff */
        /* <DEDUP_REMOVED lines=11> */
[----:B------:R-:W-:Y:S02]  /*36500*/  VIADD R4, R251, 0xffffffc4 ;  /* 0xffffffc4fb047836 */ /* 0x000fe40000000000 */
[C---:B------:R-:W-:Y:S02]  /*36510*/  IMAD R140, R250.reuse, 0x1b, RZ ;  /* 0x0000001bfa8c7824 */ /* 0x040fe400078e02ff */
[C---:B------:R-:W-:Y:S02]  /*36520*/  IMAD R222, R250.reuse, 0x4c, RZ ;  /* 0x0000004cfade7824 */ /* 0x040fe400078e02ff */
[----:B------:R-:W-:Y:S01]  /*36530*/  IMAD R141, R250, 0x17, RZ ;  /* 0x00000017fa8d7824 */ /* 0x000fe200078e02ff */
[----:B------:R-:W-:Y:S01]  /*36540*/  ISETP.GE.U32.AND P3, PT, R4, 0x7fffff85, PT ;  /* 0x7fffff850400780c */ /* 0x000fe20003f66070 */
        /* <DEDUP_REMOVED lines=20> */
[----:B------:R-:W-:Y:S01]  /*36690*/  IMAD R212, R250, 0x88, RZ ;  /* 0x00000088fad47824 */ /* 0x000fe200078e02ff */
[----:B--2---:R-:W-:Y:S02]  /*366a0*/  LEA.HI.X.SX32 R129, R219, R0, 0x2, P2 ;  /* 0x00000000db817211 */ /* 0x004fe400010f16ff */
[----:B------:R-:W-:-:S04]  /*366b0*/  LEA R104, P2, R226, R120, 0x2 ;  /* 0x00000078e2687211 */ /* 0x000fc800078410ff */
[----:B------:R-:W-:Y:S02]  /*366c0*/  LEA.HI.X.SX32 R105, R226, R0, 0x2, P2 ;  /* 0x00000000e2697211 */ /* 0x000fe400010f16ff */
[----:B------:R-:W-:-:S04]  /*366d0*/  LEA R100, P2, R233, R120, 0x2 ;  /* 0x00000078e9647211 */ /* 0x000fc800078410ff */
[----:B------:R-:W-:Y:S02]  /*366e0*/  LEA.HI.X.SX32 R101, R233, R0, 0x2, P2 ;  /* 0x00000000e9657211 */ /* 0x000fe400010f16ff */
[-C--:B------:R-:W-:Y:S02]  /*366f0*/  LEA R96, P2, R242, R120.reuse, 0x2 ;  /* 0x00000078f2607211 */ /* 0x080fe400078410ff */
[----:B------:R-:W-:Y:S01]  /*36700*/  LEA R120, P6, R238, R120, 0x2 ;  /* 0x00000078ee787211 */ /* 0x000fe200078c10ff */
[----:B------:R-:W-:Y:S01]  /*36710*/  STL [R1+0x4], R129 ;  /* 0x0000048101007387 */ /* 0x000fe20000100800 */
[-C--:B------:R-:W-:Y:S02]  /*36720*/  LEA.HI.X.SX32 R97, R242, R0.reuse, 0x2, P2 ;  /* 0x00000000f2617211 */ /* 0x080fe400010f16ff */
[----:B------:R-:W-:Y:S01]  /*36730*/  LEA.HI.X.SX32 R121, R238, R0, 0x2, P6 ;  /* 0x00000000ee797211 */ /* 0x000fe200030f16ff */
[----:B------:R1:W-:Y:S01]  /*36740*/  STL.64 [R1+0x2788], R122 ;  /* 0x0027887a01007387 */ /* 0x0003e20000100a00 */
[----:B------:R-:W-:-:S05]  /*36750*/  VIADD R0, R251, 0xffffffff ;  /* 0xfffffffffb007836 */ /* 0x000fca0000000000 */
[----:B------:R-:W-:Y:S02]  /*36760*/  ISETP.GE.U32.AND P5, PT, R0, 0x7fffffc0, PT ;  /* 0x7fffffc00000780c */ /* 0x000fe40003fa6070 */
[----:B-1----:R-:W-:Y:S02]  /*36770*/  LOP3.LUT R123, R245, 0x3f, RZ, 0xc0, !PT ;  /* 0x0000003ff57b7812 */ /* 0x002fe400078ec0ff */
[----:B------:R-:W-:Y:S02]  /*36780*/  SEL R0, RZ, 0x4, !P1 ;  /* 0x00000004ff007807 */ /* 0x000fe40004800000 */
[C---:B------:R-:W-:Y:S02]  /*36790*/  ISETP.GE.AND P4, PT, R123.reuse, R248, PT ;  /* 0x000000f87b00720c */ /* 0x040fe40003f86270 */
[----:B------:R-:W-:Y:S02]  /*367a0*/  ISETP.GE.AND P1, PT, R123, R251, PT ;  /* 0x000000fb7b00720c */ /* 0x000fe40003f26270 */
[----:B------:R-:W-:-:S02]  /*367b0*/  SEL R246, RZ, 0x4, P4 ;  /* 0x00000004fff67807 */ /* 0x000fc40002000000 */
[-C--:B------:R-:W-:Y:S02]  /*367c0*/  IADD3 R78, P4, R78, R130.reuse, RZ ;  /* 0x000000824e4e7210 */ /* 0x080fe40007f9e0ff */
[----:B------:R-:W-:Y:S02]  /*367d0*/  SEL R247, R0, RZ, !P1 ;  /* 0x000000ff00f77207 */ /* 0x000fe40004800000 */
[-C--:B------:R-:W-:Y:S02]  /*367e0*/  IADD3 R76, P1, R76, R130.reuse, RZ ;  /* 0x000000824c4c7210 */ /* 0x080fe40007f3e0ff */
[-C--:B------:R-:W-:Y:S02]  /*367f0*/  LEA.HI.X.SX32 R79, R68, R131.reuse, 0x2, P4 ;  /* 0x00000083444f7211 */ /* 0x080fe400020f16ff */
[----:B------:R-:W-:Y:S02]  /*36800*/  IADD3 R74, P4, R74, R130, RZ ;  /* 0x000000824a4a7210 */ /* 0x000fe40007f9e0ff */
[----:B------:R-:W-:-:S02]  /*36810*/  LEA.HI.X.SX32 R77, R69, R131, 0x2, P1 ;  /* 0x00000083454d7211 */ /* 0x000fc400008f16ff */
[-C--:B------:R-:W-:Y:S02]  /*36820*/  IADD3 R72, P1, R72, R130.reuse, RZ ;  /* 0x0000008248487210 */ /* 0x080fe40007f3e0ff */
[-C--:B------:R-:W-:Y:S02]  /*36830*/  LEA.HI.X.SX32 R75, R71, R131.reuse, 0x2, P4 ;  /* 0x00000083474b7211 */ /* 0x080fe400020f16ff */
[-C--:B------:R-:W-:Y:S02]  /*36840*/  IADD3 R70, P4, R70, R130.reuse, RZ ;  /* 0x0000008246467210 */ /* 0x080fe40007f9e0ff */
[-C--:B------:R-:W-:Y:S02]  /*36850*/  LEA.HI.X.SX32 R73, R73, R131.reuse, 0x2, P1 ;  /* 0x0000008349497211 */ /* 0x080fe400008f16ff */
[----:B------:R-:W-:Y:S01]  /*36860*/  IADD3 R68, P1, R132, R130, RZ ;  /* 0x0000008284447210 */ /* 0x000fe20007f3e0ff */
[----:B------:R-:W-:Y:S01]  /*36870*/  IMAD R238, R250, 0x7c, RZ ;  /* 0x0000007cfaee7824 */ /* 0x000fe200078e02ff */
[----:B------:R-:W-:-:S02]  /*36880*/  LEA.HI.X.SX32 R71, R135, R131, 0x2, P4 ;  /* 0x0000008387477211 */ /* 0x000fc400020f16ff */
[-C--:B------:R-:W-:Y:S01]  /*36890*/  IADD3 R236, P4, R236, R130.reuse, RZ ;  /* 0x00000082ecec7210 */ /* 0x080fe20007f9e0ff */
[----:B------:R-:W-:Y:S01]  /*368a0*/  IMAD R242, R250, 0x6c, RZ ;  /* 0x0000006cfaf27824 */ /* 0x000fe200078e02ff */
[-C--:B------:R-:W-:Y:S01]  /*368b0*/  LEA.HI.X.SX32 R69, R136, R131.reuse, 0x2, P1 ;  /* 0x0000008388457211 */ /* 0x080fe200008f16ff */
[----:B------:R-:W-:Y:S01]  /*368c0*/  IMAD.MOV.U32 R128, RZ, RZ, R2 ;  /* 0x000000ffff807224 */ /* 0x000fe200078e0002 */
[-C--:B------:R-:W-:Y:S02]  /*368d0*/  IADD3 R230, P1, R230, R130.reuse, RZ ;  /* 0x00000082e6e67210 */ /* 0x080fe40007f3e0ff */
[----:B------:R-:W-:Y:S02]  /*368e0*/  LEA.HI.X.SX32 R237, R137, R131, 0x2, P4 ;  /* 0x0000008389ed7211 */ /* 0x000fe400020f16ff */
[----:B------:R-:W-:Y:S02]  /*368f0*/  IADD3 R2, R251, -0x5, RZ ;  /* 0xfffffffbfb027810 */ /* 0x000fe40007ffe0ff */
[----:B------:R-:W-:-:S02]  /*36900*/  IADD3 R238, P4, R238, R130, RZ ;  /* 0x00000082eeee7210 */ /* 0x000fc40007f9e0ff */
[-C--:B------:R-:W-:Y:S02]  /*36910*/  LEA.HI.X.SX32 R231, R138, R131.reuse, 0x2, P1 ;  /* 0x000000838ae77211 */ /* 0x080fe400008f16ff */
[-C--:B------:R-:W-:Y:S02]  /*36920*/  IADD3 R242, P1, R242, R130.reuse, RZ ;  /* 0x00000082f2f27210 */ /* 0x080fe40007f3e0ff */
[----:B------:R-:W-:Y:S01]  /*36930*/  ISETP.GE.U32.AND P0, PT, R2, 0x7fffffbc, PT ;  /* 0x7fffffbc0200780c */ /* 0x000fe20003f06070 */
[----:B------:R-:W-:Y:S01]  /*36940*/  IMAD R2, R250, 0x3c, RZ ;  /* 0x0000003cfa027824 */ /* 0x000fe200078e02ff */
        /* <DEDUP_REMOVED lines=10> */
[-C--:B------:R-:W-:Y:S02]  /*369f0*/  IADD3 R232, P4, R133, R130.reuse, RZ ;  /* 0x0000008285e87210 */ /* 0x080fe40007f9e0ff */
[-C--:B------:R-:W-:Y:S02]  /*36a00*/  LEA.HI.X.SX32 R221, R144, R131.reuse, 0x2, P1 ;  /* 0x0000008390dd7211 */ /* 0x080fe400008f16ff */
        /* <DEDUP_REMOVED lines=11> */
[-C--:B------:R-:W-:Y:S01]  /*36ac0*/  LEA.HI.X.SX32 R241, R150, R131.reuse, 0x2, P1 ;  /* 0x0000008396f17211 */ /* 0x080fe200008f16ff */
[----:B------:R-:W-:Y:S01]  /*36ad0*/  IMAD R153, R250, 0x26, RZ ;  /* 0x00000026fa997824 */ /* 0x000fe200078e02ff */
[-C--:B------:R-:W-:Y:S01]  /*36ae0*/  IADD3 R214, P1, R214, R130.reuse, RZ ;  /* 0x00000082d6d67210 */ /* 0x080fe20007f3e0ff */
[----:B------:R-:W-:Y:S01]  /*36af0*/  IMAD R196, R250, 0x78, RZ ;  /* 0x00000078fac47824 */ /* 0x000fe200078e02ff */
[-C--:B------:R-:W-:Y:S02]  /*36b00*/  LEA.HI.X.SX32 R207, R151, R131.reuse, 0x2, P4 ;  /* 0x0000008397cf7211 */ /* 0x080fe400020f16ff */
[-C--:B------:R-:W-:Y:S01]  /*36b10*/  IADD3 R202, P4, R202, R130.reuse, RZ ;  /* 0x00000082caca7210 */ /* 0x080fe20007f9e0ff */
[----:B------:R-:W-:Y:S01]  /*36b20*/  IMAD R154, R250, 0x22, RZ ;  /* 0x00000022fa9a7824 */ /* 0x000fe200078e02ff */
[-C--:B------:R-:W-:Y:S01]  /*36b30*/  LEA.HI.X.SX32 R215, R152, R131.reuse, 0x2, P1 ;  /* 0x0000008398d77211 */ /* 0x080fe200008f16ff */
[----:B------:R-:W-:Y:S01]  /*36b40*/  IMAD R194, R250, 0x68, RZ ;  /* 0x00000068fac27824 */ /* 0x000fe200078e02ff */
[-C--:B------:R-:W-:Y:S01]  /*36b50*/  IADD3 R212, P1, R212, R130.reuse, RZ ;  /* 0x00000082d4d47210 */ /* 0x080fe20007f3e0ff */
[----:B------:R-:W-:Y:S01]  /*36b60*/  VIADD R3, R251, 0xffffffc8 ;  /* 0xffffffc8fb037836 */ /* 0x000fe20000000000 */
[-C--:B------:R-:W-:Y:S01]  /*36b70*/  LEA.HI.X.SX32 R203, R153, R131.reuse, 0x2, P4 ;  /* 0x0000008399cb7211 */ /* 0x080fe200020f16ff */
[----:B------:R-:W-:Y:S01]  /*36b80*/  IMAD R155, R250, 0x1e, RZ ;  /* 0x0000001efa9b7824 */ /* 0x000fe200078e02ff */
[-C--:B------:R-:W-:Y:S01]  /*36b90*/  IADD3 R196, P4, R196, R130.reuse, RZ ;  /* 0x00000082c4c47210 */ /* 0x080fe20007f9e0ff */
[----:B------:R-:W-:Y:S01]  /*36ba0*/  IMAD R228, R250, 0x58, RZ ;  /* 0x00000058fae47824 */ /* 0x000fe200078e02ff */
[-C--:B------:R-:W-:Y:S01]  /*36bb0*/  LEA.HI.X.SX32 R213, R154, R131.reuse, 0x2, P1 ;  /* 0x000000839ad57211 */ /* 0x080fe200008f16ff */
[----:B------:R-:W-:Y:S01]  /*36bc0*/  IMAD R156, R250, 0x1a, RZ ;  /* 0x0000001afa9c7824 */ /* 0x000fe200078e02ff */
[-C--:B------:R-:W-:Y:S01]  /*36bd0*/  IADD3 R194, P1, R194, R130.reuse, RZ ;  /* 0x00000082c2c27210 */ /* 0x080fe20007f3e0ff */
[C---:B------:R-:W-:Y:S01]  /*36be0*/  IMAD R192, R250.reuse, 0x48, RZ ;  /* 0x00000048fac07824 */ /* 0x040fe200078e02ff */
[----:B------:R-:W-:Y:S01]  /*36bf0*/  ISETP.GE.U32.AND P2, PT, R3, 0x7fffff89, PT ;  /* 0x7fffff890300780c */ /* 0x000fe20003f46070 */
[C---:B------:R-:W-:Y:S01]  /*36c00*/  IMAD R157, R250.reuse, 0x16, RZ ;  /* 0x00000016fa9d7824 */ /* 0x040fe200078e02ff */
        /* <DEDUP_REMOVED lines=8> */
[-C--:B------:R-:W-:Y:S01]  /*36c90*/  LEA.HI.X.SX32 R229, R157, R131.reuse, 0x2, P4 ;  /* 0x000000839de57211 */ /* 0x080fe200020f16ff */
[C---:B------:R-:W-:Y:S01]  /*36ca0*/  IMAD R134, R250.reuse, 0x18, RZ ;  /* 0x00000018fa867824 */ /* 0x040fe200078e02ff */
[-C--:B------:R-:W-:Y:S01]  /*36cb0*/  IADD3 R200, P4, R3, R130.reuse, RZ ;  /* 0x0000008203c87210 */ /* 0x080fe20007f9e0ff */
[----:B------:R-:W-:Y:S01]  /*36cc0*/  IMAD R160, R250, 0xa, RZ ;  /* 0x0000000afaa07824 */ /* 0x000fe200078e02ff */
[-C--:B------:R-:W-:Y:S01]  /*36cd0*/  LEA.HI.X.SX32 R193, R158, R131.reuse, 0x2, P1 ;  /* 0x000000839ec17211 */ /* 0x080fe200008f16ff */
[C---:B------:R-:W-:Y:S01]  /*36ce0*/  IMAD R162, R250.reuse, 0x6, RZ ;  /* 0x00000006faa27824 */ /* 0x040fe200078e02ff */
[----:B------:R-:W-:Y:S01]  /*36cf0*/  IADD3 R188, P1, R5, R130, RZ ;  /* 0x0000008205bc7210 */ /* 0x000fe20007f3e0ff */
[----:B------:R-:W-:Y:S01]  /*36d00*/  IMAD R180, R250, 0xf4, RZ ;  /* 0x000000f4fab47824 */ /* 0x000fe200078e02ff */
[----:B------:R-:W-:-:S02]  /*36d10*/  LEA.HI.X.SX32 R201, R159, R131, 0x2, P4 ;  /* 0x000000839fc97211 */ /* 0x000fc400020f16ff */
[-C--:B------:R-:W-:Y:S01]  /*36d20*/  IADD3 R198, P4, R134, R130.reuse, RZ ;  /* 0x0000008286c67210 */ /* 0x080fe20007f9e0ff */
[----:B------:R-:W-:Y:S01]  /*36d30*/  IMAD.SHL.U32 R164, R250, 0x2, RZ ;  /* 0x00000002faa47824 */ /* 0x000fe200078e00ff */
[-C--:B------:R-:W-:Y:S01]  /*36d40*/  LEA.HI.X.SX32 R189, R160, R131.reuse, 0x2, P1 ;  /* 0x00000083a0bd7211 */ /* 0x080fe200008f16ff */
[C---:B------:R-:W-:Y:S01]  /*36d50*/  IMAD R218, R250.reuse, 0xe4, RZ ;  /* 0x000000e4fada7824 */ /* 0x040fe200078e02ff */
[CC--:B------:R-:W-:Y:S01]  /*36d60*/  LEA R182, P1, R250.reuse, R130.reuse, 0x3 ;  /* 0x00000082fab67211 */ /* 0x0c0fe200078218ff */
[----:B------:R-:W-:Y:S01]  /*36d70*/  IMAD R165, R250, 0x3d, RZ ;  /* 0x0000003dfaa57824 */ /* 0x000fe200078e02ff */
        /* <DEDUP_REMOVED lines=62> */
[----:B------:R-:W-:Y:S01]  /*37160*/  IMAD R142, R250, 0xb0, RZ ;  /* 0x000000b0fa8e7824 */ /* 0x000fe200078e02ff */
[-C--:B------:R-:W-:Y:S02]  /*37170*/  LEA.HI.X.SX32 R153, R136, R131.reuse, 0x2, P4 ;  /* 0x0000008388997211 */ /* 0x080fe400020f16ff */
[-C--:B------:R-:W-:Y:S01]  /*37180*/  IADD3 R158, P4, R158, R130.reuse, RZ ;  /* 0x000000829e9e7210 */ /* 0x080fe20007f9e0ff */
[----:B------:R-:W-:Y:S01]  /*37190*/  IMAD R140, R250, 0xa0, RZ ;  /* 0x000000a0fa8c7824 */ /* 0x000fe200078e02ff */
[-C--:B------:R-:W-:Y:S02]  /*371a0*/  LEA.HI.X.SX32 R151, R2, R131.reuse, 0x2, P1 ;  /* 0x0000008302977211 */ /* 0x080fe400008f16ff */
[-C--:B------:R-:W-:Y:S01]  /*371b0*/  IADD3 R148, P1, R148, R130.reuse, RZ ;  /* 0x0000008294947210 */ /* 0x080fe20007f3e0ff */
[----:B------:R-:W-:Y:S01]  /*371c0*/  IMAD R176, R250, 0x90, RZ ;  /* 0x00000090fab07824 */ /* 0x000fe200078e02ff */
[----:B------:R-:W-:Y:S01]  /*371d0*/  LEA.HI.X.SX32 R159, R3, R131, 0x2, P4 ;  /* 0x00000083039f7211 */ /* 0x000fe200020f16ff */
[----:B------:R-:W1:Y:S01]  /*371e0*/  S2UR UR5, SR_CgaCtaId ;  /* 0x00000000000579c3 */ /* 0x000e620000008800 */
[----:B------:R-:W-:-:S02]  /*371f0*/  IADD3 R142, P4, R142, R130, RZ ;  /* 0x000000828e8e7210 */ /* 0x000fc40007f9e0ff */
[-C--:B------:R-:W-:Y:S02]  /*37200*/  LEA.HI.X.SX32 R149, R0, R131.reuse, 0x2, P1 ;  /* 0x0000008300957211 */ /* 0x080fe400008f16ff */
[-C--:B------:R-:W-:Y:S01]  /*37210*/  IADD3 R140, P1, R140, R130.reuse, RZ ;  /* 0x000000828c8c7210 */ /* 0x080fe20007f3e0ff */
[----:B------:R-:W-:Y:S01]  /*37220*/  IMAD R146, R250, 0x70, RZ ;  /* 0x00000070fa927824 */ /* 0x000fe200078e02ff */
[-C--:B------:R-:W-:Y:S02]  /*37230*/  LEA.HI.X.SX32 R143, R4, R131.reuse, 0x2, P4 ;  /* 0x00000083048f7211 */ /* 0x080fe400020f16ff */
[-C--:B------:R-:W-:Y:S01]  /*37240*/  IADD3 R176, P4, R176, R130.reuse, RZ ;  /* 0x00000082b0b07210 */ /* 0x080fe20007f9e0ff */
[C---:B------:R-:W-:Y:S01]  /*37250*/  IMAD.SHL.U32 R139, R250.reuse, 0x20, RZ ;  /* 0x00000020fa8b7824 */ /* 0x040fe200078e00ff */
[-C--:B------:R-:W-:Y:S01]  /*37260*/  LEA.HI.X.SX32 R141, R5, R131.reuse, 0x2, P1 ;  /* 0x00000083058d7211 */ /* 0x080fe200008f16ff */
[C---:B------:R-:W-:Y:S01]  /*37270*/  IMAD R145, R250.reuse, 0x60, RZ ;  /* 0x00000060fa917824 */ /* 0x040fe200078e02ff */
[C---:B------:R-:W-:Y:S01]  /*37280*/  LEA R138, P1, R250.reuse, R130, 0x7 ;  /* 0x00000082fa8a7211 */ /* 0x040fe200078238ff */
[----:B------:R-:W-:Y:S01]  /*37290*/  IMAD R144, R250, 0x50, RZ ;  /* 0x00000050fa907824 */ /* 0x000fe200078e02ff */
[----:B------:R-:W-:-:S02]  /*372a0*/  LEA.HI.X.SX32 R177, R132, R131, 0x2, P4 ;  /* 0x0000008384b17211 */ /* 0x000fc400020f16ff */
[-C--:B------:R-:W-:Y:S01]  /*372b0*/  IADD3 R146, P4, R146, R130.reuse, RZ ;  /* 0x0000008292927210 */ /* 0x080fe20007f9e0ff */
[C---:B------:R-:W-:Y:S01]  /*372c0*/  IMAD R156, R250.reuse, 0xc0, RZ ;  /* 0x000000c0fa9c7824 */ /* 0x040fe200078e02ff */
[-C--:B------:R-:W-:Y:S02]  /*372d0*/  LEA.HI.X.SX32 R139, R139, R131.reuse, 0x2, P1 ;  /* 0x000000838b8b7211 */ /* 0x080fe400008f16ff */
[-C--:B------:R-:W-:Y:S01]  /*372e0*/  IADD3 R136, P1, R145, R130.reuse, RZ ;  /* 0x0000008291887210 */ /* 0x080fe20007f3e0ff */
[C---:B------:R-:W-:Y:S01]  /*372f0*/  IMAD.SHL.U32 R157, R250.reuse, 0x10, RZ ;  /* 0x00000010fa9d7824 */ /* 0x040fe200078e00ff */
[-C--:B------:R-:W-:Y:S01]  /*37300*/  LEA.HI.X.SX32 R147, R133, R131.reuse, 0x2, P4 ;  /* 0x0000008385937211 */ /* 0x080fe200020f16ff */
[----:B------:R-:W-:Y:S01]  /*37310*/  IMAD R0, R250, 0x30, RZ ;  /* 0x00000030fa007824 */ /* 0x000fe200078e02ff */
[-C--:B------:R-:W-:Y:S02]  /*37320*/  IADD3 R144, P4, R144, R130.reuse, RZ ;  /* 0x0000008290907210 */ /* 0x080fe40007f9e0ff */
[C---:B------:R-:W-:Y:S01]  /*37330*/  LEA R132, P6, R250.reuse, R130, 0x6 ;  /* 0x00000082fa847211 */ /* 0x040fe200078c30ff */
[----:B------:R-:W-:Y:S01]  /*37340*/  IMAD.SHL.U32 R2, R250, 0x4, RZ ;  /* 0x00000004fa027824 */ /* 0x000fe200078e00ff */
[----:B------:R-:W-:-:S02]  /*37350*/  LEA.HI.X.SX32 R137, R134, R131, 0x2, P1 ;  /* 0x0000008386897211 */ /* 0x000fc400008f16ff */
[-C--:B------:R-:W-:Y:S02]  /*37360*/  IADD3 R156, P1, R156, R130.reuse, RZ ;  /* 0x000000829c9c7210 */ /* 0x080fe40007f3e0ff */
[-C--:B------:R-:W-:Y:S02]  /*37370*/  LEA.HI.X.SX32 R145, R135, R131.reuse, 0x2, P4 ;  /* 0x0000008387917211 */ /* 0x080fe400020f16ff */
[----:B------:R-:W-:Y:S02]  /*37380*/  LEA.HI.X.SX32 R133, R157, R131, 0x2, P6 ;  /* 0x000000839d857211 */ /* 0x000fe400030f16ff */
[-C--:B------:R-:W-:Y:S01]  /*37390*/  IADD3 R244, P4, R0, R130.reuse, RZ ;  /* 0x0000008200f47210 */ /* 0x080fe20007f9e0ff */
[----:B------:R-:W-:Y:S01]  /*373a0*/  UMOV UR4, 0x400 ;  /* 0x0000040000047882 */ /* 0x000fe20000000000 */
[C---:B------:R-:W-:Y:S02]  /*373b0*/  SHF.L.U32 R3, R250.reuse, 0x3, RZ ;  /* 0x00000003fa037819 */ /* 0x040fe400000006ff */
[----:B------:R-:W-:-:S02]  /*373c0*/  LEA R162, P6, R250, R130, 0x5 ;  /* 0x00000082faa27211 */ /* 0x000fc400078c28ff */
[-C--:B------:R-:W-:Y:S01]  /*373d0*/  LEA.HI.X.SX32 R157, R0, R131.reuse, 0x2, P1 ;  /* 0x00000083009d7211 */ /* 0x080fe200008f16ff */
[----:B------:R-:W-:Y:S01]  /*373e0*/  VIADD R0, R251, 0xfffffff7 ;  /* 0xfffffff7fb007836 */ /* 0x000fe20000000000 */
[-C--:B------:R-:W-:Y:S01]  /*373f0*/  IADD3 R190, P1, R2, R130.reuse, RZ ;  /* 0x0000008202be7210 */ /* 0x080fe20007f3e0ff */
[----:B-1----:R-:W-:Y:S01]  /*37400*/  ULEA UR4, UR5, UR4, 0x18 ;  /* 0x0000000405047291 */ /* 0x002fe2000f8ec03f */
[-C--:B------:R-:W-:Y:S01]  /*37410*/  LEA.HI.X.SX32 R245, R163, R131.reuse, 0x2, P4 ;  /* 0x00000083a3f57211 */ /* 0x080fe200020f16ff */
[----:B------:R-:W-:Y:S01]  /*37420*/  VIADD R249, R251, 0xfffffff3 ;  /* 0xfffffff3fbf97836 */ /* 0x000fe20000000000 */
[-C--:B------:R-:W-:Y:S01]  /*37430*/  LEA.HI.X.SX32 R163, R3, R131.reuse, 0x2, P6 ;  /* 0x0000008303a37211 */ /* 0x080fe200030f16ff */
[----:B------:R-:W-:Y:S01]  /*37440*/  IMAD.SHL.U32 R4, R123, 0x4, RZ ;  /* 0x000000047b047824 */ /* 0x000fe200078e00ff */
[C---:B------:R-:W-:Y:S02]  /*37450*/  LEA R134, P6, R250.reuse, R130, 0x4 ;  /* 0x00000082fa867211 */ /* 0x040fe400078c20ff */
[----:B------:R-:W-:-:S02]  /*37460*/  LEA.HI.X.SX32 R191, R250, R131, 0x2, P1 ;  /* 0x00000083fabf7211 */ /* 0x000fc400008f16ff */
[----:B------:R-:W-:Y:S01]  /*37470*/  ISETP.GE.U32.AND P4, PT, R249, 0x7fffffb4, PT ;  /* 0x7fffffb4f900780c */ /* 0x000fe20003f86070 */
[----:B------:R-:W-:Y:S01]  /*37480*/  ULDC.64 UR8, c[0x0][0x208] ;  /* 0x0000820000087ab9 */ /* 0x000fe20000000a00 */
[----:B------:R-:W-:Y:S01]  /*37490*/  ISETP.GE.U32.AND P1, PT, R0, 0x7fffffb8, PT ;  /* 0x7fffffb80000780c */ /* 0x000fe20003f26070 */
[C---:B------:R-:W-:Y:S01]  /*374a0*/  VIADD R3, R251.reuse, 0xffffffeb ;  /* 0xffffffebfb037836 */ /* 0x040fe20000000000 */
[----:B------:R-:W-:Y:S01]  /*374b0*/  LEA.HI.X.SX32 R135, R2, R131, 0x2, P6 ;  /* 0x0000008302877211 */ /* 0x000fe200030f16ff */
[C---:B------:R-:W-:Y:S01]  /*374c0*/  VIADD R2, R251.reuse, 0xffffffef ;  /* 0xffffffeffb027836 */ /* 0x040fe20000000000 */
[----:B------:R-:W-:Y:S01]  /*374d0*/  IADD3 R0, R4, UR4, RZ ;  /* 0x0000000404007c10 */ /* 0x000fe2000fffe0ff */
[C---:B------:R-:W-:Y:S01]  /*374e0*/  VIADD R5, R251.reuse, 0xffffffea ;  /* 0xffffffeafb057836 */ /* 0x040fe20000000000 */
[----:B------:R1:W-:Y:S01]  /*374f0*/  STL.64 [R1+0x2790], R124 ;  /* 0x0027907c01007387 */ /* 0x0003e20000100a00 */
[C---:B------:R-:W-:Y:S01]  /*37500*/  VIADD R122, R251.reuse, 0xffffffec ;  /* 0xffffffecfb7a7836 */ /* 0x040fe20000000000 */
[----:B------:R-:W2:Y:S02]  /*37510*/  LDC R123, c[0x0][0x230] ;  /* 0x00008c00ff7b7b82 */ /* 0x000ea40000000800 */
[----:B------:R-:W-:Y:S01]  /*37520*/  @!PT LDS RZ, [RZ] ;  /* 0x00000000fffff984 */ /* 0x000fe20000000800 */
[----:B------:R-:W-:Y:S01]  /*37530*/  @!PT LDS RZ, [RZ] ;  /* 0x00000000fffff984 */ /* 0x000fe20000000800 */
[----:B------:R-:W-:Y:S01]  /*37540*/  @!PT LDS RZ, [RZ] ;  /* 0x00000000fffff984 */ /* 0x000fe20000000800 */
[----:B------:R-:W-:Y:S01]  /*37550*/  LDGSTS.E [R0+0x40000], desc[UR8][R130.64], !P5 ;  /* 0x4000000082007fae */ /* 0x000fe2000e921848 */
[----:B------:R-:W-:Y:S01]  /*37560*/  ISETP.GE.U32.AND P5, PT, R2, 0x7fffffb0, PT ;  /* 0x7fffffb00200780c */ /* 0x000fe20003fa6070 */
[----:B------:R-:W-:-:S02]  /*37570*/  VIADD R2, R251, 0xffffffe7 ;  /* 0xffffffe7fb027836 */ /* 0x000fc40000000000 */
[----:B------:R-:W-:Y:S01]  /*37580*/  LDGSTS.E [R0+0x40400], desc[UR8][R134.64], !P0 ;  /* 0x4040000086007fae */ /* 0x000fe2000c121848 */
[----:B------:R-:W-:Y:S02]  /*37590*/  ISETP.GE.U32.AND P0, PT, R3, 0x7fffffac, PT ;  /* 0x7fffffac0300780c */ /* 0x000fe40003f06070 */
[C---:B------:R-:W-:Y:S01]  /*375a0*/  IADD3 R3, R251.reuse, -0x1d, RZ ;  /* 0xffffffe3fb037810 */ /* 0x040fe20007ffe0ff */
[----:B------:R-:W-:Y:S01]  /*375b0*/  LDGSTS.E [R0+0x40800], desc[UR8][R162.64], !P1 ;  /* 0x40800000a2007fae */ /* 0x000fe2000c921848 */
[----:B------:R-:W-:Y:S01]  /*375c0*/  ISETP.GE.U32.AND P1, PT, R2, 0x7fffffa8, PT ;  /* 0x7fffffa80200780c */ /* 0x000fe20003f26070 */
[C---:B------:R-:W-:Y:S01]  /*375d0*/  VIADD R2, R251.reuse, 0xffffffdf ;  /* 0xffffffdffb027836 */ /* 0x040fe20000000000 */
[----:B------:R-:W-:Y:S01]  /*375e0*/  IADD3 R249, R251, -0x17, RZ ;  /* 0xffffffe9fbf97810 */ /* 0x000fe20007ffe0ff */
[----:B------:R-:W-:Y:S01]  /*375f0*/  LDGSTS.E [R0+0x40c00], desc[UR8][R244.64], !P4 ;  /* 0x40c00000f4007fae */ /* 0x000fe2000e121848 */
[----:B------:R-:W-:Y:S01]  /*37600*/  ISETP.GE.U32.AND P4, PT, R3, 0x7fffffa4, PT ;  /* 0x7fffffa40300780c */ /* 0x000fe20003f86070 */
[C---:B------:R-:W-:Y:S01]  /*37610*/  VIADD R3, R251.reuse, 0xffffffdb ;  /* 0xffffffdbfb037836 */ /* 0x040fe20000000000 */
[----:B-1----:R-:W1:Y:S01]  /*37620*/  LDC R125, c[0x0][0x230] ;  /* 0x00008c00ff7d7b82 */ /* 0x002e620000000800 */
[----:B------:R-:W-:Y:S01]  /*37630*/  LDGSTS.E [R0+0x41000], desc[UR8][R132.64], !P5 ;  /* 0x4100000084007fae */ /* 0x000fe2000e921848 */
[----:B------:R-:W-:Y:S01]  /*37640*/  ISETP.GE.U32.AND P5, PT, R2, 0x7fffffa0, PT ;  /* 0x7fffffa00200780c */ /* 0x000fe20003fa6070 */
[----:B------:R-:W-:-:S02]  /*37650*/  VIADD R2, R251, 0xffffffd7 ;  /* 0xffffffd7fb027836 */ /* 0x000fc40000000000 */
[----:B------:R3:W-:Y:S01]  /*37660*/  LDGSTS.E [R0+0x41400], desc[UR8][R144.64], !P0 ;  /* 0x4140000090007fae */ /* 0x0007e2000c121848 */
[----:B------:R-:W-:Y:S02]  /*37670*/  ISETP.GE.U32.AND P0, PT, R3, 0x7fffff9c, PT ;  /* 0x7fffff9c0300780c */ /* 0x000fe40003f06070 */
[C---:B------:R-:W-:Y:S01]  /*37680*/  IADD3 R3, R251.reuse, -0x2d, RZ ;  /* 0xffffffd3fb037810 */ /* 0x040fe20007ffe0ff */
[----:B------:R-:W-:Y:S01]  /*37690*/  LDGSTS.E [R0+0x41800], desc[UR8][R136.64], !P1 ;  /* 0x4180000088007fae */ /* 0x000fe2000c921848 */
[----:B------:R-:W-:Y:S01]  /*376a0*/  ISETP.GE.U32.AND P1, PT, R2, 0x7fffff98, PT ;  /* 0x7fffff980200780c */ /* 0x000fe20003f26070 */
[----:B------:R-:W-:Y:S01]  /*376b0*/  VIADD R2, R251, 0xffffffcf ;  /* 0xffffffcffb027836 */ /* 0x000fe20000000000 */
[----:B------:R-:W4:Y:S01]  /*376c0*/  LDC R124, c[0x0][0x230] ;  /* 0x00008c00ff7c7b82 */ /* 0x000f220000000800 */
[----:B------:R-:W-:Y:S01]  /*376d0*/  LDGSTS.E [R0+0x41c00], desc[UR8][R146.64], !P4 ;  /* 0x41c0000092007fae */ /* 0x000fe2000e121848 */
[----:B------:R-:W-:Y:S01]  /*376e0*/  ISETP.GE.U32.AND P4, PT, R3, 0x7fffff94, PT ;  /* 0x7fffff940300780c */ /* 0x000fe20003f86070 */
[----:B------:R-:W-:-:S02]  /*376f0*/  VIADD R3, R251, 0xffffffcb ;  /* 0xffffffcbfb037836 */ /* 0x000fc40000000000 */
[----:B------:R-:W-:Y:S01]  /*37700*/  LDGSTS.E [R0+0x42000], desc[UR8][R138.64], !P5 ;  /* 0x420000008a007fae */ /* 0x000fe2000e921848 */
[----:B------:R-:W-:Y:S01]  /*37710*/  ISETP.GE.U32.AND P5, PT, R2, 0x7fffff90, PT ;  /* 0x7fffff900200780c */ /* 0x000fe20003fa6070 */
[----:B------:R-:W-:Y:S02]  /*37720*/  VIADD R2, R251, 0xffffffc7 ;  /* 0xffffffc7fb027836 */ /* 0x000fe40000000000 */
[----:B------:R-:W-:Y:S01]  /*37730*/  LDGSTS.E [R0+0x42400], desc[UR8][R176.64], !P0 ;  /* 0x42400000b0007fae */ /* 0x000fe2000c121848 */
[----:B------:R-:W-:Y:S02]  /*37740*/  ISETP.GE.U32.AND P0, PT, R3, 0x7fffff8c, PT ;  /* 0x7fffff8c0300780c */ /* 0x000fe40003f06070 */
[----:B------:R-:W-:Y:S01]  /*37750*/  IADD3 R3, R251, -0x3d, RZ ;  /* 0xffffffc3fb037810 */ /* 0x000fe20007ffe0ff */
[----:B------:R-:W-:Y:S01]  /*37760*/  LDGSTS.E [R0+0x42800], desc[UR8][R140.64], !P1 ;  /* 0x428000008c007fae */ /* 0x000fe2000c921848 */
[----:B------:R-:W-:-:S03]  /*37770*/  ISETP.GE.U32.AND P1, PT, R2, 0x7fffff88, PT ;  /* 0x7fffff880200780c */ /* 0x000fc60003f26070 */
[----:B------:R-:W-:Y:S01]  /*37780*/  LDGSTS.E [R0+0x42c00], desc[UR8][R142.64], !P4 ;  /* 0x42c000008e007fae */ /* 0x000fe2000e121848 */
[----:B------:R-:W-:Y:S01]  /*37790*/  ISETP.GE.U32.AND P4, PT, R3, 0x7fffff84, PT ;  /* 0x7fffff840300780c */ /* 0x000fe20003f86070 */
[C---:B------:R-:W-:Y:S02]  /*377a0*/  VIADD R3, R251.reuse, 0xfffffffa ;  /* 0xfffffffafb037836 */ /* 0x040fe40000000000 */
[----:B------:R-:W-:Y:S01]  /*377b0*/  VIADD R2, R251, 0xfffffffe ;  /* 0xfffffffefb027836 */ /* 0x000fe20000000000 */
[----:B------:R-:W-:Y:S02]  /*377c0*/  LDGSTS.E [R0+0x43000], desc[UR8][R156.64], !P5 ;  /* 0x430000009c007fae */ /* 0x000fe4000e921848 */
[----:B------:R-:W-:Y:S01]  /*377d0*/  ISETP.GE.U32.AND P5, PT, R3, 0x7fffffbb, PT ;  /* 0x7fffffbb0300780c */ /* 0x000fe20003fa6070 */
[----:B------:R-:W-:Y:S01]  /*377e0*/  VIADD R3, R251, 0xfffffff6 ;  /* 0xfffffff6fb037836 */ /* 0x000fe20000000000 */
[----:B------:R-:W-:Y:S01]  /*377f0*/  LDGSTS.E [R0+0x43400], desc[UR8][R148.64], !P0 ;  /* 0x4340000094007fae */ /* 0x000fe2000c121848 */
[----:B------:R-:W-:-:S02]  /*37800*/  ISETP.GE.U32.AND P0, PT, R2, 0x7fffffbf, PT ;  /* 0x7fffffbf0200780c */ /* 0x000fc40003f06070 */
[----:B------:R-:W-:Y:S01]  /*37810*/  LOP3.LUT R2, R4, 0x20, RZ, 0x3c, !PT ;  /* 0x0000002004027812 */ /* 0x000fe200078e3cff */
[----:B------:R-:W-:Y:S01]  /*37820*/  LDGSTS.E [R0+0x43800], desc[UR8][R158.64], !P1 ;  /* 0x438000009e007fae */ /* 0x000fe2000c921848 */
[----:B------:R-:W-:Y:S02]  /*37830*/  ISETP.GE.U32.AND P1, PT, R3, 0x7fffffb7, PT ;  /* 0x7fffffb70300780c */ /* 0x000fe40003f26070 */
[----:B------:R-:W-:Y:S01]  /*37840*/  IADD3 R3, R251, -0xe, RZ ;  /* 0xfffffff2fb037810 */ /* 0x000fe20007ffe0ff */
[----:B------:R-:W-:Y:S01]  /*37850*/  LDGSTS.E [R0+0x43c00], desc[UR8][R150.64], !P4 ;  /* 0x43c0000096007fae */ /* 0x000fe2000e121848 */
[----:B------:R-:W-:Y:S02]  /*37860*/  VIADD R2, R2, UR4 ;  /* 0x0000000402027c36 */ /* 0x000fe40008000000 */
[----:B------:R-:W-:Y:S01]  /*37870*/  ISETP.GE.U32.AND P4, PT, R3, 0x7fffffb3, PT ;  /* 0x7fffffb30300780c */ /* 0x000fe20003f86070 */
[----:B------:R-:W-:Y:S02]  /*37880*/  VIADD R3, R251, 0xffffffee ;  /* 0xffffffeefb037836 */ /* 0x000fe40000000000 */
[----:B------:R-:W-:Y:S03]  /*37890*/  LDGSTS.E [R2+0x40100], desc[UR8][R190.64], !P0 ;  /* 0x40100000be027fae */ /* 0x000fe6000c121848 */
[----:B------:R-:W-:Y:S01]  /*378a0*/  ISETP.GE.U32.AND P0, PT, R3, 0x7fffffaf, PT ;  /* 0x7fffffaf0300780c */ /* 0x000fe20003f06070 */
[----:B------:R-:W-:Y:S01]  /*378b0*/  LDGSTS.E [R2+0x40500], desc[UR8][R152.64], !P5 ;  /* 0x4050000098027fae */ /* 0x000fe2000e921848 */
[----:B------:R-:W-:-:S02]  /*378c0*/  IADD3 R3, R251, -0x1a, RZ ;  /* 0xffffffe6fb037810 */ /* 0x000fc40007ffe0ff */
[----:B------:R-:W-:Y:S01]  /*378d0*/  ISETP.GE.U32.AND P5, PT, R5, 0x7fffffab, PT ;  /* 0x7fffffab0500780c */ /* 0x000fe20003fa6070 */
[----:B------:R-:W-:Y:S01]  /*378e0*/  VIADD R5, R251, 0xffffffe2 ;  /* 0xffffffe2fb057836 */ /* 0x000fe20000000000 */
[----:B------:R-:W-:Y:S01]  /*378f0*/  LDGSTS.E [R2+0x40900], desc[UR8][R154.64], !P1 ;  /* 0x409000009a027fae */ /* 0x000fe2000c921848 */
[----:B------:R-:W-:Y:S01]  /*37900*/  ISETP.GE.U32.AND P1, PT, R3, 0x7fffffa7, PT ;  /* 0x7fffffa70300780c */ /* 0x000fe20003f26070 */
[----:B------:R-:W-:Y:S02]  /*37910*/  VIADD R3, R251, 0xffffffde ;  /* 0xffffffdefb037836 */ /* 0x000fe40000000000 */
[----:B------:R-:W-:Y:S01]  /*37920*/  LDGSTS.E [R2+0x40d00], desc[UR8][R170.64], !P4 ;  /* 0x40d00000aa027fae */ /* 0x000fe2000e121848 */
[----:B------:R-:W-:Y:S01]  /*37930*/  ISETP.GE.U32.AND P4, PT, R5, 0x7fffffa3, PT ;  /* 0x7fffffa30500780c */ /* 0x000fe20003f86070 */
[----:B------:R-:W-:Y:S02]  /*37940*/  VIADD R5, R251, 0xffffffda ;  /* 0xffffffdafb057836 */ /* 0x000fe40000000000 */
[----:B------:R-:W-:Y:S01]  /*37950*/  LDGSTS.E [R2+0x41100], desc[UR8][R160.64], !P0 ;  /* 0x41100000a0027fae */ /* 0x000fe2000c121848 */
[----:B------:R-:W-:-:S02]  /*37960*/  ISETP.GE.U32.AND P0, PT, R3, 0x7fffff9f, PT ;  /* 0x7fffff9f0300780c */ /* 0x000fc40003f06070 */
[----:B------:R-:W-:Y:S01]  /*37970*/  IADD3 R3, R251, -0x2a, RZ ;  /* 0xffffffd6fb037810 */ /* 0x000fe20007ffe0ff */
[----:B------:R-:W-:Y:S01]  /*37980*/  LDGSTS.E [R2+0x41500], desc[UR8][R172.64], !P5 ;  /* 0x41500000ac027fae */ /* 0x000fe2000e921848 */
[----:B------:R-:W-:Y:S01]  /*37990*/  ISETP.GE.U32.AND P5, PT, R5, 0x7fffff9b, PT ;  /* 0x7fffff9b0500780c */ /* 0x000fe20003fa6070 */
[----:B------:R-:W-:Y:S02]  /*379a0*/  VIADD R5, R251, 0xffffffd2 ;  /* 0xffffffd2fb057836 */ /* 0x000fe40000000000 */
[----:B------:R-:W-:Y:S01]  /*379b0*/  LDGSTS.E [R2+0x41900], desc[UR8][R164.64], !P1 ;  /* 0x41900000a4027fae */ /* 0x000fe2000c921848 */
[----:B------:R-:W-:Y:S01]  /*379c0*/  ISETP.GE.U32.AND P1, PT, R3, 0x7fffff97, PT ;  /* 0x7fffff970300780c */ /* 0x000fe20003f26070 */
[----:B------:R-:W-:Y:S02]  /*379d0*/  VIADD R3, R251, 0xffffffce ;  /* 0xffffffcefb037836 */ /* 0x000fe40000000000 */
[----:B------:R-:W-:Y:S01]  /*379e0*/  LDGSTS.E [R2+0x41d00], desc[UR8][R204.64], !P4 ;  /* 0x41d00000cc027fae */ /* 0x000fe2000e121848 */
[----:B------:R-:W-:Y:S01]  /*379f0*/  ISETP.GE.U32.AND P4, PT, R5, 0x7fffff93, PT ;  /* 0x7fffff930500780c */ /* 0x000fe20003f86070 */
[----:B------:R-:W-:-:S02]  /*37a00*/  VIADD R5, R251, 0xffffffca ;  /* 0xffffffcafb057836 */ /* 0x000fc40000000000 */
[----:B------:R-:W-:Y:S01]  /*37a10*/  LDGSTS.E [R2+0x42100], desc[UR8][R166.64], !P0 ;  /* 0x42100000a6027fae */ /* 0x000fe2000c121848 */
[----:B------:R-:W-:Y:S02]  /*37a20*/  ISETP.GE.U32.AND P0, PT, R3, 0x7fffff8f, PT ;  /* 0x7fffff8f0300780c */ /* 0x000fe40003f06070 */
[----:B------:R-:W-:Y:S01]  /*37a30*/  IADD3 R3, R251, -0x3a, RZ ;  /* 0xffffffc6fb037810 */ /* 0x000fe20007ffe0ff */
[----:B------:R-:W-:Y:S01]  /*37a40*/  LDGSTS.E [R2+0x42500], desc[UR8][R168.64], !P5 ;  /* 0x42500000a8027fae */ /* 0x000fe2000e921848 */
[----:B------:R-:W-:Y:S01]  /*37a50*/  ISETP.GE.U32.AND P5, PT, R5, 0x7fffff8b, PT ;  /* 0x7fffff8b0500780c */ /* 0x000fe20003fa6070 */
[----:B------:R-:W-:Y:S02]  /*37a60*/  VIADD R5, R251, 0xffffffc2 ;  /* 0xffffffc2fb057836 */ /* 0x000fe40000000000 */
[----:B------:R-:W-:Y:S01]  /*37a70*/  LDGSTS.E [R2+0x42900], desc[UR8][R184.64], !P1 ;  /* 0x42900000b8027fae */ /* 0x000fe2000c921848 */
[----:B------:R-:W-:-:S03]  /*37a80*/  ISETP.GE.U32.AND P1, PT, R3, 0x7fffff87, PT ;  /* 0x7fffff870300780c */ /* 0x000fc60003f26070 */
[----:B------:R-:W-:Y:S01]  /*37a90*/  LDGSTS.E [R2+0x42d00], desc[UR8][R174.64], !P4 ;  /* 0x42d00000ae027fae */ /* 0x000fe2000e121848 */
[----:B------:R-:W-:Y:S01]  /*37aa0*/  ISETP.GE.U32.AND P4, PT, R5, 0x7fffff83, PT ;  /* 0x7fffff830500780c */ /* 0x000fe20003f86070 */
[C---:B------:R-:W-:Y:S02]  /*37ab0*/  VIADD R5, R251.reuse, 0xfffffff9 ;  /* 0xfffffff9fb057836 */ /* 0x040fe40000000000 */
[----:B------:R-:W-:Y:S01]  /*37ac0*/  VIADD R3, R251, 0xfffffffd ;  /* 0xfffffffdfb037836 */ /* 0x000fe20000000000 */
[----:B------:R-:W-:Y:S02]  /*37ad0*/  LDGSTS.E [R2+0x43100], desc[UR8][R186.64], !P0 ;  /* 0x43100000ba027fae */ /* 0x000fe4000c121848 */
[----:B------:R-:W-:Y:S02]  /*37ae0*/  ISETP.GE.U32.AND P0, PT, R5, 0x7fffffba, PT ;  /* 0x7fffffba0500780c */ /* 0x000fe40003f06070 */
[----:B------:R-:W-:Y:S01]  /*37af0*/  IADD3 R5, R251, -0xb, RZ ;  /* 0xfffffff5fb057810 */ /* 0x000fe20007ffe0ff */
[----:B------:R-:W-:Y:S01]  /*37b00*/  LDGSTS.E [R2+0x43500], desc[UR8][R178.64], !P5 ;  /* 0x43500000b2027fae */ /* 0x000fe2000e921848 */
[----:B------:R-:W-:-:S03]  /*37b10*/  ISETP.GE.U32.AND P5, PT, R3, 0x7fffffbe, PT ;  /* 0x7fffffbe0300780c */ /* 0x000fc60003fa6070 */
[----:B------:R-:W-:Y:S01]  /*37b20*/  LDGSTS.E [R2+0x43900], desc[UR8][R218.64], !P1 ;  /* 0x43900000da027fae */ /* 0x000fe2000c921848 */
[----:B------:R-:W-:Y:S01]  /*37b30*/  ISETP.GE.U32.AND P1, PT, R5, 0x7fffffb6, PT ;  /* 0x7fffffb60500780c */ /* 0x000fe20003f26070 */
[----:B------:R-:W-:Y:S01]  /*37b40*/  VIADD R5, R251, 0xfffffff1 ;  /* 0xfffffff1fb057836 */ /* 0x000fe20000000000 */
[----:B------:R-:W-:Y:S01]  /*37b50*/  LOP3.LUT R3, R4, 0x40, RZ, 0x3c, !PT ;  /* 0x0000004004037812 */ /* 0x000fe200078e3cff */
[----:B------:R-:W-:Y:S03]  /*37b60*/  LDGSTS.E [R2+0x43d00], desc[UR8][R180.64], !P4 ;  /* 0x43d00000b4027fae */ /* 0x000fe6000e121848 */
[----:B------:R-:W-:Y:S01]  /*37b70*/  ISETP.GE.U32.AND P4, PT, R5, 0x7fffffb2, PT ;  /* 0x7fffffb20500780c */ /* 0x000fe20003f86070 */
[----:B------:R-:W-:Y:S02]  /*37b80*/  VIADD R3, R3, UR4 ;  /* 0x0000000403037c36 */ /* 0x000fe40008000000 */
[----:B------:R-:W-:-:S03]  /*37b90*/  VIADD R5, R251, 0xffffffed ;  /* 0xffffffedfb057836 */ /* 0x000fc60000000000 */
[----:B------:R-:W-:Y:S02]  /*37ba0*/  LDGSTS.E [R3+0x40200], desc[UR8][R182.64], !P5 ;  /* 0x40200000b6037fae */ /* 0x000fe4000e921848 */
[----:B------:R-:W-:Y:S02]  /*37bb0*/  ISETP.GE.U32.AND P5, PT, R5, 0x7fffffae, PT ;  /* 0x7fffffae0500780c */ /* 0x000fe40003fa6070 */
        /* <DEDUP_REMOVED lines=38> */
[----:B------:R-:W-:Y:S02]  /*37e20*/  VIADD R249, R251, 0xfffffff8 ;  /* 0xfffffff8fbf97836 */ /* 0x000fe40000000000 */
[----:B------:R-:W-:Y:S03]  /*37e30*/  LDGSTS.E [R3+0x43a00], desc[UR8][R210.64], !P1 ;  /* 0x43a00000d2037fae */ /* 0x000fe6000c921848 */
[----:B------:R-:W-:Y:S01]  /*37e40*/  ISETP.GE.U32.AND P1, PT, R249, 0x7fffffb9, PT ;  /* 0x7fffffb9f900780c */ /* 0x000fe20003f26070 */
[----:B------:R-:W-:Y:S01]  /*37e50*/  VIADD R249, R251, 0xfffffff0 ;  /* 0xfffffff0fbf97836 */ /* 0x000fe20000000000 */
[----:B------:R5:W-:Y:S01]  /*37e60*/  STL.64 [R1+0x2798], R126 ;  /* 0x0027987e01007387 */ /* 0x000be20000100a00 */
[----:B------:R-:W-:-:S03]  /*37e70*/  LOP3.LUT R5, R4, 0x60, RZ, 0x3c, !PT ;  /* 0x0000006004057812 */ /* 0x000fc600078e3cff */
[----:B------:R-:W-:Y:S01]  /*37e80*/  STL.64 [R1+0x27a0], R130 ;  /* 0x0027a08201007387 */ /* 0x000fe20000100a00 */
[----:B------:R-:W-:-:S03]  /*37e90*/  IADD3 R5, R5, UR4, RZ ;  /* 0x0000000405057c10 */ /* 0x000fc6000fffe0ff */
[----:B------:R-:W-:Y:S04]  /*37ea0*/  STL.64 [R1+0x27a8], R134 ;  /* 0x0027a88601007387 */ /* 0x000fe80000100a00 */
[----:B------:R-:W-:Y:S01]  /*37eb0*/  LDGSTS.E [R3+0x43e00], desc[UR8][R226.64], !P5 ;  /* 0x43e00000e2037fae */ /* 0x000fe2000e921848 */
[----:B------:R-:W-:Y:S01]  /*37ec0*/  ISETP.GE.U32.AND P5, PT, R249, 0x7fffffb1, PT ;  /* 0x7fffffb1f900780c */ /* 0x000fe20003fa6070 */
[----:B-----5:R-:W5:Y:S02]  /*37ed0*/  LDC R126, c[0x0][0x230] ;  /* 0x00008c00ff7e7b82 */ /* 0x020f640000000800 */
[----:B------:R-:W-:Y:S01]  /*37ee0*/  STL.64 [R1+0x27b0], R162 ;  /* 0x0027b0a201007387 */ /* 0x000fe20000100a00 */
[----:B------:R-:W-:-:S03]  /*37ef0*/  VIADD R249, R251, 0xffffffe8 ;  /* 0xffffffe8fbf97836 */ /* 0x000fc60000000000 */
[----:B------:R-:W-:Y:S04]  /*37f00*/  STL.64 [R1+0x2770], R244 ;  /* 0x002770f401007387 */ /* 0x000fe80000100a00 */
[----:B------:R-:W-:Y:S04]  /*37f10*/  STL.64 [R1+0x27b8], R132 ;  /* 0x0027b88401007387 */ /* 0x000fe80000100a00 */
[----:B------:R3:W-:Y:S04]  /*37f20*/  STL.64 [R1+0x2768], R144 ;  /* 0x0027689001007387 */ /* 0x0007e80000100a00 */
[----:B------:R-:W-:Y:S04]  /*37f30*/  STL.64 [R1+0x27c0], R136 ;  /* 0x0027c08801007387 */ /* 0x000fe80000100a00 */
[----:B------:R-:W-:Y:S04]  /*37f40*/  STL.64 [R1+0x27c8], R146 ;  /* 0x0027c89201007387 */ /* 0x000fe80000100a00 */
[----:B------:R-:W-:Y:S01]  /*37f50*/  STL.64 [R1+0x27d0], R138 ;  /* 0x0027d08a01007387 */ /* 0x000fe20000100a00 */
[----:B------:R-:W-:Y:S01]  /*37f60*/  ISETP.GT.AND P6, PT, R252, 0x7f, PT ;  /* 0x0000007ffc00780c */ /* 0x000fe20003fc4270 */
[----:B---3--:R-:W3:Y:S02]  /*37f70*/  LDC R145, c[0x0][0x230] ;  /* 0x00008c00ff917b82 */ /* 0x008ee40000000800 */
[----:B------:R-:W-:Y:S01]  /*37f80*/  LDGSTS.E [R5+0x40300], desc[UR8][R216.64], !P0 ;  /* 0x40300000d8057fae */ /* 0x000fe2000c121848 */
[----:B------:R-:W-:Y:S01]  /*37f90*/  ISETP.GE.U32.AND P0, PT, R122, 0x7fffffad, PT ;  /* 0x7fffffad7a00780c */ /* 0x000fe20003f06070 */
[----:B------:R-:W-:-:S02]  /*37fa0*/  VIADD R122, R251, 0xffffffe4 ;  /* 0xffffffe4fb7a7836 */ /* 0x000fc40000000000 */
[----:B------:R-:W-:Y:S04]  /*37fb0*/  STL.64 [R1+0x27d8], R176 ;  /* 0x0027d8b001007387 */ /* 0x000fe80000100a00 */
[----:B------:R-:W-:Y:S01]  /*37fc0*/  LDGSTS.E [R5+0x40700], desc[UR8][R232.64], !P1 ;  /* 0x40700000e8057fae */ /* 0x000fe2000c921848 */
[----:B------:R-:W-:Y:S01]  /*37fd0*/  ISETP.GE.U32.AND P1, PT, R249, 0x7fffffa9, PT ;  /* 0x7fffffa9f900780c */ /* 0x000fe20003f26070 */
[----:B------:R-:W-:Y:S02]  /*37fe0*/  VIADD R249, R251, 0xffffffe0 ;  /* 0xffffffe0fbf97836 */ /* 0x000fe40000000000 */
[----:B------:R-:W-:Y:S04]  /*37ff0*/  STL.64 [R1+0x27e0], R140 ;  /* 0x0027e08c01007387 */ /* 0x000fe80000100a00 */
[----:B------:R-:W-:Y:S04]  /*38000*/  STL.64 [R1+0x27e8], R142 ;  /* 0x0027e88e01007387 */ /* 0x000fe80000100a00 */
[----:B------:R-:W-:Y:S04]  /*38010*/  STL.64 [R1+0x27f0], R156 ;  /* 0x0027f09c01007387 */ /* 0x000fe80000100a00 */
[----:B------:R-:W-:Y:S04]  /*38020*/  STL.64 [R1+0x27f8], R148 ;  /* 0x0027f89401007387 */ /* 0x000fe80000100a00 */
[----:B------:R-:W-:Y:S04]  /*38030*/  STL.64 [R1+0x2800], R158 ;  /* 0x0028009e01007387 */ /* 0x000fe80000100a00 */
[----:B------:R-:W-:Y:S01]  /*38040*/  LDGSTS.E [R5+0x40b00], desc[UR8][R220.64], !P4 ;  /* 0x40b00000dc057fae */ /* 0x000fe2000e121848 */
[----:B------:R-:W-:-:S03]  /*38050*/  ISETP.GE.U32.AND P4, PT, R122, 0x7fffffa5, PT ;  /* 0x7fffffa57a00780c */ /* 0x000fc60003f86070 */
[----:B------:R-:W-:Y:S04]  /*38060*/  STL.64 [R1+0x2808], R150 ;  /* 0x0028089601007387 */ /* 0x000fe80000100a00 */
[----:B------:R-:W-:Y:S01]  /*38070*/  LDGSTS.E [R5+0x40f00], desc[UR8][R234.64], !P5 ;  /* 0x40f00000ea057fae */ /* 0x000fe2000e921848 */
[----:B------:R-:W-:-:S03]  /*38080*/  ISETP.GE.U32.AND P5, PT, R249, 0x7fffffa1, PT ;  /* 0x7fffffa1f900780c */ /* 0x000fc60003fa6070 */
[----:B------:R-:W-:Y:S01]  /*38090*/  STL.64 [R1+0x2810], R190 ;  /* 0x002810be01007387 */ /* 0x000fe20000100a00 */
[----:B------:R-:W-:-:S03]  /*380a0*/  VIADD R249, R251, 0xffffffdc ;  /* 0xffffffdcfbf97836 */ /* 0x000fc60000000000 */
[----:B------:R-:W-:Y:S04]  /*380b0*/  STL.64 [R1+0x2818], R152 ;  /* 0x0028189801007387 */ /* 0x000fe80000100a00 */
[----:B------:R-:W-:Y:S04]  /*380c0*/  STL.64 [R1+0x2820], R154 ;  /* 0x0028209a01007387 */ /* 0x000fe80000100a00 */
[----:B------:R-:W-:Y:S04]  /*380d0*/  STL.64 [R1+0x2828], R170 ;  /* 0x002828aa01007387 */ /* 0x000fe80000100a00 */
[----:B------:R-:W-:Y:S04]  /*380e0*/  STL.64 [R1+0x2830], R160 ;  /* 0x002830a001007387 */ /* 0x000fe80000100a00 */
[----:B------:R-:W-:Y:S04]  /*380f0*/  STL.64 [R1+0x2838], R172 ;  /* 0x002838ac01007387 */ /* 0x000fe80000100a00 */
[----:B------:R-:W-:Y:S04]  /*38100*/  STL.64 [R1+0x2840], R164 ;  /* 0x002840a401007387 */ /* 0x000fe80000100a00 */
[----:B------:R-:W-:Y:S01]  /*38110*/  LDGSTS.E [R5+0x41300], desc[UR8][R222.64], !P0 ;  /* 0x41300000de057fae */ /* 0x000fe2000c121848 */
[----:B------:R-:W-:-:S03]  /*38120*/  IADD3 R122, R251, -0x30, RZ ;  /* 0xffffffd0fb7a7810 */ /* 0x000fc60007ffe0ff */
[----:B------:R-:W-:Y:S04]  /*38130*/  STL.64 [R1+0x2848], R204 ;  /* 0x002848cc01007387 */ /* 0x000fe80000100a00 */
[----:B------:R-:W-:Y:S01]  /*38140*/  LDGSTS.E [R5+0x41700], desc[UR8][R224.64], !P1 ;  /* 0x41700000e0057fae */ /* 0x000fe2000c921848 */
[----:B------:R-:W-:Y:S01]  /*38150*/  ISETP.GE.U32.AND P1, PT, R249, 0x7fffff9d, PT ;  /* 0x7fffff9df900780c */ /* 0x000fe20003f26070 */
[----:B------:R-:W-:Y:S02]  /*38160*/  VIADD R249, R251, 0xffffffd4 ;  /* 0xffffffd4fbf97836 */ /* 0x000fe40000000000 */
[----:B------:R-:W-:Y:S04]  /*38170*/  STL.64 [R1+0x2850], R166 ;  /* 0x002850a601007387 */ /* 0x000fe80000100a00 */
[----:B------:R-:W-:Y:S04]  /*38180*/  STL.64 [R1+0x2858], R168 ;  /* 0x002858a801007387 */ /* 0x000fe80000100a00 */
[----:B------:R-:W-:Y:S01]  /*38190*/  STL.64 [R1+0x2860], R184 ;  /* 0x002860b801007387 */ /* 0x000fe20000100a00 */
[----:B------:R-:W-:-:S03]  /*381a0*/  ISETP.GE.U32.AND P0, PT, R122, 0x7fffff91, PT ;  /* 0x7fffff917a00780c */ /* 0x000fc60003f06070 */
[----:B------:R-:W-:Y:S01]  /*381b0*/  STL.64 [R1+0x2868], R174 ;  /* 0x002868ae01007387 */ /* 0x000fe20000100a00 */
[----:B------:R-:W-:-:S03]  /*381c0*/  VIADD R122, R251, 0xffffffd8 ;  /* 0xffffffd8fb7a7836 */ /* 0x000fc60000000000 */
[----:B------:R-:W-:Y:S04]  /*381d0*/  STL.64 [R1+0x2870], R186 ;  /* 0x002870ba01007387 */ /* 0x000fe80000100a00 */
[----:B------:R-:W-:Y:S04]  /*381e0*/  LDGSTS.E [R5+0x41b00], desc[UR8][R242.64], !P4 ;  /* 0x41b00000f2057fae */ /* 0x000fe8000e121848 */
[----:B------:R-:W-:Y:S01]  /*381f0*/  LDGSTS.E [R5+0x41f00], desc[UR8][R238.64], !P5 ;  /* 0x41f00000ee057fae */ /* 0x000fe2000e921848 */
[----:B------:R-:W-:-:S03]  /*38200*/  ISETP.GE.U32.AND P5, PT, R249, 0x7fffff95, PT ;  /* 0x7fffff95f900780c */ /* 0x000fc60003fa6070 */
[----:B------:R-:W-:Y:S01]  /*38210*/  STL.64 [R1+0x2738], R68 ;  /* 0x0027384401007387 */ /* 0x000fe20000100a00 */
[----:B------:R-:W-:-:S03]  /*38220*/  IADD3 R249, R251, -0x34, RZ ;  /* 0xffffffccfbf97810 */ /* 0x000fc60007ffe0ff */
[----:B------:R-:W-:Y:S04]  /*38230*/  STL.64 [R1+0x2740], R70 ;  /* 0x0027404601007387 */ /* 0x000fe80000100a00 */
[----:B------:R-:W-:Y:S04]  /*38240*/  STL.64 [R1+0x2748], R72 ;  /* 0x0027484801007387 */ /* 0x000fe80000100a00 */
[----:B------:R-:W3:Y:S01]  /*38250*/  LDL.64 R250, [R1+0xe40] ;  /* 0x000e400001fa7983 */ /* 0x000ee20000100a00 */
[----:B------:R-:W-:Y:S02]  /*38260*/  ISETP.GE.U32.AND P4, PT, R122, 0x7fffff99, PT ;  /* 0x7fffff997a00780c */ /* 0x000fe40003f86070 */
[----:B------:R-:W2:Y:S01]  /*38270*/  LDC R122, c[0x0][0x230] ;  /* 0x00008c00ff7a7b82 */ /* 0x000ea20000000800 */
[----:B------:R-:W-:Y:S01]  /*38280*/  LDGSTS.E [R5+0x42300], desc[UR8][R230.64], !P1 ;  /* 0x42300000e6057fae */ /* 0x000fe2000c921848 */
[----:B------:R-:W-:-:S03]  /*38290*/  ISETP.GE.U32.AND P1, PT, R249, 0x7fffff8d, PT ;  /* 0x7fffff8df900780c */ /* 0x000fc60003f26070 */
[----:B------:R-:W-:Y:S01]  /*382a0*/  STL.64 [R1+0x2750], R74 ;  /* 0x0027504a01007387 */ /* 0x000fe20000100a00 */
[----:B------:R-:W-:Y:S02]  /*382b0*/  SEL R246, R246, RZ, P6 ;  /* 0x000000fff6f67207 */ /* 0x000fe40003000000 */
[----:B------:R-:W3:Y:S03]  /*382c0*/  LDC R249, c[0x0][0x230] ;  /* 0x00008c00fff97b82 */ /* 0x000ee60000000800 */
[----:B------:R-:W-:Y:S01]  /*382d0*/  LDGSTS.E [R5+0x42700], desc[UR8][R236.64], !P4 ;  /* 0x42700000ec057fae */ /* 0x000fe2000e121848 */
[----:B------:R-:W-:-:S03]  /*382e0*/  ISETP.GE.U32.AND P4, PT, R248, 0x7fffff81, PT ;  /* 0x7fffff81f800780c */ /* 0x000fc60003f86070 */
[----:B------:R-:W-:Y:S04]  /*382f0*/  LDGSTS.E [R5+0x42b00], desc[UR8][R68.64], !P5 ;  /* 0x42b0000044057fae */ /* 0x000fe8000e921848 */
[----:B------:R1:W-:Y:S01]  /*38300*/  STL.64 [R1+0x2758], R76 ;  /* 0x0027584c01007387 */ /* 0x0003e20000100a00 */
[----:B------:R-:W-:Y:S01]  /*38310*/  ISETP.NE.U32.AND P6, PT, R247, RZ, PT ;  /* 0x000000fff700720c */ /* 0x000fe20003fc5070 */
[----:B------:R-:W3:Y:S02]  /*38320*/  LDC R248, c[0x0][0x238] ;  /* 0x00008e00fff87b82 */ /* 0x000ee40000000800 */
[----:B------:R-:W-:Y:S04]  /*38330*/  LDGSTS.E [R5+0x42f00], desc[UR8][R70.64], !P0 ;  /* 0x42f0000046057fae */ /* 0x000fe8000c121848 */
[----:B------:R-:W-:Y:S04]  /*38340*/  LDGSTS.E [R5+0x43300], desc[UR8][R72.64], !P1 ;  /* 0x4330000048057fae */ /* 0x000fe8000c921848 */
[----:B------:R-:W-:Y:S04]  /*38350*/  LDGSTS.E [R5+0x43700], desc[UR8][R74.64], !P2 ;  /* 0x437000004a057fae */ /* 0x000fe8000d121848 */
[----:B------:R-:W-:Y:S04]  /*38360*/  LDGSTS.E [R5+0x43b00], desc[UR8][R76.64], !P3 ;  /* 0x43b000004c057fae */ /* 0x000fe8000d921848 */
[----:B------:R-:W-:Y:S01]  /*38370*/  LDGSTS.E [R5+0x43f00], desc[UR8][R78.64], !P4 ;  /* 0x43f000004e057fae */ /* 0x000fe2000e121848 */
[----:B------:R-:W-:-:S03]  /*38380*/  ISETP.NE.U32.AND P0, PT, R246, RZ, PT ;  /* 0x000000fff600720c */ /* 0x000fc60003f05070 */
[----:B-1----:R-:W3:Y:S04]  /*38390*/  LDL.LU.64 R76, [R1+0x5f0] ;  /* 0x0005f000014c7983 */ /* 0x002ee80000300a00 */
[----:B------:R-:W3:Y:S04]  /*383a0*/  LDL.LU.64 R74, [R1+0x5b0] ;  /* 0x0005b000014a7983 */ /* 0x000ee80000300a00 */
[----:B------:R-:W3:Y:S04]  /*383b0*/  LDL.LU.64 R72, [R1+0x570] ;  /* 0x0005700001487983 */ /* 0x000ee80000300a00 */
[----:B------:R-:W3:Y:S04]  /*383c0*/  LDL.LU.64 R70, [R1+0x530] ;  /* 0x0005300001467983 */ /* 0x000ee80000300a00 */
[----:B------:R-:W3:Y:S04]  /*383d0*/  LDL.LU.64 R68, [R1+0x4f0] ;  /* 0x0004f00001447983 */ /* 0x000ee80000300a00 */
[----:B------:R1:W-:Y:S01]  /*383e0*/  STL.64 [R1+0x2760], R78 ;  /* 0x0027604e01007387 */ /* 0x0003e20000100a00 */
[----:B------:R-:W-:-:S03]  /*383f0*/  VIADD R247, R125, 0xffffffbb ;  /* 0xffffffbb7df77836 */ /* 0x000fc60000000000 */
[----:B------:R-:W0:Y:S04]  /*38400*/  LDGDEPBAR ;  /* 0x00000000000079af */ /* 0x000e280000000000 */
[----:B-1----:R-:W3:Y:S04]  /*38410*/  LDL.LU.64 R78, [R1+0x630] ;  /* 0x00063000014e7983 */ /* 0x002ee80000300a00 */
[----:B------:R-:W3:Y:S04]  /*38420*/  LDL.64 R160, [R1+0x7a0] ;  /* 0x0007a00001a07983 */ /* 0x000ee80000100a00 */
[----:B------:R-:W3:Y:S04]  /*38430*/  LDL.64 R170, [R1+0x6f0] ;  /* 0x0006f00001aa7983 */ /* 0x000ee80000100a00 */
[----:B------:R-:W3:Y:S04]  /*38440*/  LDL.64 R154, [R1+0x6b0] ;  /* 0x0006b000019a7983 */ /* 0x000ee80000100a00 */
[----:B------:R-:W3:Y:S04]  /*38450*/  LDL.64 R152, [R1+0x670] ;  /* 0x0006700001987983 */ /* 0x000ee80000100a00 */
[----:B------:R-:W3:Y:S01]  /*38460*/  LDL.64 R190, [R1+0x4b0] ;  /* 0x0004b00001be7983 */ /* 0x000ee20000100a00 */
[----:B-----5:R-:W-:-:S03]  /*38470*/  VIADD R246, R126, 0xffffffbf ;  /* 0xffffffbf7ef67836 */ /* 0x020fc60000000000 */
[----:B------:R-:W5:Y:S04]  /*38480*/  LDL.64 R150, [R1+0x470] ;  /* 0x0004700001967983 */ /* 0x000f680000100a00 */
[----:B------:R-:W5:Y:S04]  /*38490*/  LDL.64 R158, [R1+0x430] ;  /* 0x00043000019e7983 */ /* 0x000f680000100a00 */
[----:B------:R-:W5:Y:S04]  /*384a0*/  LDL.64 R148, [R1+0x3f0] ;  /* 0x0003f00001947983 */ /* 0x000f680000100a00 */
[----:B------:R-:W5:Y:S04]  /*384b0*/  LDL.64 R156, [R1+0x3b0] ;  /* 0x0003b000019c7983 */ /* 0x000f680000100a00 */
[----:B------:R-:W5:Y:S01]  /*384c0*/  LDL.64 R142, [R1+0x370] ;  /* 0x00037000018e7983 */ /* 0x000f620000100a00 */
[----:B------:R-:W-:-:S03]  /*384d0*/  ISETP.GE.U32.AND P1, PT, R246, 0x7fffff80, PT ;  /* 0x7fffff80f600780c */ /* 0x000fc60003f26070 */
[----:B------:R-:W5:Y:S01]  /*384e0*/  LDL.64 R140, [R1+0x330] ;  /* 0x00033000018c7983 */ /* 0x000f620000100a00 */
[----:B----4-:R-:W-:-:S03]  /*384f0*/  VIADD R246, R124, 0xffffffb7 ;  /* 0xffffffb77cf67836 */ /* 0x010fc60000000000 */
[----:B------:R-:W4:Y:S04]  /*38500*/  LDL.64 R176, [R1+0x2f0] ;  /* 0x0002f00001b07983 */ /* 0x000f280000100a00 */
[----:B------:R-:W4:Y:S04]  /*38510*/  LDL.64 R138, [R1+0x2b0] ;  /* 0x0002b000018a7983 */ /* 0x000f280000100a00 */
[----:B------:R-:W4:Y:S04]  /*38520*/  LDL.64 R146, [R1+0x270] ;  /* 0x0002700001927983 */ /* 0x000f280000100a00 */
[----:B------:R-:W4:Y:S04]  /*38530*/  LDL.64 R136, [R1+0x230] ;  /* 0x0002300001887983 */ /* 0x000f280000100a00 */
[----:B------:R-:W4:Y:S01]  /*38540*/  LDL.64 R132, [R1+0x1f0] ;  /* 0x0001f00001847983 */ /* 0x000f220000100a00 */
[----:B------:R-:W-:-:S03]  /*38550*/  ISETP.GE.U32.AND P2, PT, R247, 0x7fffff7c, PT ;  /* 0x7fffff7cf700780c */ /* 0x000fc60003f46070 */
[----:B------:R-:W4:Y:S01]  /*38560*/  LDL.64 R162, [R1+0x1b0] ;  /* 0x0001b00001a27983 */ /* 0x000f220000100a00 */
[----:B------:R-:W-:-:S03]  /*38570*/  ISETP.GE.U32.AND P3, PT, R246, 0x7fffff78, PT ;  /* 0x7fffff78f600780c */ /* 0x000fc60003f66070 */
[----:B------:R-:W4:Y:S01]  /*38580*/  LDL.64 R134, [R1+0x170] ;  /* 0x0001700001867983 */ /* 0x000f220000100a00 */
[----:B--2---:R-:W-:Y:S01]  /*38590*/  IADD3 R247, R123, -0x4d, RZ ;  /* 0xffffffb37bf77810 */ /* 0x004fe20007ffe0ff */
[----:B------:R-:W-:Y:S02]  /*385a0*/  VIADD R246, R122, 0xffffffaf ;  /* 0xffffffaf7af67836 */ /* 0x000fe40000000000 */
[----:B------:R-:W2:Y:S04]  /*385b0*/  LDL.64 R130, [R1+0x130] ;  /* 0x0001300001827983 */ /* 0x000ea80000100a00 */
        /* <DEDUP_REMOVED lines=10> */
[----:B---3--:R-:W-:Y:S04]  /*38660*/  LDGSTS.E [R0], desc[UR8][R250.64], P6 ;  /* 0x00000000fa007fae */ /* 0x008fe8000b121848 */
[----:B------:R-:W-:Y:S04]  /*38670*/  LDGSTS.E [R0+0x800], desc[UR8][R6.64], P6 ;  /* 0x0080000006007fae */ /* 0x000fe8000b121848 */
[----:B------:R-:W-:Y:S04]  /*38680*/  LDGSTS.E [R0+0x1000], desc[UR8][R8.64], P6 ;  /* 0x0100000008007fae */ /* 0x000fe8000b121848 */
[----:B------:R-:W3:Y:S04]  /*38690*/  LDL.64 R250, [R1+0x28] ;  /* 0x0000280001fa7983 */ /* 0x000ee80000100a00 */
[----:B------:R-:W-:Y:S04]  /*386a0*/  LDGSTS.E [R0+0x1800], desc[UR8][R10.64], P6 ;  /* 0x018000000a007fae */ /* 0x000fe8000b121848 */
        /* <DEDUP_REMOVED lines=36> */
[----:B------:R-:W3:Y:S04]  /*388f0*/  LDL.64 R160, [R1+0xcb0] ;  /* 0x000cb00001a07983 */ /* 0x000ee80000100a00 */
[----:B------:R-:W-:Y:S04]  /*38900*/  LDGSTS.E [R0+0x14000], desc[UR8][R70.64], P6 ;  /* 0x1400000046007fae */ /* 0x000fe8000b121848 */
[----:B------:R-:W3:Y:S04]  /*38910*/  LDL.64 R170, [R1+0xc78] ;  /* 0x000c780001aa7983 */ /* 0x000ee80000100a00 */
[----:B------:R-:W-:Y:S04]  /*38920*/  LDGSTS.E [R0+0x14800], desc[UR8][R68.64], P6 ;  /* 0x1480000044007fae */ /* 0x000fe8000b121848 */
[----:B------:R-:W3:Y:S04]  /*38930*/  LDL.64 R154, [R1+0xc40] ;  /* 0x000c4000019a7983 */ /* 0x000ee80000100a00 */
[----:B------:R-:W-:Y:S04]  /*38940*/  LDGSTS.E [R0+0x15000], desc[UR8][R190.64], P6 ;  /* 0x15000000be007fae */ /* 0x000fe8000b121848 */
[----:B------:R-:W3:Y:S04]  /*38950*/  LDL.64 R152, [R1+0xc08] ;  /* 0x000c080001987983 */ /* 0x000ee80000100a00 */
[----:B-----5:R-:W-:Y:S04]  /*38960*/  LDGSTS.E [R0+0x15800], desc[UR8][R150.64], P6 ;  /* 0x1580000096007fae */ /* 0x020fe8000b121848 */
[----:B------:R-:W5:Y:S04]  /*38970*/  LDL.64 R190, [R1+0xbd0] ;  /* 0x000bd00001be7983 */ /* 0x000f680000100a00 */
[----:B------:R-:W-:Y:S04]  /*38980*/  LDGSTS.E [R0+0x16000], desc[UR8][R158.64], P6 ;  /* 0x160000009e007fae */ /* 0x000fe8000b121848 */
        /* <DEDUP_REMOVED lines=9> */
[----:B----4-:R-:W-:Y:S04]  /*38a20*/  LDGSTS.E [R0+0x18800], desc[UR8][R176.64], P6 ;  /* 0x18800000b0007fae */ /* 0x010fe8000b121848 */
[----:B------:R-:W4:Y:S04]  /*38a30*/  LDL.64 R140, [R1+0xa80] ;  /* 0x000a8000018c7983 */ /* 0x000f280000100a00 */
[----:B------:R-:W-:Y:S04]  /*38a40*/  LDGSTS.E [R0+0x19000], desc[UR8][R138.64], P6 ;  /* 0x190000008a007fae */ /* 0x000fe8000b121848 */
        /* <DEDUP_REMOVED lines=11> */
[----:B--2---:R-:W-:Y:S04]  /*38b00*/  LDGSTS.E [R0+0x1c000], desc[UR8][R130.64], P6 ;  /* 0x1c00000082007fae */ /* 0x004fe8000b121848 */
[----:B------:R-:W2:Y:S04]  /*38b10*/  LDL.64 R134, [R1+0x8f0] ;  /* 0x0008f00001867983 */ /* 0x000ea80000100a00 */
[----:B------:R-:W-:Y:S04]  /*38b20*/  LDGSTS.E [R0+0x1c800], desc[UR8][R126.64], P6 ;  /* 0x1c8000007e007fae */ /* 0x000fe8000b121848 */
[----:B------:R-:W2:Y:S04]  /*38b30*/  LDL.64 R130, [R1+0x8b8] ;  /* 0x0008b80001827983 */ /* 0x000ea80000100a00 */
[----:B------:R-:W-:Y:S04]  /*38b40*/  LDGSTS.E [R0+0x1d000], desc[UR8][R124.64], P6 ;  /* 0x1d0000007c007fae */ /* 0x000fe8000b121848 */
[----:B------:R-:W2:Y:S04]  /*38b50*/  LDL.64 R126, [R1+0x880] ;  /* 0x00088000017e7983 */ /* 0x000ea80000100a00 */
[----:B------:R-:W-:Y:S04]  /*38b60*/  LDGSTS.E [R0+0x1d800], desc[UR8][R122.64], P6 ;  /* 0x1d8000007a007fae */ /* 0x000fe8000b121848 */
[----:B------:R-:W2:Y:S04]  /*38b70*/  LDL.64 R124, [R1+0x848] ;  /* 0x00084800017c7983 */ /* 0x000ea80000100a00 */
[----:B---3--:R-:W-:Y:S04]  /*38b80*/  LDGSTS.E [R0+0x1e000], desc[UR8][R250.64], P6 ;  /* 0x1e000000fa007fae */ /* 0x008fe8000b121848 */
[----:B------:R-:W3:Y:S01]  /*38b90*/  LDL.64 R122, [R1+0x810] ;  /* 0x00081000017a7983 */ /* 0x000ee20000100a00 */
[----:B------:R-:W-:-:S03]  /*38ba0*/  ISETP.GE.U32.AND P5, PT, R246, 0x7fffff70, PT ;  /* 0x7fffff70f600780c */ /* 0x000fc60003fa6070 */
[----:B------:R-:W3:Y:S04]  /*38bb0*/  LDL.64 R186, [R1+0x798] ;  /* 0x0007980001ba7983 */ /* 0x000ee80000100a00 */
[----:B------:R-:W3:Y:S01]  /*38bc0*/  LDL.64 R250, [R1+0x7d8] ;  /* 0x0007d80001fa7983 */ /* 0x000ee20000100a00 */
[----:B------:R-:W-:-:S03]  /*38bd0*/  LOP3.LUT R246, R4, 0x10, RZ, 0x3c, !PT ;  /* 0x0000001004f67812 */ /* 0x000fc600078e3cff */
[----:B------:R-:W-:Y:S01]  /*38be0*/  LDGSTS.E [R0+0x1e800], desc[UR8][R80.64], P6 ;  /* 0x1e80000050007fae */ /* 0x000fe2000b121848 */
[----:B------:R-:W-:-:S03]  /*38bf0*/  IADD3 R246, R246, UR4, RZ ;  /* 0x00000004f6f67c10 */ /* 0x000fc6000fffe0ff */
[----:B------:R-:W-:Y:S04]  /*38c00*/  LDGSTS.E [R0+0x1f000], desc[UR8][R82.64], P6 ;  /* 0x1f00000052007fae */ /* 0x000fe8000b121848 */
[----:B------:R-:W-:Y:S04]  /*38c10*/  LDGSTS.E [R0+0x1f800], desc[UR8][R84.64], P6 ;  /* 0x1f80000054007fae */ /* 0x000fe8000b121848 */
[----:B------:R-:W-:Y:S04]  /*38c20*/  LDGSTS.E [R246+0x100], desc[UR8][R174.64], P6 ;  /* 0x00100000aef67fae */ /* 0x000fe8000b121848 */
[----:B------:R-:W-:Y:S04]  /*38c30*/  LDGSTS.E [R246+0x900], desc[UR8][R184.64], P6 ;  /* 0x00900000b8f67fae */ /* 0x000fe8000b121848 */
[----:B------:R-:W-:Y:S04]  /*38c40*/  LDGSTS.E [R246+0x1100], desc[UR8][R168.64], P6 ;  /* 0x01100000a8f67fae */ /* 0x000fe8000b121848 */
[----:B------:R-:W3:Y:S04]  /*38c50*/  LDL.64 R174, [R1+0x760] ;  /* 0x0007600001ae7983 */ /* 0x000ee80000100a00 */
[----:B------:R-:W3:Y:S04]  /*38c60*/  LDL.64 R184, [R1+0x728] ;  /* 0x0007280001b87983 */ /* 0x000ee80000100a00 */
        /* <DEDUP_REMOVED lines=8> */
[----:B------:R-:W3:Y:S04]  /*38cf0*/  LDL.64 R172, [R1+0x5e8] ;  /* 0x0005e80001ac7983 */ /* 0x000ee80000100a00 */
[----:B------:R-:W-:Y:S04]  /*38d00*/  LDGSTS.E [R246+0x3900], desc[UR8][R160.64], P6 ;  /* 0x03900000a0f67fae */ /* 0x000fe8000b121848 */
        /* <DEDUP_REMOVED lines=170> */
[----:B------:R-:W3:Y:S01]  /*397b0*/  LDL.64 R250, [R1+0x18] ;  /* 0x0000180001fa7983 */ /* 0x000ee20000100a00 */
[----:B------:R-:W-:-:S03]  /*397c0*/  ISETP.GE.U32.AND P4, PT, R247, 0x7fffff74, PT ;  /* 0x7fffff74f700780c */ /* 0x000fc60003f86070 */
        /* <DEDUP_REMOVED lines=60> */
[----:B------:R-:W-:-:S03]  /*39b90*/  LOP3.LUT R247, R4, 0x30, RZ, 0x3c, !PT ;  /* 0x0000003004f77812 */ /* 0x000fc600078e3cff */
[----:B------:R-:W-:Y:S04]  /*39ba0*/  LDGSTS.E [R2+0x1ea00], desc[UR8][R92.64], P6 ;  /* 0x1ea000005c027fae */ /* 0x000fe8000b121848 */
[----:B------:R-:W3:Y:S01]  /*39bb0*/  LDL.64 R250, [R1+0x7c8] ;  /* 0x0007c80001fa7983 */ /* 0x000ee20000100a00 */
[----:B------:R-:W-:-:S03]  /*39bc0*/  VIADD R247, R247, UR4 ;  /* 0x00000004f7f77c36 */ /* 0x000fc60008000000 */
        /* <DEDUP_REMOVED lines=16> */
[----:B-----5:R-:W-:Y:S04]  /*39cd0*/  LDGSTS.E [R247+0x3b00], desc[UR8][R160.64], P6 ;  /* 0x03b00000a0f77fae */ /* 0x020fe8000b121848 */
        /* <DEDUP_REMOVED lines=171> */
[----:B------:R-:W-:-:S03]  /*3a790*/  IMAD.SHL.U32 R144, R248, 0x40, RZ ;  /* 0x00000040f8907824 */ /* 0x000fc600078e00ff */
[----:B------:R-:W3:Y:S04]  /*3a7a0*/  LDL.64 R186, [R1+0x778] ;  /* 0x0007780001ba7983 */ /* 0x000ee80000100a00 */
[----:B------:R-:W-:Y:S04]  /*3a7b0*/  LDGSTS.E [R3+0xfc00], desc[UR8][R174.64], P6 ;  /* 0x0fc00000ae037fae */ /* 0x000fe8000b121848 */
[----:B------:R-:W-:Y:S01]  /*3a7c0*/  LDGSTS.E [R3+0x10400], desc[UR8][R184.64], P6 ;  /* 0x10400000b8037fae */ /* 0x000fe2000b121848 */
[----:B------:R-:W-:-:S03]  /*3a7d0*/  LOP3.LUT R248, R4, 0x50, RZ, 0x3c, !PT ;  /* 0x0000005004f87812 */ /* 0x000fc600078e3cff */
        /* <DEDUP_REMOVED lines=57> */
[----:B------:R-:W-:-:S03]  /*3ab70*/  VIADD R248, R248, UR4 ;  /* 0x00000004f8f87c36 */ /* 0x000fc60008000000 */
        /* <DEDUP_REMOVED lines=61> */
[----:B------:R-:W5:Y:S04]  /*3af50*/  LDL.64 R250, [R1+0x7b8] ;  /* 0x0007b80001fa7983 */ /* 0x000f680000100a00 */
[----:B-----5:R-:W-:Y:S04]  /*3af60*/  LDGSTS.E [R248+0xed00], desc[UR8][R250.64], P6 ;  /* 0x0ed00000faf87fae */ /* 0x020fe8000b121848 */
[----:B------:R-:W-:Y:S04]  /*3af70*/  LDGSTS.E [R248+0xf500], desc[UR8][R186.64], P6 ;  /* 0x0f500000baf87fae */ /* 0x000fe8000b121848 */
[----:B------:R-:W-:Y:S04]  /*3af80*/  LDGSTS.E [R248+0xfd00], desc[UR8][R174.64], P6 ;  /* 0x0fd00000aef87fae */ /* 0x000fe8000b121848 */
[----:B------:R-:W5:Y:S04]  /*3af90*/  LDL.LU.64 R250, [R1+0x2878] ;  /* 0x0028780001fa7983 */ /* 0x000f680000300a00 */
[----:B------:R-:W-:Y:S04]  /*3afa0*/  LDGSTS.E [R248+0x10500], desc[UR8][R184.64], P6 ;  /* 0x10500000b8f87fae */ /* 0x000fe8000b121848 */
[----:B------:R-:W-:Y:S04]  /*3afb0*/  LDGSTS.E [R248+0x10d00], desc[UR8][R168.64], P6 ;  /* 0x10d00000a8f87fae */ /* 0x000fe8000b121848 */
[----:B------:R-:W-:Y:S04]  /*3afc0*/  LDGSTS.E [R248+0x11500], desc[UR8][R166.64], P6 ;  /* 0x11500000a6f87fae */ /* 0x000fe8000b121848 */
[----:B------:R-:W5:Y:S04]  /*3afd0*/  LDL.64 R184, [R1+0xe10] ;  /* 0x000e100001b87983 */ /* 0x000f680000100a00 */
        /* <DEDUP_REMOVED lines=118> */
[----:B------:R-:W-:Y:S01]  /*3b740*/  LDGSTS.E [R5+0xf600], desc[UR8][R174.64], P6 ;  /* 0x0f600000ae057fae */ /* 0x000fe2000b121848 */
[----:B------:R-:W-:-:S03]  /*3b750*/  VIADD R244, R249, 0xffffffab ;  /* 0xffffffabf9f47836 */ /* 0x000fc60000000000 */
[----:B------:R-:W3:Y:S04]  /*3b760*/  LDL.64 R186, [R1+0x7e0] ;  /* 0x0007e00001ba7983 */ /* 0x000ee80000100a00 */
[----:B------:R-:W3:Y:S04]  /*3b770*/  LDL.64 R174, [R1+0x7a8] ;  /* 0x0007a80001ae7983 */ /* 0x000ee80000100a00 */
[----:B-----5:R-:W-:Y:S04]  /*3b780*/  LDGSTS.E [R5+0xfe00], desc[UR8][R184.64], P6 ;  /* 0x0fe00000b8057fae */ /* 0x020fe8000b121848 */
[----:B------:R-:W-:Y:S01]  /*3b790*/  LDGSTS.E [R5+0x10600], desc[UR8][R168.64], P6 ;  /* 0x10600000a8057fae */ /* 0x000fe2000b121848 */
[----:B------:R-:W-:-:S02]  /*3b7a0*/  LOP3.LUT R249, R4, 0x70, RZ, 0x3c, !PT ;  /* 0x0000007004f97812 */ /* 0x000fc400078e3cff */
[----:B------:R-:W-:Y:S01]  /*3b7b0*/  IADD3 R145, R145, -0x59, RZ ;  /* 0xffffffa791917810 */ /* 0x000fe20007ffe0ff */
[----:B------:R-:W5:Y:S01]  /*3b7c0*/  LDL.64 R184, [R1+0x768] ;  /* 0x0007680001b87983 */ /* 0x000f620000100a00 */
[----:B------:R-:W1:Y:S03]  /*3b7d0*/  LDC R4, c[0x0][0x230] ;  /* 0x00008c00ff047b82 */ /* 0x000e660000000800 */
        /* <DEDUP_REMOVED lines=118> */
[----:B------:R-:W3:Y:S04]  /*3bf40*/  LDL.LU.64 R186, [R1+0x2870] ;  /* 0x0028700001ba7983 */ /* 0x000ee80000300a00 */
[----:B------:R-:W-:Y:S04]  /*3bf50*/  LDGSTS.E [R249+0xf700], desc[UR8][R184.64], P6 ;  /* 0x0f700000b8f97fae */ /* 0x000fe8000b121848 */
[----:B------:R-:W3:Y:S04]  /*3bf60*/  LDL.LU.64 R174, [R1+0x2868] ;  /* 0x0028680001ae7983 */ /* 0x000ee80000300a00 */
[----:B------:R-:W3:Y:S04]  /*3bf70*/  LDL.LU.64 R184, [R1+0x2860] ;  /* 0x0028600001b87983 */ /* 0x000ee80000300a00 */
[----:B-----5:R-:W-:Y:S04]  /*3bf80*/  LDGSTS.E [R249+0xff00], desc[UR8][R168.64], P6 ;  /* 0x0ff00000a8f97fae */ /* 0x020fe8000b121848 */
[----:B------:R-:W-:Y:S04]  /*3bf90*/  LDGSTS.E [R249+0x10700], desc[UR8][R166.64], P6 ;  /* 0x10700000a6f97fae */ /* 0x000fe8000b121848 */
[----:B------:R-:W5:Y:S04]  /*3bfa0*/  LDL.LU.64 R168, [R1+0x2858] ;  /* 0x0028580001a87983 */ /* 0x000f680000300a00 */
[----:B----4-:R-:W-:Y:S04]  /*3bfb0*/  LDGSTS.E [R249+0x10f00], desc[UR8][R204.64], P6 ;  /* 0x10f00000ccf97fae */ /* 0x010fe8000b121848 */
[----:B------:R-:W4:Y:S04]  /*3bfc0*/  LDL.LU.64 R166, [R1+0x2850] ;  /* 0x0028500001a67983 */ /* 0x000f280000300a00 */
[----:B------:R-:W-:Y:S04]  /*3bfd0*/  LDGSTS.E [R249+0x11700], desc[UR8][R164.64], P6 ;  /* 0x11700000a4f97fae */ /* 0x000fe8000b121848 */
[----:B------:R-:W5:Y:S04]  /*3bfe0*/  LDL.LU.64 R204, [R1+0x2848] ;  /* 0x0028480001cc7983 */ /* 0x000f680000300a00 */
[----:B------:R-:W-:Y:S04]  /*3bff0*/  LDGSTS.E [R249+0x11f00], desc[UR8][R172.64], P6 ;  /* 0x11f00000acf97fae */ /* 0x000fe8000b121848 */
        /* <DEDUP_REMOVED lines=9> */
[----:B--2---:R-:W-:Y:S04]  /*3c090*/  LDGSTS.E [R249+0x14700], desc[UR8][R190.64], P6 ;  /* 0x14700000bef97fae */ /* 0x004fe8000b121848 */
[----:B------:R-:W2:Y:S04]  /*3c0a0*/  LDL.LU.64 R152, [R1+0x2818] ;  /* 0x0028180001987983 */ /* 0x000ea80000300a00 */
[----:B------:R-:W-:Y:S04]  /*3c0b0*/  LDGSTS.E [R249+0x14f00], desc[UR8][R150.64], P6 ;  /* 0x14f0000096f97fae */ /* 0x000fe8000b121848 */
[----:B------:R-:W5:Y:S04]  /*3c0c0*/  LDL.LU.64 R190, [R1+0x2810] ;  /* 0x0028100001be7983 */ /* 0x000f680000300a00 */
[----:B------:R-:W-:Y:S04]  /*3c0d0*/  LDGSTS.E [R249+0x15700], desc[UR8][R158.64], P6 ;  /* 0x157000009ef97fae */ /* 0x000fe8000b121848 */
[----:B------:R-:W4:Y:S04]  /*3c0e0*/  LDL.LU.64 R150, [R1+0x2808] ;  /* 0x0028080001967983 */ /* 0x000f280000300a00 */
[----:B------:R-:W-:Y:S04]  /*3c0f0*/  LDGSTS.E [R249+0x15f00], desc[UR8][R148.64], P6 ;  /* 0x15f0000094f97fae */ /* 0x000fe8000b121848 */
[----:B------:R-:W2:Y:S04]  /*3c100*/  LDL.LU.64 R158, [R1+0x2800] ;  /* 0x00280000019e7983 */ /* 0x000ea80000300a00 */
[----:B---3--:R-:W-:Y:S04]  /*3c110*/  LDGSTS.E [R249+0x16700], desc[UR8][R156.64], P6 ;  /* 0x167000009cf97fae */ /* 0x008fe8000b121848 */
[----:B------:R-:W3:Y:S04]  /*3c120*/  LDL.LU.64 R148, [R1+0x27f8] ;  /* 0x0027f80001947983 */ /* 0x000ee80000300a00 */
[----:B------:R-:W-:Y:S04]  /*3c130*/  LDGSTS.E [R249+0x16f00], desc[UR8][R142.64], P6 ;  /* 0x16f000008ef97fae */ /* 0x000fe8000b121848 */
[----:B------:R-:W5:Y:S04]  /*3c140*/  LDL.LU.64 R156, [R1+0x27f0] ;  /* 0x0027f000019c7983 */ /* 0x000f680000300a00 */
[----:B------:R-:W-:Y:S04]  /*3c150*/  LDGSTS.E [R249+0x17700], desc[UR8][R140.64], P6 ;  /* 0x177000008cf97fae */ /* 0x000fe8000b121848 */
[----:B------:R-:W4:Y:S04]  /*3c160*/  LDL.LU.64 R142, [R1+0x27e8] ;  /* 0x0027e800018e7983 */ /* 0x000f280000300a00 */
[----:B------:R-:W-:Y:S04]  /*3c170*/  LDGSTS.E [R249+0x17f00], desc[UR8][R176.64], P6 ;  /* 0x17f00000b0f97fae */ /* 0x000fe8000b121848 */
[----:B------:R-:W2:Y:S04]  /*3c180*/  LDL.LU.64 R140, [R1+0x27e0] ;  /* 0x0027e000018c7983 */ /* 0x000ea80000300a00 */
[----:B------:R-:W-:Y:S04]  /*3c190*/  LDGSTS.E [R249+0x18700], desc[UR8][R138.64], P6 ;  /* 0x187000008af97fae */ /* 0x000fe8000b121848 */
        /* <DEDUP_REMOVED lines=11> */
[----:B------:R1:W-:Y:S04]  /*3c250*/  LDGSTS.E [R249+0x1b700], desc[UR8][R130.64], P6 ;  /* 0x1b70000082f97fae */ /* 0x0003e8000b121848 */
[----:B------:R-:W1:Y:S04]  /*3c260*/  LDL.LU.64 R134, [R1+0x27a8] ;  /* 0x0027a80001867983 */ /* 0x000e680000300a00 */
        /* <DEDUP_REMOVED lines=8> */
[----:B------:R-:W4:Y:S04]  /*3c2f0*/  LDL.LU.64 R128, [R1+0x2780] ;  /* 0x0027800001807983 */ /* 0x000f280000300a00 */
[----:B----4-:R-:W-:Y:S04]  /*3c300*/  LDGSTS.E [R249+0x1df00], desc[UR8][R128.64], P6 ;  /* 0x1df0000080f97fae */ /* 0x010fe8000b121848 */
[----:B-----5:R-:W-:Y:S04]  /*3c310*/  LDGSTS.E [R249+0x1e700], desc[UR8][R122.64], P6 ;  /* 0x1e7000007af97fae */ /* 0x020fe8000b121848 */
[----:B---3--:R-:W-:Y:S04]  /*3c320*/  LDGSTS.E [R249+0x1ef00], desc[UR8][R124.64], P6 ;  /* 0x1ef000007cf97fae */ /* 0x008fe8000b121848 */
[----:B------:R-:W3:Y:S04]  /*3c330*/  LDL.LU.64 R128, [R1+0x2778] ;  /* 0x0027780001807983 */ /* 0x000ee80000300a00 */
[----:B--2---:R-:W-:Y:S04]  /*3c340*/  LDGSTS.E [R249+0x1f700], desc[UR8][R126.64], P6 ;  /* 0x1f7000007ef97fae */ /* 0x004fe8000b121848 */
[----:B---3--:R-:W-:Y:S04]  /*3c350*/  LDGSTS.E [R249+0x1ff00], desc[UR8][R128.64], P6 ;  /* 0x1ff0000080f97fae */ /* 0x008fe8000b121848 */
[----:B------:R-:W0:Y:S01]  /*3c360*/  LDGDEPBAR ;  /* 0x00000000000079af */ /* 0x000e220000000000 */
[----:B------:R-:W-:Y:S01]  /*3c370*/  BAR.SYNC.DEFER_BLOCKING 0x0 ;  /* 0x0000000000007b1d */ /* 0x000fe20000010000 */
[----:B------:R-:W-:Y:S01]  /*3c380*/  ISETP.GE.U32.AND P6, PT, R244, 0x7fffff6c, PT ;  /* 0x7fffff6cf400780c */ /* 0x000fe20003fc6070 */
[----:B------:R-:W-:-:S05]  /*3c390*/  IMAD.WIDE R244, R144, 0x4, R130 ;  /* 0x0000000490f47825 */ /* 0x000fca00078e0282 */
[----:B------:R2:W-:Y:S04]  /*3c3a0*/  STL.64 [R1+0xec0], R244 ;  /* 0x000ec0f401007387 */ /* 0x0005e80000100a00 */
[----:B------:R-:W-:Y:S01]  /*3c3b0*/  @!PT LDS RZ, [RZ] ;  /* 0x00000000fffff984 */ /* 0x000fe20000000800 */
[----:B------:R-:W-:Y:S01]  /*3c3c0*/  @!PT LDS RZ, [RZ] ;  /* 0x00000000fffff984 */ /* 0x000fe20000000800 */
[----:B------:R-:W-:Y:S01]  /*3c3d0*/  @!PT LDS RZ, [RZ] ;  /* 0x00000000fffff984 */ /* 0x000fe20000000800 */
[----:B------:R-:W-:Y:S04]  /*3c3e0*/  LDGSTS.E [R0+0x44000], desc[UR8][R244.64], !P1 ;  /* 0x44000000f4007fae */ /* 0x000fe8000c921848 */
[----:B--2---:R-:W2:Y:S01]  /*3c3f0*/  LDL.LU.64 R244, [R1+0x2770] ;  /* 0x0027700001f47983 */ /* 0x004ea20000300a00 */
[C---:B-1----:R-:W-:Y:S01]  /*3c400*/  IMAD.WIDE R130, R144.reuse, 0x4, R134 ;  /* 0x0000000490827825 */ /* 0x042fe200078e0286 */
[----:B------:R-:W-:Y:S01]  /*3c410*/  ISETP.GE.U32.AND P1, PT, R145, 0x7fffff68, PT ;  /* 0x7fffff689100780c */ /* 0x000fe20003f26070 */
[----:B------:R-:W1:Y:S02]  /*3c420*/  LDC R134, c[0x0][0x230] ;  /* 0x00008c00ff867b82 */ /* 0x000e640000000800 */
[----:B------:R-:W-:Y:S01]  /*3c430*/  IMAD.WIDE R144, R144, 0x4, R162 ;  /* 0x0000000490907825 */ /* 0x000fe200078e02a2 */
[----:B------:R3:W-:Y:S04]  /*3c440*/  STL.64 [R1+0xee0], R130 ;  /* 0x000ee08201007387 */ /* 0x0007e80000100a00 */
[----:B------:R3:W-:Y:S01]  /*3c450*/  LDGSTS.E [R0+0x44400], desc[UR8][R130.64], !P2 ;  /* 0x4440000082007fae */ /* 0x0007e2000d121848 */
[----:B------:R-:W4:Y:S03]  /*3c460*/  LDC R163, c[0x0][0x238] ;  /* 0x00008e00ffa37b82 */ /* 0x000f260000000800 */
[----:B------:R5:W-:Y:S04]  /*3c470*/  STL.64 [R1+0xf00], R144 ;  /* 0x000f009001007387 */ /* 0x000be80000100a00 */
[----:B------:R-:W-:Y:S01]  /*3c480*/  LDGSTS.E [R0+0x44800], desc[UR8][R144.64], !P3 ;  /* 0x4480000090007fae */ /* 0x000fe2000d921848 */
[----:B------:R-:W-:Y:S01]  /*3c490*/  VIADD R4, R4, 0xffffffa3 ;  /* 0xffffffa304047836 */ /* 0x000fe20000000000 */
[----:B------:R-:W1:Y:S08]  /*3c4a0*/  LDC R135, c[0x0][0x230] ;  /* 0x00008c00ff877b82 */ /* 0x000e700000000800 */
[----:B---3--:R-:W3:Y:S01]  /*3c4b0*/  LDC R130, c[0x0][0x230] ;  /* 0x00008c00ff827b82 */ /* 0x008ee20000000800 */
[----:B-----5:R-:W5:Y:S07]  /*3c4c0*/  LDL.LU.64 R144, [R1+0x2768] ;  /* 0x0027680001907983 */ /* 0x020f6e0000300a00 */
[----:B------:R-:W1:Y:S01]  /*3c4d0*/  LDC R131, c[0x0][0x230] ;  /* 0x00008c00ff837b82 */ /* 0x000e620000000800 */
[----:B------:R-:W-:Y:S01]  /*3c4e0*/  ISETP.GE.U32.AND P2, PT, R4, 0x7fffff64, PT ;  /* 0x7fffff640400780c */ /* 0x000fe20003f46070 */
[----:B----4-:R-:W-:-:S06]  /*3c4f0*/  IMAD.SHL.U32 R163, R163, 0x40, RZ ;  /* 0x00000040a3a37824 */ /* 0x010fcc00078e00ff */
[----:B------:R-:W4:Y:S01]  /*3c500*/  LDC R162, c[0x0][0x230] ;  /* 0x00008c00ffa27b82 */ /* 0x000f220000000800 */
[----:B---3--:R-:W-:Y:S01]  /*3c510*/  VIADD R4, R130, 0xffffff9f ;  /* 0xffffff9f82047836 */ /* 0x008fe20000000000 */
[----:B-1----:R-:W-:-:S06]  /*3c520*/  IADD3 R130, R131, -0x65, RZ ;  /* 0xffffff9b83827810 */ /* 0x002fcc0007ffe0ff */
[----:B------:R-:W1:Y:S01]  /*3c530*/  LDC R131, c[0x0][0x230] ;  /* 0x00008c00ff837b82 */ /* 0x000e620000000800 */
[----:B------:R-:W-:Y:S01]  /*3c540*/  ISETP.GE.U32.AND P3, PT, R4, 0x7fffff60, PT ;  /* 0x7fffff600400780c */ /* 0x000fe20003f66070 */
[----:B------:R-:W-:-:S04]  /*3c550*/  IMAD.WIDE R132, R163, 0x4, R132 ;  /* 0x00000004a3847825 */ /* 0x000fc800078e0284 */
[----:B------:R-:W-:-:S04]  /*3c560*/  IMAD.WIDE R136, R163, 0x4, R136 ;  /* 0x00000004a3887825 */ /* 0x000fc800078e0288 */
[----:B-1----:R-:W-:Y:S02]  /*3c570*/  VIADD R4, R131, 0xffffff97 ;  /* 0xffffff9783047836 */ /* 0x002fe40000000000 */
[----:B------:R-:W1:Y:S01]  /*3c580*/  LDC R131, c[0x0][0x230] ;  /* 0x00008c00ff837b82 */ /* 0x000e620000000800 */
[----:B------:R-:W-:-:S04]  /*3c590*/  IMAD.WIDE R140, R163, 0x4, R140 ;  /* 0x00000004a38c7825 */ /* 0x000fc800078e028c */
[----:B--2---:R-:W-:-:S05]  /*3c5a0*/  IMAD.WIDE R244, R163, 0x4, R244 ;  /* 0x00000004a3f47825 */ /* 0x004fca00078e02f4 */
[----:B------:R2:W-:Y:S01]  /*3c5b0*/  LDGSTS.E [R0+0x44c00], desc[UR8][R244.64], !P4 ;  /* 0x44c00000f4007fae */ /* 0x0005e2000e121848 */
[----:B------:R-:W-:Y:S01]  /*3c5c0*/  ISETP.GE.U32.AND P4, PT, R130, 0x7fffff5c, PT ;  /* 0x7fffff5c8200780c */ /* 0x000fe20003f86070 */
[----:B------:R-:W-:Y:S02]  /*3c5d0*/  VIADD R130, R134, 0xffffff93 ;  /* 0xffffff9386827836 */ /* 0x000fe40000000000 */
[----:B------:R-:W3:Y:S01]  /*3c5e0*/  LDC R134, c[0x0][0x230] ;  /* 0x00008c00ff867b82 */ /* 0x000ee20000000800 */
[----:B------:R2:W-:Y:S04]  /*3c5f0*/  STL.64 [R1+0xf20], R244 ;  /* 0x000f20f401007387 */ /* 0x0005e80000100a00 */
[----:B------:R4:W-:Y:S04]  /*3c600*/  STL.64 [R1+0xf38], R132 ;  /* 0x000f388401007387 */ /* 0x0009e80000100a00 */
[----:B------:R4:W-:Y:S01]  /*3c610*/  LDGSTS.E [R0+0x45000], desc[UR8][R132.64], !P5 ;  /* 0x4500000084007fae */ /* 0x0009e2000e921848 */
[----:B------:R-:W-:Y:S01]  /*3c620*/  ISETP.GE.U32.AND P5, PT, R4, 0x7fffff58, PT ;  /* 0x7fffff580400780c */ /* 0x000fe20003fa6070 */
[----:B--2---:R-:W2:Y:S08]  /*3c630*/  LDC R245, c[0x0][0x23c] ;  /* 0x00008f00fff57b82 */ /* 0x004eb00000000800 */
[----:B----4-:R-:W4:Y:S01]  /*3c640*/  LDC R132, c[0x0][0x230] ;  /* 0x00008c00ff847b82 */ /* 0x010f220000000800 */
[----:B-----5:R-:W-:-:S07]  /*3c650*/  IMAD.WIDE R144, R163, 0x4, R144 ;  /* 0x00000004a3907825 */ /* 0x020fce00078e0290 */
[----:B------:R-:W5:Y:S01]  /*3c660*/  LDC R133, c[0x0][0x230] ;  /* 0x00008c00ff857b82 */ /* 0x000f620000000800 */
[----:B------:R1:W-:Y:S01]  /*3c670*/  LDGSTS.E [R0+0x45400], desc[UR8][R144.64], !P6 ;  /* 0x4540000090007fae */ /* 0x0003e2000f121848 */
[----:B---3--:R-:W-:Y:S01]  /*3c680*/  VIADD R4, R134, 0xffffff8f ;  /* 0xffffff8f86047836 */ /* 0x008fe20000000000 */
[----:B------:R-:W-:Y:S02]  /*3c690*/  ISETP.GE.U32.AND P6, PT, R130, 0x7fffff54, PT ;  /* 0x7fffff548200780c */ /* 0x000fe40003fc6070 */
[----:B------:R1:W-:Y:S01]  /*3c6a0*/  STL.64 [R1+0xf50], R144 ;  /* 0x000f509001007387 */ /* 0x0003e20000100a00 */
[----:B------:R-:W-:Y:S02]  /*3c6b0*/  IADD3 R130, R135, -0x75, RZ ;  /* 0xffffff8b87827810 */ /* 0x000fe40007ffe0ff */
[----:B------:R-:W3:Y:S01]  /*3c6c0*/  LDC R134, c[0x0][0x230] ;  /* 0x00008c00ff867b82 */ /* 0x000ee20000000800 */
[----:B------:R2:W-:Y:S04]  /*3c6d0*/  STL.64 [R1+0xf68], R136 ;  /* 0x000f688801007387 */ /* 0x0005e80000100a00 */
[----:B------:R2:W-:Y:S03]  /*3c6e0*/  LDGSTS.E [R0+0x45800], desc[UR8][R136.64], !P1 ;  /* 0x4580000088007fae */ /* 0x0005e6000c921848 */
[----:B------:R-:W3:Y:S01]  /*3c6f0*/  LDC R135, c[0x0][0x230] ;  /* 0x00008c00ff877b82 */ /* 0x000ee20000000800 */
[----:B-1----:R-:W-:Y:S01]  /*3c700*/  IMAD.WIDE R144, R163, 0x4, R146 ;  /* 0x00000004a3907825 */ /* 0x002fe200078e0292 */
[----:B------:R-:W-:-:S03]  /*3c710*/  ISETP.GE.U32.AND P1, PT, R4, 0x7fffff50, PT ;  /* 0x7fffff500400780c */ /* 0x000fc60003f26070 */
[----:B------:R-:W-:Y:S02]  /*3c720*/  VIADD R4, R162, 0xffffff87 ;  /* 0xffffff87a2047836 */ /* 0x000fe40000000000 */
[----:B--2---:R-:W-:Y:S01]  /*3c730*/  IMAD.WIDE R136, R163, 0x4, R138 ;  /* 0x00000004a3887825 */ /* 0x004fe200078e028a */
[----:B------:R1:W-:Y:S04]  /*3c740*/  STL.64 [R1+0xf80], R144 ;  /* 0x000f809001007387 */ /* 0x0003e80000100a00 */
[----:B------:R1:W-:Y:S04]  /*3c750*/  LDGSTS.E [R0+0x45c00], desc[UR8][R144.64], !P2 ;  /* 0x45c0000090007fae */ /* 0x0003e8000d121848 */
[----:B------:R2:W-:Y:S04]  /*3c760*/  STL.64 [R1+0xf98], R136 ;  /* 0x000f988801007387 */ /* 0x0005e80000100a00 */
[----:B------:R2:W-:Y:S01]  /*3c770*/  LDGSTS.E [R0+0x46000], desc[UR8][R136.64], !P3 ;  /* 0x4600000088007fae */ /* 0x0005e2000d921848 */
[----:B------:R-:W-:Y:S01]  /*3c780*/  ISETP.GE.U32.AND P3, PT, R4, 0x7fffff48, PT ;  /* 0x7fffff480400780c */ /* 0x000fe20003f66070 */
[----:B------:R-:W-:-:S02]  /*3c790*/  VIADD R4, R131, 0xffffff83 ;  /* 0xffffff8383047836 */ /* 0x000fc40000000000 */
[----:B-1----:R-:W-:Y:S01]  /*3c7a0*/  IMAD.WIDE R144, R163, 0x4, R176 ;  /* 0x00000004a3907825 */ /* 0x002fe200078e02b0 */
[----:B------:R-:W1:Y:S01]  /*3c7b0*/  LDC R131, c[0x0][0x230] ;  /* 0x00008c00ff837b82 */ /* 0x000e620000000800 */
[----:B------:R-:W-:-:S07]  /*3c7c0*/  ISETP.GE.U32.AND P2, PT, R130, 0x7fffff4c, PT ;  /* 0x7fffff4c8200780c */ /* 0x000fce0003f46070 */
[----:B--2---:R-:W2:Y:S01]  /*3c7d0*/  LDC R137, c[0x0][0x230] ;  /* 0x00008c00ff897b82 */ /* 0x004ea20000000800 */
[----:B------:R-:W-:Y:S01]  /*3c7e0*/  LDGSTS.E [R0+0x46400], desc[UR8][R144.64], !P4 ;  /* 0x4640000090007fae */ /* 0x000fe2000e121848 */
[----:B----4-:R-:W-:-:S06]  /*3c7f0*/  VIADD R130, R132, 0xffffffbe ;  /* 0xffffffbe84827836 */ /* 0x010fcc0000000000 */
[----:B------:R-:W4:Y:S01]  /*3c800*/  LDC R136, c[0x0][0x230] ;  /* 0x00008c00ff887b82 */ /* 0x000f220000000800 */
[----:B------:R-:W-:Y:S01]  /*3c810*/  ISETP.GE.U32.AND P4, PT, R4, 0x7fffff44, PT ;  /* 0x7fffff440400780c */ /* 0x000fe20003f86070 */
[----:B------:R-:W-:Y:S01]  /*3c820*/  IMAD.WIDE R138, R163, 0x4, R142 ;  /* 0x00000004a38a7825 */ /* 0x000fe200078e028e */
[----:B-----5:R-:W-:Y:S01]  /*3c830*/  IADD3 R4, R133, -0x46, RZ ;  /* 0xffffffba85047810 */ /* 0x020fe20007ffe0ff */
[----:B------:R-:W-:Y:S04]  /*3c840*/  STL.64 [R1+0xfb0], R144 ;  /* 0x000fb09001007387 */ /* 0x000fe80000100a00 */
[----:B------:R-:W5:Y:S01]  /*3c850*/  LDC R132, c[0x0][0x230] ;  /* 0x00008c00ff847b82 */ /* 0x000f620000000800 */
[----:B------:R3:W-:Y:S04]  /*3c860*/  STL.64 [R1+0xfd0], R140 ;  /* 0x000fd08c01007387 */ /* 0x0007e80000100a00 */
[----:B------:R3:W-:Y:S03]  /*3c870*/  LDGSTS.E [R0+0x46800], desc[UR8][R140.64], !P5 ;  /* 0x468000008c007fae */ /* 0x0007e6000e921848 */
[----:B------:R-:W5:Y:S01]  /*3c880*/  LDC R133, c[0x0][0x230] ;  /* 0x00008c00ff857b82 */ /* 0x000f620000000800 */
[----:B------:R1:W-:Y:S01]  /*3c890*/  STL.64 [R1+0xfe8], R138 ;  /* 0x000fe88a01007387 */ /* 0x0003e20000100a00 */
[----:B------:R-:W-:-:S03]  /*3c8a0*/  ISETP.GE.U32.AND P5, PT, R130, 0x7fffff7f, PT ;  /* 0x7fffff7f8200780c */ /* 0x000fc60003fa6070 */
[----:B------:R1:W-:Y:S01]  /*3c8b0*/  LDGSTS.E [R0+0x46c00], desc[UR8][R138.64], !P6 ;  /* 0x46c000008a007fae */ /* 0x0003e2000f121848 */
[----:B------:R-:W-:Y:S01]  /*3c8c0*/  ISETP.GE.U32.AND P6, PT, R4, 0x7fffff7b, PT ;  /* 0x7fffff7b0400780c */ /* 0x000fe20003fc6070 */
[----:B---3--:R-:W-:-:S04]  /*3c8d0*/  IMAD.WIDE R140, R163, 0x4, R156 ;  /* 0x00000004a38c7825 */ /* 0x008fc800078e029c */
[----:B------:R-:W-:Y:S02]  /*3c8e0*/  VIADD R130, R134, 0xffffffb6 ;  /* 0xffffffb686827836 */ /* 0x000fe40000000000 */
[----:B------:R-:W-:Y:S01]  /*3c8f0*/  VIADD R4, R135, 0xffffffb2 ;  /* 0xffffffb287047836 */ /* 0x000fe20000000000 */
[----:B------:R-:W3:Y:S01]  /*3c900*/  LDC R134, c[0x0][0x230] ;  /* 0x00008c00ff867b82 */ /* 0x000ee20000000800 */
[C---:B-1----:R-:W-:Y:S01]  /*3c910*/  IMAD.WIDE R138, R163.reuse, 0x4, R148 ;  /* 0x00000004a38a7825 */ /* 0x042fe200078e0294 */
[----:B------:R1:W-:Y:S04]  /*3c920*/  STL.64 [R1+0xff8], R140 ;  /* 0x000ff88c01007387 */ /* 0x0003e80000100a00 */
[----:B------:R1:W-:Y:S02]  /*3c930*/  LDGSTS.E [R0+0x47000], desc[UR8][R140.64], !P1 ;  /* 0x470000008c007fae */ /* 0x0003e4000c921848 */
[----:B------:R-:W3:Y:S02]  /*3c940*/  LDC R135, c[0x0][0x230] ;  /* 0x00008c00ff877b82 */ /* 0x000ee40000000800 */
[----:B------:R4:W-:Y:S04]  /*3c950*/  STL.64 [R1+0x1010], R138 ;  /* 0x0010108a01007387 */ /* 0x0009e80000100a00 */
[----:B------:R4:W-:Y:S01]  /*3c960*/  LDGSTS.E [R0+0x47400], desc[UR8][R138.64], !P2 ;  /* 0x474000008a007fae */ /* 0x0009e2000d121848 */
[----:B------:R-:W-:Y:S01]  /*3c970*/  ISETP.GE.U32.AND P2, PT, R4, 0x7fffff73, PT ;  /* 0x7fffff730400780c */ /* 0x000fe20003f46070 */
[----:B-1----:R-:W-:Y:S01]  /*3c980*/  IMAD.WIDE R140, R163, 0x4, R158 ;  /* 0x00000004a38c7825 */ /* 0x002fe200078e029e */
[----:B--2---:R-:W-:-:S02]  /*3c990*/  IADD3 R4, R137, -0x56, RZ ;  /* 0xffffffaa89047810 */ /* 0x004fc40007ffe0ff */
[----:B------:R-:W1:Y:S01]  /*3c9a0*/  LDC R137, c[0x0][0x230] ;  /* 0x00008c00ff897b82 */ /* 0x000e620000000800 */
[----:B------:R-:W-:Y:S01]  /*3c9b0*/  ISETP.GE.U32.AND P1, PT, R130, 0x7fffff77, PT ;  /* 0x7fffff778200780c */ /* 0x000fe20003f26070 */
[----:B------:R2:W-:Y:S01]  /*3c9c0*/  LDGSTS.E [R0+0x47800], desc[UR8][R140.64], !P3 ;  /* 0x478000008c007fae */ /* 0x0005e2000d921848 */
[----:B----4-:R-:W-:-:S04]  /*3c9d0*/  IMAD.WIDE R138, R163, 0x4, R150 ;  /* 0x00000004a38a7825 */ /* 0x010fc800078e0296 */
[----:B------:R-:W-:Y:S01]  /*3c9e0*/  VIADD R130, R136, 0xffffffae ;  /* 0xffffffae88827836 */ /* 0x000fe20000000000 */
[----:B------:R4:W-:Y:S01]  /*3c9f0*/  LDGSTS.E [R0+0x47c00], desc[UR8][R138.64], !P4 ;  /* 0x47c000008a007fae */ /* 0x0009e2000e121848 */
[----:B------:R-:W-:Y:S01]  /*3ca00*/  ISETP.GE.U32.AND P4, PT, R4, 0x7fffff6b, PT ;  /* 0x7fffff6b0400780c */ /* 0x000fe20003f86070 */
[----:B------:R-:W1:Y:S01]  /*3ca10*/  LDC R136, c[0x0][0x230] ;  /* 0x00008c00ff887b82 */ /* 0x000e620000000800 */
[----:B------:R-:W-:-:S04]  /*3ca20*/  IMAD.WIDE R142, R163, 0x4, R190 ;  /* 0x00000004a38e7825 */ /* 0x000fc800078e02be */
[----:B------:R-:W-:Y:S01]  /*3ca30*/  VIADD R4, R131, 0xffffffa6 ;  /* 0xffffffa683047836 */ /* 0x000fe20000000000 */
[----:B------:R-:W-:Y:S01]  /*3ca40*/  ISETP.GE.U32.AND P3, PT, R130, 0x7fffff6f, PT ;  /* 0x7fffff6f8200780c */ /* 0x000fe20003f66070 */
[----:B------:R-:W-:Y:S01]  /*3ca50*/  LDGSTS.E [R2+0x44100], desc[UR8][R142.64], !P5 ;  /* 0x441000008e027fae */ /* 0x000fe2000e921848 */
[----:B------:R-:W1:Y:S01]  /*3ca60*/  LDC R131, c[0x0][0x230] ;  /* 0x00008c00ff837b82 */ /* 0x000e620000000800 */
[----:B-----5:R-:W-:Y:S01]  /*3ca70*/  VIADD R130, R132, 0xffffffa2 ;  /* 0xffffffa284827836 */ /* 0x020fe20000000000 */
[----:B------:R-:W-:Y:S01]  /*3ca80*/  ISETP.GE.U32.AND P5, PT, R4, 0x7fffff67, PT ;  /* 0x7fffff670400780c */ /* 0x000fe20003fa6070 */
[----:B------:R2:W-:Y:S01]  /*3ca90*/  STL.64 [R1+0x1018], R140 ;  /* 0x0010188c01007387 */ /* 0x0005e20000100a00 */
[----:B------:R-:W-:-:S03]  /*3caa0*/  VIADD R4, R133, 0xffffff9e ;  /* 0xffffff9e85047836 */ /* 0x000fc60000000000 */
[----:B------:R4:W-:Y:S01]  /*3cab0*/  STL.64 [R1+0x1020], R138 ;  /* 0x0010208a01007387 */ /* 0x0009e20000100a00 */
[----:B------:R-:W5:Y:S03]  /*3cac0*/  LDC R132, c[0x0][0x230] ;  /* 0x00008c00ff847b82 */ /* 0x000f660000000800 */
[----:B------:R-:W-:Y:S01]  /*3cad0*/  STL.64 [R1+0xe88], R142 ;  /* 0x000e888e01007387 */ /* 0x000fe20000100a00 */
[----:B--2---:R-:W-:-:S04]  /*3cae0*/  IMAD.WIDE R140, R163, 0x4, R152 ;  /* 0x00000004a38c7825 */ /* 0x004fc800078e0298 */
[----:B------:R-:W2:Y:S01]  /*3caf0*/  LDC R133, c[0x0][0x230] ;  /* 0x00008c00ff857b82 */ /* 0x000ea20000000800 */
[----:B----4-:R-:W-:Y:S01]  /*3cb00*/  IMAD.WIDE R138, R163, 0x4, R154 ;  /* 0x00000004a38a7825 */ /* 0x010fe200078e029a */
[----:B------:R4:W-:Y:S04]  /*3cb10*/  STL.64 [R1+0xea0], R140 ;  /* 0x000ea08c01007387 */ /* 0x0009e80000100a00 */
[----:B------:R4:W-:Y:S04]  /*3cb20*/  LDGSTS.E [R2+0x44500], desc[UR8][R140.64], !P6 ;  /* 0x445000008c027fae */ /* 0x0009e8000f121848 */
[----:B------:R1:W-:Y:S04]  /*3cb30*/  STL.64 [R1+0xeb8], R138 ;  /* 0x000eb88a01007387 */ /* 0x0003e80000100a00 */
[----:B------:R1:W-:Y:S01]  /*3cb40*/  LDGSTS.E [R2+0x44900], desc[UR8][R138.64], !P1 ;  /* 0x449000008a027fae */ /* 0x0003e2000c921848 */
[----:B------:R-:W-:Y:S01]  /*3cb50*/  ISETP.GE.U32.AND P1, PT, R4, 0x7fffff5f, PT ;  /* 0x7fffff5f0400780c */ /* 0x000fe20003f26070 */
[----:B---3--:R-:W-:-:S02]  /*3cb60*/  VIADD R4, R134, 0xffffff96 ;  /* 0xffffff9686047836 */ /* 0x008fc40000000000 */
[----:B----4-:R-:W-:Y:S01]  /*3cb70*/  IMAD.WIDE R140, R163, 0x4, R170 ;  /* 0x00000004a38c7825 */ /* 0x010fe200078e02aa */
[----:B------:R-:W-:Y:S01]  /*3cb80*/  ISETP.GE.U32.AND P6, PT, R130, 0x7fffff63, PT ;  /* 0x7fffff638200780c */ /* 0x000fe20003fc6070 */
[----:B------:R-:W3:Y:S01]  /*3cb90*/  LDC R134, c[0x0][0x230] ;  /* 0x00008c00ff867b82 */ /* 0x000ee20000000800 */
[----:B------:R-:W-:Y:S01]  /*3cba0*/  IADD3 R130, R135, -0x66, RZ ;  /* 0xffffff9a87827810 */ /* 0x000fe20007ffe0ff */
[----:B-1----:R-:W-:Y:S01]  /*3cbb0*/  IMAD.WIDE R138, R163, 0x4, R160 ;  /* 0x00000004a38a7825 */ /* 0x002fe200078e02a0 */
[----:B------:R1:W-:Y:S05]  /*3cbc0*/  STL.64 [R1+0xed8], R140 ;  /* 0x000ed88c01007387 */ /* 0x0003ea0000100a00 */
[----:B------:R-:W4:Y:S01]  /*3cbd0*/  LDC R135, c[0x0][0x230] ;  /* 0x00008c00ff877b82 */ /* 0x000f220000000800 */
[----:B------:R1:W-:Y:S04]  /*3cbe0*/  LDGSTS.E [R2+0x44d00], desc[UR8][R140.64], !P2 ;  /* 0x44d000008c027fae */ /* 0x0003e8000d121848 */
[----:B------:R5:W-:Y:S04]  /*3cbf0*/  STL.64 [R1+0xef8], R138 ;  /* 0x000ef88a01007387 */ /* 0x000be80000100a00 */
[----:B------:R5:W-:Y:S01]  /*3cc00*/  LDGSTS.E [R2+0x45100], desc[UR8][R138.64], !P3 ;  /* 0x451000008a027fae */ /* 0x000be2000d921848 */
[----:B------:R-:W-:Y:S01]  /*3cc10*/  ISETP.GE.U32.AND P3, PT, R4, 0x7fffff57, PT ;  /* 0x7fffff570400780c */ /* 0x000fe20003f66070 */
[----:B------:R-:W-:-:S02]  /*3cc20*/  VIADD R4, R137, 0xffffff8e ;  /* 0xffffff8e89047836 */ /* 0x000fc40000000000 */
[C---:B-1----:R-:W-:Y:S01]  /*3cc30*/  IMAD.WIDE R140, R163.reuse, 0x4, R172 ;  /* 0x00000004a38c7825 */ /* 0x042fe200078e02ac */
[----:B------:R-:W-:Y:S01]  /*3cc40*/  ISETP.GE.U32.AND P2, PT, R130, 0x7fffff5b, PT ;  /* 0x7fffff5b8200780c */ /* 0x000fe20003f46070 */
[----:B------:R-:W1:Y:S02]  /*3cc50*/  LDC R137, c[0x0][0x230] ;  /* 0x00008c00ff897b82 */ /* 0x000e640000000800 */
[----:B------:R-:W-:Y:S01]  /*3cc60*/  VIADD R130, R136, 0xffffff92 ;  /* 0xffffff9288827836 */ /* 0x000fe20000000000 */
[----:B------:R2:W-:Y:S01]  /*3cc70*/  LDGSTS.E [R2+0x45500], desc[UR8][R140.64], !P4 ;  /* 0x455000008c027fae */ /* 0x0005e2000e121848 */
[----:B-----5:R-:W-:-:S03]  /*3cc80*/  IMAD.WIDE R138, R163, 0x4, R164 ;  /* 0x00000004a38a7825 */ /* 0x020fc600078e02a4 */
[----:B------:R2:W-:Y:S01]  /*3cc90*/  STL.64 [R1+0xf18], R140 ;  /* 0x000f188c01007387 */ /* 0x0005e20000100a00 */
[----:B------:R-:W5:Y:S01]  /*3cca0*/  LDC R136, c[0x0][0x230] ;  /* 0x00008c00ff887b82 */ /* 0x000f620000000800 */
[----:B------:R-:W-:Y:S02]  /*3ccb0*/  IMAD.WIDE R142, R163, 0x4, R204 ;  /* 0x00000004a38e7825 */ /* 0x000fe400078e02cc */
[----:B------:R3:W-:Y:S01]  /*3ccc0*/  LDGSTS.E [R2+0x45900], desc[UR8][R138.64], !P5 ;  /* 0x459000008a027fae */ /* 0x0007e2000e921848 */
[----:B------:R-:W-:Y:S02]  /*3ccd0*/  ISETP.GE.U32.AND P5, PT, R4, 0x7fffff4f, PT ;  /* 0x7fffff4f0400780c */ /* 0x000fe40003fa6070 */
[----:B------:R-:W-:Y:S01]  /*3cce0*/  IADD3 R4, R131, -0x76, RZ ;  /* 0xffffff8a83047810 */ /* 0x000fe20007ffe0ff */
[----:B------:R3:W-:Y:S01]  /*3ccf0*/  STL.64 [R1+0xf30], R138 ;  /* 0x000f308a01007387 */ /* 0x0007e20000100a00 */
[----:B------:R-:W-:Y:S01]  /*3cd00*/  ISETP.GE.U32.AND P4, PT, R130, 0x7fffff53, PT ;  /* 0x7fffff538200780c */ /* 0x000fe20003f86070 */
[----:B--2---:R-:W-:-:S02]  /*3cd10*/  IMAD.WIDE R140, R163, 0x4, R166 ;  /* 0x00000004a38c7825 */ /* 0x004fc400078e02a6 */
[----:B------:R-:W-:Y:S01]  /*3cd20*/  LDGSTS.E [R2+0x45d00], desc[UR8][R142.64], !P6 ;  /* 0x45d000008e027fae */ /* 0x000fe2000f121848 */
[----:B------:R-:W-:Y:S01]  /*3cd30*/  ISETP.GE.U32.AND P6, PT, R4, 0x7fffff4b, PT ;  /* 0x7fffff4b0400780c */ /* 0x000fe20003fc6070 */
[----:B------:R-:W2:Y:S01]  /*3cd40*/  LDC R131, c[0x0][0x230] ;  /* 0x00008c00ff837b82 */ /* 0x000ea20000000800 */
[----:B------:R-:W-:Y:S01]  /*3cd50*/  VIADD R130, R132, 0xffffff86 ;  /* 0xffffff8684827836 */ /* 0x000fe20000000000 */
[----:B------:R-:W-:Y:S01]  /*3cd60*/  STL.64 [R1+0xf48], R142 ;  /* 0x000f488e01007387 */ /* 0x000fe20000100a00 */
[----:B------:R-:W-:Y:S02]  /*3cd70*/  VIADD R4, R133, 0xffffff82 ;  /* 0xffffff8285047836 */ /* 0x000fe40000000000 */
[----:B---3--:R-:W-:Y:S01]  /*3cd80*/  IMAD.WIDE R138, R163, 0x4, R168 ;  /* 0x00000004a38a7825 */ /* 0x008fe200078e02a8 */
[----:B------:R3:W-:Y:S02]  /*3cd90*/  STL.64 [R1+0xf60], R140 ;  /* 0x000f608c01007387 */ /* 0x0007e40000100a00 */
[----:B------:R-:W2:Y:S02]  /*3cda0*/  LDC R133, c[0x0][0x230] ;  /* 0x00008c00ff857b82 */ /* 0x000ea40000000800 */
[----:B------:R3:W-:Y:S01]  /*3cdb0*/  LDGSTS.E [R2+0x46100], desc[UR8][R140.64], !P1 ;  /* 0x461000008c027fae */ /* 0x0007e2000c921848 */
[----:B------:R-:W-:-:S03]  /*3cdc0*/  ISETP.GE.U32.AND P1, PT, R130, 0x7fffff47, PT ;  /* 0x7fffff478200780c */ /* 0x000fc60003f26070 */
[----:B------:R4:W-:Y:S02]  /*3cdd0*/  STL.64 [R1+0xf78], R138 ;  /* 0x000f788a01007387 */ /* 0x0009e40000100a00 */
[----:B------:R-:W2:Y:S02]  /*3cde0*/  LDC R132, c[0x0][0x230] ;  /* 0x00008c00ff847b82 */ /* 0x000ea40000000800 */
[----:B------:R4:W-:Y:S01]  /*3cdf0*/  LDGSTS.E [R2+0x46500], desc[UR8][R138.64], !P2 ;  /* 0x465000008a027fae */ /* 0x0009e2000d121848 */
[----:B---3--:R-:W-:Y:S01]  /*3ce00*/  IMAD.WIDE R140, R163, 0x4, R184 ;  /* 0x00000004a38c7825 */ /* 0x008fe200078e02b8 */
[----:B------:R-:W-:-:S04]  /*3ce10*/  ISETP.GE.U32.AND P2, PT, R4, 0x7fffff43, PT ;  /* 0x7fffff430400780c */ /* 0x000fc80003f46070 */
[----:B------:R3:W-:Y:S01]  /*3ce20*/  STL.64 [R1+0xf90], R140 ;  /* 0x000f908c01007387 */ /* 0x0007e20000100a00 */
[----:B----4-:R-:W-:-:S03]  /*3ce30*/  IMAD.WIDE R138, R163, 0x4, R174 ;  /* 0x00000004a38a7825 */ /* 0x010fc600078e02ae */
[----:B------:R3:W-:Y:S04]  /*3ce40*/  LDGSTS.E [R2+0x46900], desc[UR8][R140.64], !P3 ;  /* 0x469000008c027fae */ /* 0x0007e8000d921848 */
[----:B------:R4:W-:Y:S01]  /*3ce50*/  STL.64 [R1+0xfa8], R138 ;  /* 0x000fa88a01007387 */ /* 0x0009e20000100a00 */
[----:B------:R-:W-:-:S03]  /*3ce60*/  IMAD.WIDE R142, R163, 0x4, R218 ;  /* 0x00000004a38e7825 */ /* 0x000fc600078e02da */
[----:B------:R4:W-:Y:S01]  /*3ce70*/  LDGSTS.E [R2+0x46d00], desc[UR8][R138.64], !P4 ;  /* 0x46d000008a027fae */ /* 0x0009e2000e121848 */
[----:B---3--:R-:W-:-:S05]  /*3ce80*/  IMAD.WIDE R140, R163, 0x4, R186 ;  /* 0x00000004a38c7825 */ /* 0x008fca00078e02ba */
[----:B------:R3:W-:Y:S01]  /*3ce90*/  STL.64 [R1+0xfc8], R140 ;  /* 0x000fc88c01007387 */ /* 0x0007e20000100a00 */
[----:B----4-:R-:W-:-:S03]  /*3cea0*/  IMAD.WIDE R138, R163, 0x4, R178 ;  /* 0x00000004a38a7825 */ /* 0x010fc600078e02b2 */
[----:B------:R3:W-:Y:S04]  /*3ceb0*/  LDGSTS.E [R2+0x47100], desc[UR8][R140.64], !P5 ;  /* 0x471000008c027fae */ /* 0x0007e8000e921848 */
[----:B------:R-:W-:Y:S04]  /*3cec0*/  STL.64 [R1+0xfe0], R138 ;  /* 0x000fe08a01007387 */ /* 0x000fe80000100a00 */
[----:B------:R-:W-:Y:S01]  /*3ced0*/  LDGSTS.E [R2+0x47500], desc[UR8][R138.64], !P6 ;  /* 0x475000008a027fae */ /* 0x000fe2000f121848 */
[----:B---3--:R-:W-:-:S03]  /*3cee0*/  IMAD.WIDE R140, R163, 0x4, R180 ;  /* 0x00000004a38c7825 */ /* 0x008fc600078e02b4 */
[----:B------:R-:W-:Y:S04]  /*3cef0*/  STL.64 [R1+0xff0], R142 ;  /* 0x000ff08e01007387 */ /* 0x000fe80000100a00 */
[----:B------:R-:W-:Y:S01]  /*3cf00*/  LDGSTS.E [R2+0x47900], desc[UR8][R142.64], !P1 ;  /* 0x479000008e027fae */ /* 0x000fe2000c921848 */
[----:B------:R-:W-:Y:S01]  /*3cf10*/  VIADD R130, R134, 0xffffffbd ;  /* 0xffffffbd86827836 */ /* 0x000fe20000000000 */
[----:B------:R-:W-:Y:S01]  /*3cf20*/  IADD3 R4, R135, -0x47, RZ ;  /* 0xffffffb987047810 */ /* 0x000fe20007ffe0ff */
[----:B------:R-:W3:Y:S01]  /*3cf30*/  LDC R134, c[0x0][0x230] ;  /* 0x00008c00ff867b82 */ /* 0x000ee20000000800 */
[----:B------:R4:W-:Y:S04]  /*3cf40*/  STL.64 [R1+0x1008], R140 ;  /* 0x0010088c01007387 */ /* 0x0009e80000100a00 */
[----:B------:R4:W-:Y:S03]  /*3cf50*/  LDGSTS.E [R2+0x47d00], desc[UR8][R140.64], !P2 ;  /* 0x47d000008c027fae */ /* 0x0009e6000d121848 */
[----:B------:R-:W3:Y:S01]  /*3cf60*/  LDC R135, c[0x0][0x230] ;  /* 0x00008c00ff877b82 */ /* 0x000ee20000000800 */
[----:B------:R-:W-:Y:S01]  /*3cf70*/  ISETP.GE.U32.AND P3, PT, R130, 0x7fffff7e, PT ;  /* 0x7fffff7e8200780c */ /* 0x000fe20003f66070 */
[----:B----4-:R-:W-:-:S06]  /*3cf80*/  IMAD.WIDE R140, R163, 0x4, R198 ;  /* 0x00000004a38c7825 */ /* 0x010fcc00078e02c6 */
[----:B------:R-:W4:Y:S01]  /*3cf90*/  LDC R199, c[0x0][0x238] ;  /* 0x00008e00ffc77b82 */ /* 0x000f220000000800 */
[----:B------:R-:W-:Y:S01]  /*3cfa0*/  ISETP.GE.U32.AND P4, PT, R4, 0x7fffff7a, PT ;  /* 0x7fffff7a0400780c */ /* 0x000fe20003f86070 */
[----:B-----5:R-:W-:Y:S02]  /*3cfb0*/  VIADD R130, R136, 0xffffffb5 ;  /* 0xffffffb588827836 */ /* 0x020fe40000000000 */
[----:B-1----:R-:W-:-:S04]  /*3cfc0*/  VIADD R4, R137, 0xffffffb1 ;  /* 0xffffffb189047836 */ /* 0x002fc80000000000 */
[----:B------:R-:W1:Y:S01]  /*3cfd0*/  LDC R136, c[0x0][0x230] ;  /* 0x00008c00ff887b82 */ /* 0x000e620000000800 */
[----:B------:R-:W-:Y:S01]  /*3cfe0*/  ISETP.GE.U32.AND P6, PT, R4, 0x7fffff72, PT ;  /* 0x7fffff720400780c */ /* 0x000fe20003fc6070 */
[----:B--2---:R-:W-:-:S06]  /*3cff0*/  VIADD R4, R131, 0xffffffad ;  /* 0xffffffad83047836 */ /* 0x004fcc0000000000 */
[----:B------:R-:W2:Y:S01]  /*3d000*/  LDC R137, c[0x0][0x230] ;  /* 0x00008c00ff897b82 */ /* 0x000ea20000000800 */
[----:B------:R-:W-:Y:S01]  /*3d010*/  IMAD.WIDE R138, R163, 0x4, R182 ;  /* 0x00000004a38a7825 */ /* 0x000fe200078e02b6 */
[----:B------:R-:W-:Y:S02]  /*3d020*/  ISETP.GE.U32.AND P1, PT, R4, 0x7fffff6e, PT ;  /* 0x7fffff6e0400780c */ /* 0x000fe40003f26070 */
[----:B------:R-:W-:Y:S01]  /*3d030*/  ISETP.GE.U32.AND P5, PT, R130, 0x7fffff76, PT ;  /* 0x7fffff768200780c */ /* 0x000fe20003fa6070 */
[----:B------:R-:W-:-:S03]  /*3d040*/  VIADD R4, R133, 0xffffffa5 ;  /* 0xffffffa585047836 */ /* 0x000fc60000000000 */
[----:B------:R-:W5:Y:S01]  /*3d050*/  LDC R131, c[0x0][0x230] ;  /* 0x00008c00ff837b82 */ /* 0x000f620000000800 */
[----:B------:R-:W-:Y:S01]  /*3d060*/  IADD3 R130, R132, -0x57, RZ ;  /* 0xffffffa984827810 */ /* 0x000fe20007ffe0ff */
[----:B------:R3:W-:Y:S01]  /*3d070*/  LDGSTS.E [R3+0x44200], desc[UR8][R138.64], !P3 ;  /* 0x442000008a037fae */ /* 0x0007e2000d921848 */
[----:B------:R-:W-:Y:S01]  /*3d080*/  ISETP.GE.U32.AND P3, PT, R4, 0x7fffff66, PT ;  /* 0x7fffff660400780c */ /* 0x000fe20003f66070 */
[----:B----4-:R-:W-:-:S04]  /*3d090*/  IMAD.SHL.U32 R199, R199, 0x40, RZ ;  /* 0x00000040c7c77824 */ /* 0x010fc800078e00ff */
[----:B------:R-:W4:Y:S01]  /*3d0a0*/  LDC R132, c[0x0][0x230] ;  /* 0x00008c00ff847b82 */ /* 0x000f220000000800 */
[----:B------:R-:W-:Y:S01]  /*3d0b0*/  ISETP.GE.U32.AND P2, PT, R130, 0x7fffff6a, PT ;  /* 0x7fffff6a8200780c */ /* 0x000fe20003f46070 */
[----:B---3--:R-:W-:Y:S01]  /*3d0c0*/  VIADD R130, R135, 0xffffffa1 ;  /* 0xffffffa187827836 */ /* 0x008fe20000000000 */
[----:B------:R-:W-:Y:S01]  /*3d0d0*/  IADD3 R4, R134, -0x63, RZ ;  /* 0xffffff9d86047810 */ /* 0x000fe20007ffe0ff */
[----:B------:R3:W-:Y:S04]  /*3d0e0*/  STL.64 [R1+0xe60], R138 ;  /* 0x000e608a01007387 */ /* 0x0007e80000100a00 */
[----:B------:R-:W4:Y:S01]  /*3d0f0*/  LDC R133, c[0x0][0x230] ;  /* 0x00008c00ff857b82 */ /* 0x000f220000000800 */
[----:B------:R2:W-:Y:S01]  /*3d100*/  LDGSTS.E [R3+0x44600], desc[UR8][R140.64], !P4 ;  /* 0x446000008c037fae */ /* 0x0005e2000e121848 */
[----:B------:R-:W-:-:S06]  /*3d110*/  ISETP.GE.U32.AND P4, PT, R130, 0x7fffff62, PT ;  /* 0x7fffff628200780c */ /* 0x000fcc0003f86070 */
[----:B------:R-:W4:Y:S01]  /*3d120*/  LDC R134, c[0x0][0x230] ;  /* 0x00008c00ff867b82 */ /* 0x000f220000000800 */
[----:B---3--:R-:W-:Y:S01]  /*3d130*/  IMAD.WIDE R138, R199, 0x4, R188 ;  /* 0x00000004c78a7825 */ /* 0x008fe200078e02bc */
[----:B------:R2:W-:Y:S03]  /*3d140*/  STL.64 [R1+0xe70], R140 ;  /* 0x000e708c01007387 */ /* 0x0005e60000100a00 */
[----:B-1----:R-:W-:-:S03]  /*3d150*/  VIADD R130, R136, 0xffffff99 ;  /* 0xffffff9988827836 */ /* 0x002fc60000000000 */
[----:B------:R-:W1:Y:S01]  /*3d160*/  LDC R135, c[0x0][0x230] ;  /* 0x00008c00ff877b82 */ /* 0x000e620000000800 */
[----:B------:R3:W-:Y:S04]  /*3d170*/  STL.64 [R1+0xe80], R138 ;  /* 0x000e808a01007387 */ /* 0x0007e80000100a00 */
[----:B------:R3:W-:Y:S01]  /*3d180*/  LDGSTS.E [R3+0x44a00], desc[UR8][R138.64], !P5 ;  /* 0x44a000008a037fae */ /* 0x0007e2000e921848 */
[----:B--2---:R-:W-:Y:S01]  /*3d190*/  IMAD.WIDE R140, R199, 0x4, R200 ;  /* 0x00000004c78c7825 */ /* 0x004fe200078e02c8 */
[----:B------:R-:W-:Y:S01]  /*3d1a0*/  ISETP.GE.U32.AND P5, PT, R4, 0x7fffff5e, PT ;  /* 0x7fffff5e0400780c */ /* 0x000fe20003fa6070 */
[----:B------:R-:W2:Y:S02]  /*3d1b0*/  LDC R136, c[0x0][0x230] ;  /* 0x00008c00ff887b82 */ /* 0x000ea40000000800 */
[----:B------:R-:W-:Y:S01]  /*3d1c0*/  VIADD R4, R137, 0xffffff95 ;  /* 0xffffff9589047836 */ /* 0x000fe20000000000 */
[----:B------:R4:W-:Y:S01]  /*3d1d0*/  LDGSTS.E [R3+0x44e00], desc[UR8][R140.64], !P6 ;  /* 0x44e000008c037fae */ /* 0x0009e2000f121848 */
[----:B------:R-:W-:-:S04]  /*3d1e0*/  IMAD.WIDE R142, R199, 0x4, R228 ;  /* 0x00000004c78e7825 */ /* 0x000fc800078e02e4 */
[----:B------:R-:W2:Y:S01]  /*3d1f0*/  LDC R137, c[0x0][0x230] ;  /* 0x00008c00ff897b82 */ /* 0x000ea20000000800 */
[----:B---3--:R-:W-:Y:S01]  /*3d200*/  IMAD.WIDE R138, R199, 0x4, R192 ;  /* 0x00000004c78a7825 */ /* 0x008fe200078e02c0 */
[----:B------:R3:W-:Y:S04]  /*3d210*/  STL.64 [R1+0xe98], R140 ;  /* 0x000e988c01007387 */ /* 0x0007e80000100a00 */
[----:B------:R3:W-:Y:S01]  /*3d220*/  LDGSTS.E [R3+0x45200], desc[UR8][R138.64], !P1 ;  /* 0x452000008a037fae */ /* 0x0007e2000c921848 */
[----:B------:R-:W-:Y:S01]  /*3d230*/  ISETP.GE.U32.AND P1, PT, R4, 0x7fffff56, PT ;  /* 0x7fffff560400780c */ /* 0x000fe20003f26070 */
[----:B-----5:R-:W-:Y:S01]  /*3d240*/  VIADD R4, R131, 0xffffff91 ;  /* 0xffffff9183047836 */ /* 0x020fe20000000000 */
[----:B------:R-:W-:Y:S01]  /*3d250*/  ISETP.GE.U32.AND P6, PT, R130, 0x7fffff5a, PT ;  /* 0x7fffff5a8200780c */ /* 0x000fe20003fc6070 */
[----:B------:R-:W5:Y:S01]  /*3d260*/  LDC R131, c[0x0][0x230] ;  /* 0x00008c00ff837b82 */ /* 0x000f620000000800 */
[----:B------:R1:W-:Y:S01]  /*3d270*/  STL.64 [R1+0xeb0], R138 ;  /* 0x000eb08a01007387 */ /* 0x0003e20000100a00 */
[----:B----4-:R-:W-:Y:S01]  /*3d280*/  IADD3 R130, R132, -0x73, RZ ;  /* 0xffffff8d84827810 */ /* 0x010fe20007ffe0ff */
[----:B---3--:R-:W-:-:S02]  /*3d290*/  IMAD.WIDE R140, R199, 0x4, R194 ;  /* 0x00000004c78c7825 */ /* 0x008fc400078e02c2 */
[----:B------:R-:W-:Y:S01]  /*3d2a0*/  LDGSTS.E [R3+0x45600], desc[UR8][R142.64], !P2 ;  /* 0x456000008e037fae */ /* 0x000fe2000d121848 */
[----:B------:R-:W-:Y:S01]  /*3d2b0*/  ISETP.GE.U32.AND P2, PT, R4, 0x7fffff52, PT ;  /* 0x7fffff520400780c */ /* 0x000fe20003f46070 */
[----:B------:R-:W-:Y:S02]  /*3d2c0*/  VIADD R4, R133, 0xffffff89 ;  /* 0xffffff8985047836 */ /* 0x000fe40000000000 */
[----:B------:R-:W-:Y:S01]  /*3d2d0*/  STL.64 [R1+0xed0], R142 ;  /* 0x000ed08e01007387 */ /* 0x000fe20000100a00 */
[----:B------:R-:W3:Y:S01]  /*3d2e0*/  LDC R132, c[0x0][0x230] ;  /* 0x00008c00ff847b82 */ /* 0x000ee20000000800 */
[C---:B-1----:R-:W-:Y:S02]  /*3d2f0*/  IMAD.WIDE R138, R199.reuse, 0x4, R196 ;  /* 0x00000004c78a7825 */ /* 0x042fe400078e02c4 */
[----:B------:R1:W-:Y:S04]  /*3d300*/  STL.64 [R1+0xef0], R140 ;  /* 0x000ef08c01007387 */ /* 0x0003e80000100a00 */
[----:B------:R1:W-:Y:S01]  /*3d310*/  LDGSTS.E [R3+0x45a00], desc[UR8][R140.64], !P3 ;  /* 0x45a000008c037fae */ /* 0x0003e2000d921848 */
[----:B------:R-:W4:Y:S01]  /*3d320*/  LDC R133, c[0x0][0x230] ;  /* 0x00008c00ff857b82 */ /* 0x000f220000000800 */
[----:B------:R-:W-:Y:S01]  /*3d330*/  ISETP.GE.U32.AND P3, PT, R130, 0x7fffff4e, PT ;  /* 0x7fffff4e8200780c */ /* 0x000fe20003f66070 */
[----:B------:R-:W-:Y:S01]  /*3d340*/  VIADD R130, R134, 0xffffff85 ;  /* 0xffffff8586827836 */ /* 0x000fe20000000000 */
[----:B------:R2:W-:Y:S04]  /*3d350*/  STL.64 [R1+0xf10], R138 ;  /* 0x000f108a01007387 */ /* 0x0005e80000100a00 */
[----:B------:R2:W-:Y:S01]  /*3d360*/  LDGSTS.E [R3+0x45e00], desc[UR8][R138.64], !P4 ;  /* 0x45e000008a037fae */ /* 0x0005e2000e121848 */
[----:B------:R-:W-:Y:S01]  /*3d370*/  ISETP.GE.U32.AND P4, PT, R4, 0x7fffff4a, PT ;  /* 0x7fffff4a0400780c */ /* 0x000fe20003f86070 */
[----:B-1----:R-:W-:Y:S01]  /*3d380*/  IMAD.WIDE R140, R199, 0x4, R212 ;  /* 0x00000004c78c7825 */ /* 0x002fe200078e02d4 */
[----:B------:R-:W1:Y:S03]  /*3d390*/  LDC R134, c[0x0][0x230] ;  /* 0x00008c00ff867b82 */ /* 0x000e660000000800 */
[----:B------:R-:W-:Y:S01]  /*3d3a0*/  VIADD R4, R135, 0xffffff81 ;  /* 0xffffff8187047836 */ /* 0x000fe20000000000 */
[----:B------:R5:W-:Y:S01]  /*3d3b0*/  STL.64 [R1+0xf28], R140 ;  /* 0x000f288c01007387 */ /* 0x000be20000100a00 */
[----:B--2---:R-:W-:-:S03]  /*3d3c0*/  IMAD.WIDE R138, R199, 0x4, R202 ;  /* 0x00000004c78a7825 */ /* 0x004fc600078e02ca */
[----:B------:R5:W-:Y:S01]  /*3d3d0*/  LDGSTS.E [R3+0x46200], desc[UR8][R140.64], !P5 ;  /* 0x462000008c037fae */ /* 0x000be2000e921848 */
[----:B------:R-:W2:Y:S01]  /*3d3e0*/  LDC R135, c[0x0][0x230] ;  /* 0x00008c00ff877b82 */ /* 0x000ea20000000800 */
[----:B------:R-:W-:Y:S02]  /*3d3f0*/  ISETP.GE.U32.AND P5, PT, R130, 0x7fffff46, PT ;  /* 0x7fffff468200780c */ /* 0x000fe40003fa6070 */
[----:B------:R3:W-:Y:S01]  /*3d400*/  STL.64 [R1+0xf40], R138 ;  /* 0x000f408a01007387 */ /* 0x0007e20000100a00 */
[----:B------:R-:W-:-:S03]  /*3d410*/  IADD3 R130, R136, -0x44, RZ ;  /* 0xffffffbc88827810 */ /* 0x000fc60007ffe0ff */
[----:B------:R3:W-:Y:S01]  /*3d420*/  LDGSTS.E [R3+0x46600], desc[UR8][R138.64], !P6 ;  /* 0x466000008a037fae */ /* 0x0007e2000f121848 */
[----:B-----5:R-:W-:Y:S01]  /*3d430*/  IMAD.WIDE R140, R199, 0x4, R214 ;  /* 0x00000004c78c7825 */ /* 0x020fe200078e02d6 */
[----:B------:R-:W-:Y:S01]  /*3d440*/  ISETP.GE.U32.AND P6, PT, R4, 0x7fffff42, PT ;  /* 0x7fffff420400780c */ /* 0x000fe20003fc6070 */
[----:B------:R-:W5:Y:S02]  /*3d450*/  LDC R136, c[0x0][0x230] ;  /* 0x00008c00ff887b82 */ /* 0x000f640000000800 */
[----:B------:R-:W-:Y:S01]  /*3d460*/  VIADD R4, R137, 0xffffffb8 ;  /* 0xffffffb889047836 */ /* 0x000fe20000000000 */
[----:B------:R4:W-:Y:S01]  /*3d470*/  LDGSTS.E [R3+0x46a00], desc[UR8][R140.64], !P1 ;  /* 0x46a000008c037fae */ /* 0x0009e2000c921848 */
[----:B---3--:R-:W-:-:S03]  /*3d480*/  IMAD.WIDE R138, R199, 0x4, R206 ;  /* 0x00000004c78a7825 */ /* 0x008fc600078e02ce */
[----:B------:R4:W-:Y:S01]  /*3d490*/  STL.64 [R1+0xf58], R140 ;  /* 0x000f588c01007387 */ /* 0x0009e20000100a00 */
[----:B------:R-:W-:Y:S01]  /*3d4a0*/  ISETP.GE.U32.AND P1, PT, R130, 0x7fffff7d, PT ;  /* 0x7fffff7d8200780c */ /* 0x000fe20003f26070 */
[----:B------:R-:W3:Y:S01]  /*3d4b0*/  LDC R137, c[0x0][0x230] ;  /* 0x00008c00ff897b82 */ /* 0x000ee20000000800 */
[C---:B------:R-:W-:Y:S01]  /*3d4c0*/  IMAD.WIDE R142, R199.reuse, 0x4, R240 ;  /* 0x00000004c78e7825 */ /* 0x040fe200078e02f0 */
[----:B------:R1:W-:Y:S04]  /*3d4d0*/  STL.64 [R1+0xf70], R138 ;  /* 0x000f708a01007387 */ /* 0x0003e80000100a00 */
[----:B------:R1:W-:Y:S01]  /*3d4e0*/  LDGSTS.E [R3+0x46e00], desc[UR8][R138.64], !P2 ;  /* 0x46e000008a037fae */ /* 0x0003e2000d121848 */
[----:B------:R-:W-:Y:S01]  /*3d4f0*/  ISETP.GE.U32.AND P2, PT, R4, 0x7fffff79, PT ;  /* 0x7fffff790400780c */ /* 0x000fe20003f46070 */
[----:B----4-:R-:W-:-:S02]  /*3d500*/  IMAD.WIDE R140, R199, 0x4, R208 ;  /* 0x00000004c78c7825 */ /* 0x010fc400078e02d0 */
[----:B------:R-:W-:Y:S02]  /*3d510*/  STL.64 [R1+0xf88], R142 ;  /* 0x000f888e01007387 */ /* 0x000fe40000100a00 */
[----:B------:R-:W-:Y:S02]  /*3d520*/  VIADD R4, R131, 0xffffffb4 ;  /* 0xffffffb483047836 */ /* 0x000fe40000000000 */
[----:B------:R-:W-:Y:S01]  /*3d530*/  LDGSTS.E [R3+0x47200], desc[UR8][R142.64], !P3 ;  /* 0x472000008e037fae */ /* 0x000fe2000d921848 */
[----:B------:R-:W4:Y:S01]  /*3d540*/  LDC R131, c[0x0][0x230] ;  /* 0x00008c00ff837b82 */ /* 0x000f220000000800 */
[----:B-1----:R-:W-:Y:S02]  /*3d550*/  IMAD.WIDE R138, R199, 0x4, R210 ;  /* 0x00000004c78a7825 */ /* 0x002fe400078e02d2 */
[----:B------:R1:W-:Y:S04]  /*3d560*/  STL.64 [R1+0xfa0], R140 ;  /* 0x000fa08c01007387 */ /* 0x0003e80000100a00 */
[----:B------:R1:W-:Y:S01]  /*3d570*/  LDGSTS.E [R3+0x47600], desc[UR8][R140.64], !P4 ;  /* 0x476000008c037fae */ /* 0x0003e2000e121848 */
[----:B------:R-:W-:-:S03]  /*3d580*/  ISETP.GE.U32.AND P3, PT, R4, 0x7fffff75, PT ;  /* 0x7fffff750400780c */ /* 0x000fc60003f66070 */
[----:B------:R2:W-:Y:S04]  /*3d590*/  STL.64 [R1+0xfc0], R138 ;  /* 0x000fc08a01007387 */ /* 0x0005e80000100a00 */
[----:B------:R2:W-:Y:S01]  /*3d5a0*/  LDGSTS.E [R3+0x47a00], desc[UR8][R138.64], !P5 ;  /* 0x47a000008a037fae */ /* 0x0005e2000e921848 */
[----:B-1----:R-:W-:Y:S01]  /*3d5b0*/  IMAD.WIDE R140, R199, 0x4, R226 ;  /* 0x00000004c78c7825 */ /* 0x002fe200078e02e2 */
[----:B------:R-:W-:Y:S02]  /*3d5c0*/  IADD3 R4, R133, -0x54, RZ ;  /* 0xffffffac85047810 */ /* 0x000fe40007ffe0ff */
[----:B------:R-:W1:Y:S01]  /*3d5d0*/  LDC R133, c[0x0][0x230] ;  /* 0x00008c00ff857b82 */ /* 0x000e620000000800 */
[----:B------:R-:W-:Y:S02]  /*3d5e0*/  VIADD R130, R132, 0xffffffb0 ;  /* 0xffffffb084827836 */ /* 0x000fe40000000000 */
[----:B--2---:R-:W-:Y:S01]  /*3d5f0*/  IMAD.WIDE R138, R199, 0x4, R216 ;  /* 0x00000004c78a7825 */ /* 0x004fe200078e02d8 */
[----:B------:R2:W-:Y:S04]  /*3d600*/  STL.64 [R1+0xfd8], R140 ;  /* 0x000fd88c01007387 */ /* 0x0005e80000100a00 */
[----:B------:R-:W1:Y:S01]  /*3d610*/  LDC R132, c[0x0][0x230] ;  /* 0x00008c00ff847b82 */ /* 0x000e620000000800 */
[----:B------:R2:W-:Y:S01]  /*3d620*/  LDGSTS.E [R3+0x47e00], desc[UR8][R140.64], !P6 ;  /* 0x47e000008c037fae */ /* 0x0005e2000f121848 */
[----:B------:R-:W-:-:S03]  /*3d630*/  ISETP.GE.U32.AND P4, PT, R130, 0x7fffff71, PT ;  /* 0x7fffff718200780c */ /* 0x000fc60003f86070 */
[----:B------:R5:W-:Y:S04]  /*3d640*/  STL.64 [R1+0xe48], R138 ;  /* 0x000e488a01007387 */ /* 0x000be80000100a00 */
[----:B------:R5:W-:Y:S01]  /*3d650*/  LDGSTS.E [R5+0x44300], desc[UR8][R138.64], !P1 ;  /* 0x443000008a057fae */ /* 0x000be2000c921848 */
[----:B--2---:R-:W-:Y:S01]  /*3d660*/  IMAD.WIDE R140, R199, 0x4, R232 ;  /* 0x00000004c78c7825 */ /* 0x004fe200078e02e8 */
[----:B------:R-:W-:-:S03]  /*3d670*/  ISETP.GE.U32.AND P5, PT, R4, 0x7fffff6d, PT ;  /* 0x7fffff6d0400780c */ /* 0x000fc60003fa6070 */
[----:B------:R-:W-:Y:S02]  /*3d680*/  VIADD R130, R135, 0xffffffa8 ;  /* 0xffffffa887827836 */ /* 0x000fe40000000000 */
[----:B-----5:R-:W-:Y:S01]  /*3d690*/  IMAD.WIDE R138, R199, 0x4, R220 ;  /* 0x00000004c78a7825 */ /* 0x020fe200078e02dc */
[----:B------:R2:W-:Y:S03]  /*3d6a0*/  STL.64 [R1+0xe50], R140 ;  /* 0x000e508c01007387 */ /* 0x0005e60000100a00 */
[----:B------:R-:W-:Y:S01]  /*3d6b0*/  VIADD R4, R134, 0xffffffa4 ;  /* 0xffffffa486047836 */ /* 0x000fe20000000000 */
[----:B------:R5:W-:Y:S01]  /*3d6c0*/  STL.64 [R1+0xe58], R138 ;  /* 0x000e588a01007387 */ /* 0x000be20000100a00 */
[----:B------:R-:W-:Y:S01]  /*3d6d0*/  ISETP.GE.U32.AND P6, PT, R130, 0x7fffff69, PT ;  /* 0x7fffff698200780c */ /* 0x000fe20003fc6070 */
[----:B------:R-:W1:Y:S02]  /*3d6e0*/  LDC R134, c[0x0][0x230] ;  /* 0x00008c00ff867b82 */ /* 0x000e640000000800 */
[----:B------:R-:W5:Y:S01]  /*3d6f0*/  LDL.LU.64 R162, [R1+0xe40] ;  /* 0x000e400001a27983 */ /* 0x000f620000300a00 */
[----:B------:R-:W-:Y:S01]  /*3d700*/  VIADD R130, R136, 0xffffffa0 ;  /* 0xffffffa088827836 */ /* 0x000fe20000000000 */
[----:B------:R-:W-:-:S02]  /*3d710*/  ISETP.GE.U32.AND P1, PT, R4, 0x7fffff65, PT ;  /* 0x7fffff650400780c */ /* 0x000fc40003f26070 */
[----:B---3--:R-:W-:Y:S01]  /*3d720*/  IADD3 R4, R137, -0x64, RZ ;  /* 0xffffff9c89047810 */ /* 0x008fe20007ffe0ff */
[----:B------:R2:W-:Y:S01]  /*3d730*/  LDGSTS.E [R5+0x44700], desc[UR8][R140.64], !P2 ;  /* 0x447000008c057fae */ /* 0x0005e2000d121848 */
[----:B------:R-:W3:Y:S01]  /*3d740*/  LDC R136, c[0x0][0x230] ;  /* 0x00008c00ff887b82 */ /* 0x000ee20000000800 */
[----:B------:R-:W-:Y:S01]  /*3d750*/  ISETP.GE.U32.AND P2, PT, R130, 0x7fffff61, PT ;  /* 0x7fffff618200780c */ /* 0x000fe20003f46070 */
[----:B------:R-:W-:Y:S01]  /*3d760*/  IMAD.WIDE R142, R199, 0x4, R234 ;  /* 0x00000004c78e7825 */ /* 0x000fe200078e02ea */
[----:B------:R5:W-:Y:S01]  /*3d770*/  LDGSTS.E [R5+0x44b00], desc[UR8][R138.64], !P3 ;  /* 0x44b000008a057fae */ /* 0x000be2000d921848 */
[----:B------:R-:W-:Y:S02]  /*3d780*/  ISETP.GE.U32.AND P3, PT, R4, 0x7fffff5d, PT ;  /* 0x7fffff5d0400780c */ /* 0x000fe40003f66070 */
[----:B----4-:R-:W-:Y:S01]  /*3d790*/  VIADD R4, R131, 0xffffff98 ;  /* 0xffffff9883047836 */ /* 0x010fe20000000000 */
[----:B------:R-:W-:Y:S01]  /*3d7a0*/  STL.64 [R1+0xe68], R142 ;  /* 0x000e688e01007387 */ /* 0x000fe20000100a00 */
[----:B------:R-:W4:Y:S01]  /*3d7b0*/  LDC R135, c[0x0][0x230] ;  /* 0x00008c00ff877b82 */ /* 0x000f220000000800 */
[----:B--2---:R-:W-:-:S02]  /*3d7c0*/  IMAD.WIDE R140, R199, 0x4, R222 ;  /* 0x00000004c78c7825 */ /* 0x004fc400078e02de */
[----:B------:R-:W-:Y:S02]  /*3d7d0*/  LDGSTS.E [R5+0x44f00], desc[UR8][R142.64], !P4 ;  /* 0x44f000008e057fae */ /* 0x000fe4000e121848 */
[----:B-----5:R-:W-:Y:S02]  /*3d7e0*/  IMAD.WIDE R138, R199, 0x4, R224 ;  /* 0x00000004c78a7825 */ /* 0x020fe400078e02e0 */
[----:B------:R2:W-:Y:S01]  /*3d7f0*/  STL.64 [R1+0xe78], R140 ;  /* 0x000e788c01007387 */ /* 0x0005e20000100a00 */
[----:B------:R-:W-:Y:S01]  /*3d800*/  ISETP.GE.U32.AND P4, PT, R4, 0x7fffff59, PT ;  /* 0x7fffff590400780c */ /* 0x000fe20003f86070 */
[----:B------:R-:W5:Y:S02]  /*3d810*/  LDC R137, c[0x0][0x230] ;  /* 0x00008c00ff897b82 */ /* 0x000f640000000800 */
[----:B------:R2:W-:Y:S01]  /*3d820*/  LDGSTS.E [R5+0x45300], desc[UR8][R140.64], !P5 ;  /* 0x453000008c057fae */ /* 0x0005e2000e921848 */
[----:B-1----:R-:W-:Y:S02]  /*3d830*/  VIADD R130, R132, 0xffffff94 ;  /* 0xffffff9484827836 */ /* 0x002fe40000000000 */
[----:B------:R-:W-:Y:S01]  /*3d840*/  VIADD R4, R133, 0xffffff90 ;  /* 0xffffff9085047836 */ /* 0x000fe20000000000 */
[----:B------:R1:W-:Y:S01]  /*3d850*/  STL.64 [R1+0xe90], R138 ;  /* 0x000e908a01007387 */ /* 0x0003e20000100a00 */
[----:B------:R-:W-:-:S03]  /*3d860*/  IMAD.WIDE R132, R199, 0x4, R230 ;  /* 0x00000004c7847825 */ /* 0x000fc600078e02e6 */
[----:B------:R1:W-:Y:S01]  /*3d870*/  LDGSTS.E [R5+0x45700], desc[UR8][R138.64], !P6 ;  /* 0x457000008a057fae */ /* 0x0003e2000f121848 */
[----:B--2---:R-:W-:-:S04]  /*3d880*/  IMAD.WIDE R140, R199, 0x4, R242 ;  /* 0x00000004c78c7825 */ /* 0x004fc800078e02f2 */
[----:B-1----:R-:W-:Y:S01]  /*3d890*/  IMAD.WIDE R138, R199, 0x4, R238 ;  /* 0x00000004c78a7825 */ /* 0x002fe200078e02ee */
[----:B------:R-:W-:Y:S04]  /*3d8a0*/  STL.64 [R1+0xea8], R140 ;  /* 0x000ea88c01007387 */ /* 0x000fe80000100a00 */
[----:B------:R-:W-:Y:S04]  /*3d8b0*/  LDGSTS.E [R5+0x45b00], desc[UR8][R140.64], !P1 ;  /* 0x45b000008c057fae */ /* 0x000fe8000c921848 */
[----:B------:R-:W-:Y:S04]  /*3d8c0*/  STL.64 [R1+0xec8], R138 ;  /* 0x000ec88a01007387 */ /* 0x000fe80000100a00 */
[----:B------:R-:W-:Y:S04]  /*3d8d0*/  LDGSTS.E [R5+0x45f00], desc[UR8][R138.64], !P2 ;  /* 0x45f000008a057fae */ /* 0x000fe8000d121848 */
[----:B------:R1:W-:Y:S04]  /*3d8e0*/  STL.64 [R1+0xee8], R132 ;  /* 0x000ee88401007387 */ /* 0x0003e80000100a00 */
[----:B------:R1:W-:Y:S01]  /*3d8f0*/  LDGSTS.E [R5+0x46300], desc[UR8][R132.64], !P3 ;  /* 0x4630000084057fae */ /* 0x0003e2000d921848 */
[----:B------:R-:W-:-:S02]  /*3d900*/  ISETP.GE.U32.AND P6, PT, R4, 0x7fffff51, PT ;  /* 0x7fffff510400780c */ /* 0x000fc40003fc6070 */
[----:B------:R-:W-:Y:S01]  /*3d910*/  IADD3 R4, R134, -0x74, RZ ;  /* 0xffffff8c86047810 */ /* 0x000fe20007ffe0ff */
[----:B------:R-:W-:Y:S01]  /*3d920*/  STL [R1+0x60], RZ ;  /* 0x000060ff01007387 */ /* 0x000fe20000100800 */
[----:B-1----:R-:W-:Y:S02]  /*3d930*/  IMAD.WIDE R132, R199, 0x4, R236 ;  /* 0x00000004c7847825 */ /* 0x002fe400078e02ec */
[----:B------:R-:W-:-:S03]  /*3d940*/  ISETP.GE.U32.AND P1, PT, R4, 0x7fffff4d, PT ;  /* 0x7fffff4d0400780c */ /* 0x000fc60003f26070 */
[----:B------:R1:W-:Y:S01]  /*3d950*/  STL.64 [R1+0xf08], R132 ;  /* 0x000f088401007387 */ /* 0x0003e20000100a00 */
[----:B---3--:R-:W-:-:S03]  /*3d960*/  VIADD R4, R136, 0xffffff84 ;  /* 0xffffff8488047836 */ /* 0x008fc60000000000 */
[----:B------:R-:W-:Y:S04]  /*3d970*/  STL [R1+0x64], RZ ;  /* 0x000064ff01007387 */ /* 0x000fe80000100800 */
[----:B------:R-:W2:Y:S01]  /*3d980*/  LDL.LU.64 R200, [R1+0x7a0] ;  /* 0x0007a00001c87983 */ /* 0x000ea20000300a00 */
[----:B------:R-:W-:-:S03]  /*3d990*/  ISETP.GE.U32.AND P3, PT, R4, 0x7fffff45, PT ;  /* 0x7fffff450400780c */ /* 0x000fc60003f66070 */
[----:B------:R-:W3:Y:S01]  /*3d9a0*/  LDL.LU.64 R218, [R1+0x6f0] ;  /* 0x0006f00001da7983 */ /* 0x000ee20000300a00 */
[----:B------:R-:W-:-:S03]  /*3d9b0*/  IMAD.SHL.U32 R4, R245, 0x40, RZ ;  /* 0x00000040f5047824 */ /* 0x000fc600078e00ff */
[----:B------:R-:W3:Y:S04]  /*3d9c0*/  LDL.LU.64 R204, [R1+0x6b0] ;  /* 0x0006b00001cc7983 */ /* 0x000ee80000300a00 */
[----:B------:R-:W3:Y:S01]  /*3d9d0*/  LDL.LU.64 R244, [R1+0x670] ;  /* 0x0006700001f47983 */ /* 0x000ee20000300a00 */
[----:B------:R-:W-:Y:S01]  /*3d9e0*/  IMAD.WIDE R192, R4, 0x4, R6 ;  /* 0x0000000404c07825 */ /* 0x000fe200078e0206 */
[----:B------:R-:W-:Y:S02]  /*3d9f0*/  ISETP.GE.U32.AND P5, PT, R130, 0x7fffff55, PT ;  /* 0x7fffff558200780c */ /* 0x000fe40003fa6070 */
[----:B------:R1:W-:Y:S01]  /*3da00*/  LDGSTS.E [R5+0x46700], desc[UR8][R132.64], !P4 ;  /* 0x4670000084057fae */ /* 0x0003e2000e121848 */
[----:B------:R-:W-:-:S04]  /*3da10*/  IMAD.WIDE R190, R4, 0x4, R8 ;  /* 0x0000000404be7825 */ /* 0x000fc800078e0208 */
        /* <DEDUP_REMOVED lines=18> */
[----:B----4-:R-:W-:Y:S02]  /*3db40*/  VIADD R130, R135, 0xffffff88 ;  /* 0xffffff8887827836 */ /* 0x010fe40000000000 */
[----:B------:R-:W-:-:S04]  /*3db50*/  IMAD.WIDE R150, R4, 0x4, R48 ;  /* 0x0000000404967825 */ /* 0x000fc800078e0230 */
[----:B------:R-:W-:Y:S01]  /*3db60*/  IMAD.WIDE R148, R4, 0x4, R50 ;  /* 0x0000000404947825 */ /* 0x000fe200078e0232 */
[----:B------:R-:W-:-:S03]  /*3db70*/  ISETP.GE.U32.AND P2, PT, R130, 0x7fffff49, PT ;  /* 0x7fffff498200780c */ /* 0x000fc60003f46070 */
[----:B------:R-:W-:Y:S01]  /*3db80*/  IMAD.WIDE R146, R4, 0x4, R52 ;  /* 0x0000000404927825 */ /* 0x000fe200078e0234 */
[----:B-----5:R-:W-:-:S03]  /*3db90*/  IADD3 R130, R137, -0x80, RZ ;  /* 0xffffff8089827810 */ /* 0x020fc60007ffe0ff */
[----:B------:R-:W-:-:S04]  /*3dba0*/  IMAD.WIDE R144, R4, 0x4, R54 ;  /* 0x0000000404907825 */ /* 0x000fc800078e0236 */
[----:B------:R-:W-:-:S04]  /*3dbb0*/  IMAD.WIDE R142, R4, 0x4, R56 ;  /* 0x00000004048e7825 */ /* 0x000fc800078e0238 */
[----:B------:R-:W-:-:S04]  /*3dbc0*/  IMAD.WIDE R140, R4, 0x4, R58 ;  /* 0x00000004048c7825 */ /* 0x000fc800078e023a */
[----:B------:R-:W-:-:S04]  /*3dbd0*/  IMAD.WIDE R138, R4, 0x4, R60 ;  /* 0x00000004048a7825 */ /* 0x000fc800078e023c */
[----:B------:R-:W-:Y:S01]  /*3dbe0*/  IMAD.WIDE R136, R4, 0x4, R62 ;  /* 0x0000000404887825 */ /* 0x000fe200078e023e */
[----:B------:R-:W-:-:S03]  /*3dbf0*/  ISETP.GE.U32.AND P4, PT, R130, 0x7fffff41, PT ;  /* 0x7fffff418200780c */ /* 0x000fc60003f86070 */
[----:B-1----:R-:W-:-:S04]  /*3dc00*/  IMAD.WIDE R132, R4, 0x4, R64 ;  /* 0x0000000404847825 */ /* 0x002fc800078e0240 */
[----:B------:R-:W-:-:S04]  /*3dc10*/  IMAD.WIDE R66, R4, 0x4, R66 ;  /* 0x0000000404427825 */ /* 0x000fc800078e0242 */
[----:B------:R-:W-:-:S04]  /*3dc20*/  IMAD.WIDE R60, R4, 0x4, R78 ;  /* 0x00000004043c7825 */ /* 0x000fc800078e024e */
[----:B------:R-:W-:-:S04]  /*3dc30*/  IMAD.WIDE R58, R4, 0x4, R76 ;  /* 0x00000004043a7825 */ /* 0x000fc800078e024c */
[----:B------:R-:W-:-:S04]  /*3dc40*/  IMAD.WIDE R56, R4, 0x4, R74 ;  /* 0x0000000404387825 */ /* 0x000fc800078e024a */
[----:B------:R-:W-:-:S04]  /*3dc50*/  IMAD.WIDE R54, R4, 0x4, R72 ;  /* 0x0000000404367825 */ /* 0x000fc800078e0248 */
[----:B------:R-:W-:-:S04]  /*3dc60*/  IMAD.WIDE R52, R4, 0x4, R70 ;  /* 0x0000000404347825 */ /* 0x000fc800078e0246 */
[----:B------:R-:W-:-:S04]  /*3dc70*/  IMAD.WIDE R50, R4, 0x4, R68 ;  /* 0x0000000404327825 */ /* 0x000fc800078e0244 */
[----:B------:R-:W-:-:S05]  /*3dc80*/  IMAD.WIDE R194, R4, 0x4, R162 ;  /* 0x0000000404c27825 */ /* 0x000fca00078e02a2 */
[----:B------:R-:W-:Y:S04]  /*3dc90*/  STL.64 [R1+0xfb8], R194 ;  /* 0x000fb8c201007387 */ /* 0x000fe80000100a00 */
[----:B------:R-:W-:Y:S04]  /*3dca0*/  STL.64 [R1+0x1000], R192 ;  /* 0x001000c001007387 */ /* 0x000fe80000100a00 */
[----:B------:R-:W-:Y:S04]  /*3dcb0*/  STL.64 [R1+0x1028], R190 ;  /* 0x001028be01007387 */ /* 0x000fe80000100a00 */
[----:B------:R-:W-:Y:S04]  /*3dcc0*/  STL.64 [R1+0x1068], R188 ;  /* 0x001068bc01007387 */ /* 0x000fe80000100a00 */
[----:B------:R-:W-:Y:S04]  /*3dcd0*/  STL.64 [R1+0x10a8], R186 ;  /* 0x0010a8ba01007387 */ /* 0x000fe80000100a00 */
[----:B------:R-:W-:Y:S04]  /*3dce0*/  STL.64 [R1+0x10e8], R184 ;  /* 0x0010e8b801007387 */ /* 0x000fe80000100a00 */
[----:B------:R-:W-:Y:S04]  /*3dcf0*/  STL.64 [R1+0x1128], R182 ;  /* 0x001128b601007387 */ /* 0x000fe80000100a00 */
[----:B------:R-:W-:Y:S01]  /*3dd00*/  STL.64 [R1+0x1168], R180 ;  /* 0x001168b401007387 */ /* 0x000fe20000100a00 */
[----:B------:R-:W-:-:S03]  /*3dd10*/  IMAD.WIDE R162, R4, 0x4, R36 ;  /* 0x0000000404a27825 */ /* 0x000fc600078e0224 */
[----:B------:R-:W-:Y:S04]  /*3dd20*/  STL.64 [R1+0x11a8], R178 ;  /* 0x0011a8b201007387 */ /* 0x000fe80000100a00 */
[----:B------:R1:W-:Y:S04]  /*3dd30*/  STL.64 [R1+0x11e8], R176 ;  /* 0x0011e8b001007387 */ /* 0x0003e80000100a00 */
[----:B------:R-:W-:Y:S04]  /*3dd40*/  STL.64 [R1+0x1228], R174 ;  /* 0x001228ae01007387 */ /* 0x000fe80000100a00 */
        /* <DEDUP_REMOVED lines=12> */
[----:B--2---:R-:W-:-:S03]  /*3de10*/  IMAD.WIDE R134, R4, 0x4, R200 ;  /* 0x0000000404867825 */ /* 0x004fc600078e02c8 */
[----:B------:R2:W-:Y:S04]  /*3de20*/  STL.64 [R1+0x1568], R148 ;  /* 0x0015689401007387 */ /* 0x0005e80000100a00 */
[----:B------:R-:W-:Y:S04]  /*3de30*/  STL.64 [R1+0x15a8], R146 ;  /* 0x0015a89201007387 */ /* 0x000fe80000100a00 */
[----:B------:R-:W-:Y:S01]  /*3de40*/  STL.64 [R1+0x15e8], R144 ;  /* 0x0015e89001007387 */ /* 0x000fe20000100a00 */
[----:B---3--:R-:W-:-:S03]  /*3de50*/  IMAD.WIDE R130, R4, 0x4, R218 ;  /* 0x0000000404827825 */ /* 0x008fc600078e02da */
[----:B------:R3:W-:Y:S04]  /*3de60*/  STL.64 [R1+0x1628], R142 ;  /* 0x0016288e01007387 */ /* 0x0007e80000100a00 */
[----:B------:R4:W-:Y:S01]  /*3de70*/  STL.64 [R1+0x1668], R140 ;  /* 0x0016688c01007387 */ /* 0x0009e20000100a00 */
[----:B------:R-:W-:-:S03]  /*3de80*/  IMAD.WIDE R64, R4, 0x4, R204 ;  /* 0x0000000404407825 */ /* 0x000fc600078e02cc */
[----:B------:R5:W-:Y:S04]  /*3de90*/  STL.64 [R1+0x16a8], R138 ;  /* 0x0016a88a01007387 */ /* 0x000be80000100a00 */
[----:B------:R-:W-:Y:S04]  /*3dea0*/  STL.64 [R1+0x16e8], R136 ;  /* 0x0016e88801007387 */ /* 0x000fe80000100a00 */
[----:B------:R-:W-:Y:S01]  /*3deb0*/  STL.64 [R1+0x1728], R134 ;  /* 0x0017288601007387 */ /* 0x000fe20000100a00 */
[----:B------:R-:W-:-:S03]  /*3dec0*/  IMAD.WIDE R62, R4, 0x4, R244 ;  /* 0x00000004043e7825 */ /* 0x000fc600078e02f4 */
[----:B------:R-:W-:Y:S04]  /*3ded0*/  STL.64 [R1+0x1768], R132 ;  /* 0x0017688401007387 */ /* 0x000fe80000100a00 */
[----:B------:R-:W-:Y:S04]  /*3dee0*/  STL.64 [R1+0x17a8], R66 ;  /* 0x0017a84201007387 */ /* 0x000fe80000100a00 */
[----:B------:R-:W2:Y:S04]  /*3def0*/  LDL.LU.64 R78, [R1+0x2760] ;  /* 0x00276000014e7983 */ /* 0x000ea80000300a00 */
[----:B------:R-:W-:Y:S04]  /*3df00*/  STL.64 [R1+0x17e8], R130 ;  /* 0x0017e88201007387 */ /* 0x000fe80000100a00 */
[----:B------:R-:W3:Y:S04]  /*3df10*/  LDL.LU.64 R76, [R1+0x2758] ;  /* 0x00275800014c7983 */ /* 0x000ee80000300a00 */
[----:B------:R-:W-:Y:S04]  /*3df20*/  STL.64 [R1+0x1828], R64 ;  /* 0x0018284001007387 */ /* 0x000fe80000100a00 */
[----:B------:R-:W4:Y:S04]  /*3df30*/  LDL.LU.64 R74, [R1+0x2750] ;  /* 0x00275000014a7983 */ /* 0x000f280000300a00 */
[----:B------:R-:W5:Y:S04]  /*3df40*/  LDL.LU.64 R218, [R1+0x4b0] ;  /* 0x0004b00001da7983 */ /* 0x000f680000300a00 */
[----:B------:R-:W-:Y:S04]  /*3df50*/  STL.64 [R1+0x1868], R62 ;  /* 0x0018683e01007387 */ /* 0x000fe80000100a00 */
[----:B------:R-:W2:Y:S04]  /*3df60*/  LDL.LU.64 R72, [R1+0x2748] ;  /* 0x0027480001487983 */ /* 0x000ea80000300a00 */
[----:B------:R-:W-:Y:S04]  /*3df70*/  STL.64 [R1+0x18a8], R60 ;  /* 0x0018a83c01007387 */ /* 0x000fe80000100a00 */
[----:B------:R-:W5:Y:S04]  /*3df80*/  LDL.LU.64 R70, [R1+0x2740] ;  /* 0x0027400001467983 */ /* 0x000f680000300a00 */
[----:B------:R-:W5:Y:S04]  /*3df90*/  LDL.LU.64 R204, [R1+0x470] ;  /* 0x0004700001cc7983 */ /* 0x000f680000300a00 */
[----:B------:R-:W-:Y:S04]  /*3dfa0*/  STL.64 [R1+0x18e8], R58 ;  /* 0x0018e83a01007387 */ /* 0x000fe80000100a00 */
[----:B------:R-:W5:Y:S04]  /*3dfb0*/  LDL.LU.64 R68, [R1+0x2738] ;  /* 0x0027380001447983 */ /* 0x000f680000300a00 */
        /* <DEDUP_REMOVED lines=10> */
[----:B------:R-:W-:Y:S04]  /*3e060*/  STL.64 [R1+0x1928], R56 ;  /* 0x0019283801007387 */ /* 0x000fe80000100a00 */
[----:B------:R-:W-:Y:S04]  /*3e070*/  STL.64 [R1+0x1968], R54 ;  /* 0x0019683601007387 */ /* 0x000fe80000100a00 */
[----:B------:R-:W-:Y:S01]  /*3e080*/  STL.64 [R1+0x19a8], R52 ;  /* 0x0019a83401007387 */ /* 0x000fe20000100a00 */
[----:B---3--:R-:W-:-:S04]  /*3e090*/  IMAD.WIDE R76, R199, 0x4, R76 ;  /* 0x00000004c74c7825 */ /* 0x008fc800078e024c */
[----:B----4-:R-:W-:-:S04]  /*3e0a0*/  IMAD.WIDE R74, R199, 0x4, R74 ;  /* 0x00000004c74a7825 */ /* 0x010fc800078e024a */
[----:B--2---:R-:W-:-:S04]  /*3e0b0*/  IMAD.WIDE R72, R199, 0x4, R72 ;  /* 0x00000004c7487825 */ /* 0x004fc800078e0248 */
[----:B-----5:R-:W-:-:S04]  /*3e0c0*/  IMAD.WIDE R70, R199, 0x4, R70 ;  /* 0x00000004c7467825 */ /* 0x020fc800078e0246 */
[----:B------:R-:W-:-:S05]  /*3e0d0*/  IMAD.WIDE R196, R199, 0x4, R68 ;  /* 0x00000004c7c47825 */ /* 0x000fca00078e0244 */
[----:B------:R-:W-:Y:S04]  /*3e0e0*/  STL.64 [R1+0x4f0], R196 ;  /* 0x0004f0c401007387 */ /* 0x000fe80000100a00 */
[----:B------:R-:W-:Y:S04]  /*3e0f0*/  STL.64 [R1+0x19e8], R50 ;  /* 0x0019e83201007387 */ /* 0x000fe80000100a00 */
[----:B------:R-:W-:Y:S04]  /*3e100*/  STL.64 [R1+0x530], R70 ;  /* 0x0005304601007387 */ /* 0x000fe80000100a00 */
[----:B------:R-:W-:Y:S01]  /*3e110*/  STL.64 [R1+0x570], R72 ;  /* 0x0005704801007387 */ /* 0x000fe20000100a00 */
[----:B------:R-:W-:-:S03]  /*3e120*/  IMAD.WIDE R68, R199, 0x4, R78 ;  /* 0x00000004c7447825 */ /* 0x000fc600078e024e */
[----:B------:R-:W2:Y:S01]  /*3e130*/  LDL.LU.64 R212, [R1+0x1b0] ;  /* 0x0001b00001d47983 */ /* 0x000ea20000300a00 */
[----:B------:R-:W-:-:S03]  /*3e140*/  IMAD.WIDE R48, R4, 0x4, R218 ;  /* 0x0000000404307825 */ /* 0x000fc600078e02da */
[----:B------:R-:W3:Y:S04]  /*3e150*/  LDL.LU.64 R228, [R1+0x170] ;  /* 0x0001700001e47983 */ /* 0x000ee80000300a00 */
[----:B------:R-:W4:Y:S01]  /*3e160*/  LDL.LU.64 R200, [R1+0x130] ;  /* 0x0001300001c87983 */ /* 0x000f220000300a00 */
[----:B------:R-:W-:-:S03]  /*3e170*/  IMAD.WIDE R46, R4, 0x4, R204 ;  /* 0x00000004042e7825 */ /* 0x000fc600078e02cc */
[----:B------:R-:W-:Y:S01]  /*3e180*/  STL.64 [R1+0x5b0], R74 ;  /* 0x0005b04a01007387 */ /* 0x000fe20000100a00 */
[----:B------:R-:W-:-:S03]  /*3e190*/  IMAD.WIDE R44, R4, 0x4, R244 ;  /* 0x00000004042c7825 */ /* 0x000fc600078e02f4 */
[----:B------:R-:W5:Y:S04]  /*3e1a0*/  LDL.LU.64 R198, [R1+0xf0] ;  /* 0x0000f00001c67983 */ /* 0x000f680000300a00 */
[----:B------:R-:W5:Y:S04]  /*3e1b0*/  LDL.LU.64 R218, [R1+0xb0] ;  /* 0x0000b00001da7983 */ /* 0x000f680000300a00 */
[----:B------:R-:W-:Y:S04]  /*3e1c0*/  STL.64 [R1+0x5f0], R76 ;  /* 0x0005f04c01007387 */ /* 0x000fe80000100a00 */
[----:B------:R-:W5:Y:S04]  /*3e1d0*/  LDL.LU.64 R204, [R1+0x70] ;  /* 0x0000700001cc7983 */ /* 0x000f680000300a00 */
[----:B------:R-:W5:Y:S01]  /*3e1e0*/  LDL.LU.64 R244, [R1+0x28] ;  /* 0x0000280001f47983 */ /* 0x000f620000300a00 */
[----:B------:R-:W-:-:S03]  /*3e1f0*/  IMAD.WIDE R42, R4, 0x4, R232 ;  /* 0x00000004042a7825 */ /* 0x000fc600078e02e8 */
[----:B------:R-:W-:Y:S01]  /*3e200*/  STL.64 [R1+0x630], R68 ;  /* 0x0006304401007387 */ /* 0x000fe20000100a00 */
        /* <DEDUP_REMOVED lines=13> */
[----:B------:R-:W-:Y:S01]  /*3e2e0*/  LDGSTS.E [R5+0x46b00], desc[UR8][R196.64], !P5 ;  /* 0x46b00000c4057fae */ /* 0x000fe2000e921848 */
[----:B------:R-:W-:-:S03]  /*3e2f0*/  IMAD.WIDE R26, R4, 0x4, R202 ;  /* 0x00000004041a7825 */ /* 0x000fc600078e02ca */
[----:B------:R-:W-:Y:S04]  /*3e300*/  STL.64 [R1+0x1ba8], R36 ;  /* 0x001ba82401007387 */ /* 0x000fe80000100a00 */
[----:B------:R-:W-:Y:S04]  /*3e310*/  LDGSTS.E [R5+0x46f00], desc[UR8][R70.64], !P6 ;  /* 0x46f0000046057fae */ /* 0x000fe8000f121848 */
[----:B------:R-:W-:Y:S04]  /*3e320*/  STL.64 [R1+0x1be8], R34 ;  /* 0x001be82201007387 */ /* 0x000fe80000100a00 */
[----:B------:R-:W-:Y:S04]  /*3e330*/  LDGSTS.E [R5+0x47300], desc[UR8][R72.64], !P1 ;  /* 0x4730000048057fae */ /* 0x000fe8000c921848 */
[----:B------:R-:W-:Y:S04]  /*3e340*/  STL.64 [R1+0x1c28], R32 ;  /* 0x001c282001007387 */ /* 0x000fe80000100a00 */
[----:B------:R-:W-:Y:S04]  /*3e350*/  LDGSTS.E [R5+0x47700], desc[UR8][R74.64], !P2 ;  /* 0x477000004a057fae */ /* 0x000fe8000d121848 */
[----:B------:R-:W-:Y:S04]  /*3e360*/  STL.64 [R1+0x1c40], R30 ;  /* 0x001c401e01007387 */ /* 0x000fe80000100a00 */
[----:B------:R-:W-:Y:S04]  /*3e370*/  LDGSTS.E [R5+0x47b00], desc[UR8][R76.64], !P3 ;  /* 0x47b000004c057fae */ /* 0x000fe8000d921848 */
[----:B------:R-:W-:Y:S04]  /*3e380*/  STL.64 [R1+0x1c48], R28 ;  /* 0x001c481c01007387 */ /* 0x000fe80000100a00 */
[----:B------:R-:W-:Y:S01]  /*3e390*/  LDGSTS.E [R5+0x47f00], desc[UR8][R68.64], !P4 ;  /* 0x47f0000044057fae */ /* 0x000fe2000e121848 */
[----:B------:R-:W-:-:S03]  /*3e3a0*/  IMAD.WIDE R10, R4, 0x4, R80 ;  /* 0x00000004040a7825 */ /* 0x000fc600078e0250 */
[----:B------:R-:W-:Y:S04]  /*3e3b0*/  STL.64 [R1+0x1f58], R26 ;  /* 0x001f581a01007387 */ /* 0x000fe80000100a00 */
[----:B------:R-:W0:Y:S01]  /*3e3c0*/  LDGDEPBAR ;  /* 0x00000000000079af */ /* 0x000e220000000000 */
[----:B------:R-:W-:-:S03]  /*3e3d0*/  IMAD.WIDE R8, R4, 0x4, R82 ;  /* 0x0000000404087825 */ /* 0x000fc600078e0252 */
[----:B------:R-:W-:Y:S01]  /*3e3e0*/  LDGSTS.E [R0+0x20000], desc[UR8][R194.64], P0 ;  /* 0x20000000c2007fae */ /* 0x000fe20008121848 */
[----:B------:R-:W-:-:S03]  /*3e3f0*/  IMAD.WIDE R6, R4, 0x4, R84 ;  /* 0x0000000404067825 */ /* 0x000fc600078e0254 */
        /* <DEDUP_REMOVED lines=9> */
[----:B------:R1:W-:Y:S04]  /*3e490*/  LDGSTS.E [R0+0x25000], desc[UR8][R174.64], P0 ;  /* 0x25000000ae007fae */ /* 0x0003e80008121848 */
[----:B------:R1:W-:Y:S04]  /*3e4a0*/  LDGSTS.E [R0+0x25800], desc[UR8][R172.64], P0 ;  /* 0x25800000ac007fae */ /* 0x0003e80008121848 */
[----:B------:R-:W-:Y:S04]  /*3e4b0*/  LDGSTS.E [R0+0x26000], desc[UR8][R170.64], P0 ;  /* 0x26000000aa007fae */ /* 0x000fe80008121848 */
[----:B------:R1:W-:Y:S04]  /*3e4c0*/  LDGSTS.E [R0+0x26800], desc[UR8][R168.64], P0 ;  /* 0x26800000a8007fae */ /* 0x0003e80008121848 */
[----:B------:R1:W-:Y:S04]  /*3e4d0*/  LDGSTS.E [R0+0x27000], desc[UR8][R166.64], P0 ;  /* 0x27000000a6007fae */ /* 0x0003e80008121848 */
[----:B------:R1:W-:Y:S04]  /*3e4e0*/  LDGSTS.E [R0+0x27800], desc[UR8][R164.64], P0 ;  /* 0x27800000a4007fae */ /* 0x0003e80008121848 */
[----:B------:R-:W-:Y:S04]  /*3e4f0*/  LDGSTS.E [R0+0x28000], desc[UR8][R162.64], P0 ;  /* 0x28000000a2007fae */ /* 0x000fe80008121848 */
[----:B------:R1:W-:Y:S04]  /*3e500*/  LDGSTS.E [R0+0x28800], desc[UR8][R160.64], P0 ;  /* 0x28800000a0007fae */ /* 0x0003e80008121848 */
[----:B------:R1:W-:Y:S04]  /*3e510*/  LDGSTS.E [R0+0x29000], desc[UR8][R158.64], P0 ;  /* 0x290000009e007fae */ /* 0x0003e80008121848 */
[----:B------:R-:W-:Y:S04]  /*3e520*/  LDGSTS.E [R0+0x29800], desc[UR8][R156.64], P0 ;  /* 0x298000009c007fae */ /* 0x000fe80008121848 */
[----:B------:R1:W-:Y:S04]  /*3e530*/  LDGSTS.E [R0+0x2a000], desc[UR8][R154.64], P0 ;  /* 0x2a0000009a007fae */ /* 0x0003e80008121848 */
[----:B------:R1:W-:Y:S04]  /*3e540*/  LDGSTS.E [R0+0x2a800], desc[UR8][R152.64], P0 ;  /* 0x2a80000098007fae */ /* 0x0003e80008121848 */
        /* <DEDUP_REMOVED lines=23> */
[----:B------:R-:W-:Y:S01]  /*3e6c0*/  LDGSTS.E [R0+0x36800], desc[UR8][R42.64], P0 ;  /* 0x368000002a007fae */ /* 0x000fe20008121848 */
[----:B--2---:R-:W-:-:S03]  /*3e6d0*/  IMAD.WIDE R24, R4, 0x4, R212 ;  /* 0x0000000404187825 */ /* 0x004fc600078e02d4 */
[----:B------:R-:W-:Y:S01]  /*3e6e0*/  LDGSTS.E [R0+0x37000], desc[UR8][R40.64], P0 ;  /* 0x3700000028007fae */ /* 0x000fe20008121848 */
[----:B---3--:R-:W-:-:S03]  /*3e6f0*/  IMAD.WIDE R22, R4, 0x4, R228 ;  /* 0x0000000404167825 */ /* 0x008fc600078e02e4 */
[----:B------:R-:W-:Y:S01]  /*3e700*/  STL.64 [R1+0x1f50], R24 ;  /* 0x001f501801007387 */ /* 0x000fe20000100a00 */
[----:B----4-:R-:W-:-:S03]  /*3e710*/  IMAD.WIDE R20, R4, 0x4, R200 ;  /* 0x0000000404147825 */ /* 0x010fc600078e02c8 */
[----:B------:R-:W-:Y:S01]  /*3e720*/  STL.64 [R1+0x1f48], R22 ;  /* 0x001f481601007387 */ /* 0x000fe20000100a00 */
[----:B-----5:R-:W-:-:S03]  /*3e730*/  IMAD.WIDE R18, R4, 0x4, R198 ;  /* 0x0000000404127825 */ /* 0x020fc600078e02c6 */
[----:B------:R-:W-:Y:S01]  /*3e740*/  STL.64 [R1+0x1f40], R20 ;  /* 0x001f401401007387 */ /* 0x000fe20000100a00 */
[----:B------:R-:W-:-:S03]  /*3e750*/  IMAD.WIDE R16, R4, 0x4, R218 ;  /* 0x0000000404107825 */ /* 0x000fc600078e02da */
[----:B------:R-:W-:Y:S01]  /*3e760*/  STL.64 [R1+0x1f38], R18 ;  /* 0x001f381201007387 */ /* 0x000fe20000100a00 */
[----:B------:R-:W-:-:S03]  /*3e770*/  IMAD.WIDE R14, R4, 0x4, R204 ;  /* 0x00000004040e7825 */ /* 0x000fc600078e02cc */
[----:B------:R-:W-:Y:S01]  /*3e780*/  STL.64 [R1+0x1f30], R16 ;  /* 0x001f301001007387 */ /* 0x000fe20000100a00 */
[----:B------:R-:W-:-:S03]  /*3e790*/  IMAD.WIDE R12, R4, 0x4, R244 ;  /* 0x00000004040c7825 */ /* 0x000fc600078e02f4 */
[----:B------:R-:W-:Y:S04]  /*3e7a0*/  STL.64 [R1+0x1f28], R14 ;  /* 0x001f280e01007387 */ /* 0x000fe80000100a00 */
[----:B------:R-:W-:Y:S04]  /*3e7b0*/  STL.64 [R1+0x1f20], R12 ;  /* 0x001f200c01007387 */ /* 0x000fe80000100a00 */
[----:B------:R2:W-:Y:S04]  /*3e7c0*/  STL.64 [R1+0x1f18], R10 ;  /* 0x001f180a01007387 */ /* 0x0005e80000100a00 */
[----:B------:R3:W-:Y:S04]  /*3e7d0*/  STL.64 [R1+0x1f10], R8 ;  /* 0x001f100801007387 */ /* 0x0007e80000100a00 */
[----:B------:R4:W-:Y:S04]  /*3e7e0*/  STL.64 [R1+0x1f08], R6 ;  /* 0x001f080601007387 */ /* 0x0009e80000100a00 */
[----:B-1----:R-:W5:Y:S04]  /*3e7f0*/  LDL.LU.64 R176, [R1+0xe38] ;  /* 0x000e380001b07983 */ /* 0x002f680000300a00 */
[----:B------:R-:W2:Y:S04]  /*3e800*/  LDL.LU.64 R244, [R1+0xe00] ;  /* 0x000e000001f47983 */ /* 0x000ea80000300a00 */
[----:B------:R-:W3:Y:S04]  /*3e810*/  LDL.LU.64 R148, [R1+0xdc8] ;  /* 0x000dc80001947983 */ /* 0x000ee80000300a00 */
[----:B------:R-:W4:Y:S04]  /*3e820*/  LDL.LU.64 R142, [R1+0xd90] ;  /* 0x000d9000018e7983 */ /* 0x000f280000300a00 */
        /* <DEDUP_REMOVED lines=25> */
[----:B------:R1:W-:Y:S01]  /*3e9c0*/  LDGSTS.E [R0+0x3f800], desc[UR8][R6.64], P0 ;  /* 0x3f80000006007fae */ /* 0x0003e20008121848 */
[----:B--2---:R-:W-:-:S03]  /*3e9d0*/  IMAD.WIDE R174, R4, 0x4, R244 ;  /* 0x0000000404ae7825 */ /* 0x004fc600078e02f4 */
[----:B------:R-:W2:Y:S01]  /*3e9e0*/  LDL.LU.64 R244, [R1+0xb60] ;  /* 0x000b600001f47983 */ /* 0x000ea20000300a00 */
[----:B-----5:R-:W-:-:S04]  /*3e9f0*/  IMAD.WIDE R176, R4, 0x4, R176 ;  /* 0x0000000404b07825 */ /* 0x020fc800078e02b0 */
[C---:B---3--:R-:W-:Y:S01]  /*3ea00*/  IMAD.WIDE R172, R4.reuse, 0x4, R148 ;  /* 0x0000000404ac7825 */ /* 0x048fe200078e0294 */
[----:B------:R-:W-:Y:S03]  /*3ea10*/  LDGSTS.E [R246+0x20100], desc[UR8][R176.64], P0 ;  /* 0x20100000b0f67fae */ /* 0x000fe60008121848 */
[C---:B----4-:R-:W-:Y:S01]  /*3ea20*/  IMAD.WIDE R168, R4.reuse, 0x4, R146 ;  /* 0x0000000404a87825 */ /* 0x050fe200078e0292 */
[----:B------:R-:W3:Y:S03]  /*3ea30*/  LDL.LU.64 R148, [R1+0xb28] ;  /* 0x000b280001947983 */ /* 0x000ee60000300a00 */
[C---:B------:R-:W-:Y:S01]  /*3ea40*/  IMAD.WIDE R170, R4.reuse, 0x4, R142 ;  /* 0x0000000404aa7825 */ /* 0x040fe200078e028e */
[----:B------:R-:W-:Y:S03]  /*3ea50*/  STL.64 [R1+0x370], R176 ;  /* 0x000370b001007387 */ /* 0x000fe60000100a00 */
[C---:B------:R-:W-:Y:S01]  /*3ea60*/  IMAD.WIDE R166, R4.reuse, 0x4, R144 ;  /* 0x0000000404a67825 */ /* 0x040fe200078e0290 */
[----:B------:R-:W4:Y:S04]  /*3ea70*/  LDL.LU.64 R146, [R1+0xaf0] ;  /* 0x000af00001927983 */ /* 0x000f280000300a00 */
[----:B------:R-:W-:Y:S01]  /*3ea80*/  STL.64 [R1+0x3b0], R174 ;  /* 0x0003b0ae01007387 */ /* 0x000fe20000100a00 */
[----:B------:R-:W-:-:S03]  /*3ea90*/  IMAD.WIDE R164, R4, 0x4, R140 ;  /* 0x0000000404a47825 */ /* 0x000fc600078e028c */
[----:B------:R-:W5:Y:S04]  /*3eaa0*/  LDL.LU.64 R144, [R1+0xab8] ;  /* 0x000ab80001907983 */ /* 0x000f680000300a00 */
[----:B------:R-:W-:Y:S01]  /*3eab0*/  STL.64 [R1+0x3f0], R172 ;  /* 0x0003f0ac01007387 */ /* 0x000fe20000100a00 */
[----:B------:R-:W-:-:S03]  /*3eac0*/  IMAD.WIDE R160, R4, 0x4, R138 ;  /* 0x0000000404a07825 */ /* 0x000fc600078e028a */
[----:B------:R-:W5:Y:S01]  /*3ead0*/  LDL.LU.64 R142, [R1+0xa80] ;  /* 0x000a8000018e7983 */ /* 0x000f620000300a00 */
[----:B------:R-:W-:-:S03]  /*3eae0*/  IMAD.WIDE R162, R4, 0x4, R162 ;  /* 0x0000000404a27825 */ /* 0x000fc600078e02a2 */
[----:B------:R-:W-:Y:S04]  /*3eaf0*/  STL.64 [R1+0x430], R170 ;  /* 0x000430aa01007387 */ /* 0x000fe80000100a00 */
[----:B------:R-:W5:Y:S04]  /*3eb00*/  LDL.LU.64 R140, [R1+0xa48] ;  /* 0x000a4800018c7983 */ /* 0x000f680000300a00 */
[----:B------:R-:W-:Y:S01]  /*3eb10*/  STL.64 [R1+0x470], R168 ;  /* 0x000470a801007387 */ /* 0x000fe20000100a00 */
[----:B------:R-:W-:-:S03]  /*3eb20*/  IMAD.WIDE R158, R4, 0x4, R158 ;  /* 0x00000004049e7825 */ /* 0x000fc600078e029e */
[----:B------:R-:W5:Y:S04]  /*3eb30*/  LDL.LU.64 R138, [R1+0xa10] ;  /* 0x000a1000018a7983 */ /* 0x000f680000300a00 */
[----:B------:R-:W-:Y:S01]  /*3eb40*/  STL.64 [R1+0x4b0], R166 ;  /* 0x0004b0a601007387 */ /* 0x000fe20000100a00 */
[----:B------:R-:W-:-:S03]  /*3eb50*/  IMAD.WIDE R154, R4, 0x4, R190 ;  /* 0x00000004049a7825 */ /* 0x000fc600078e02be */
[----:B------:R-:W5:Y:S04]  /*3eb60*/  LDL.LU.64 R184, [R1+0x9d8] ;  /* 0x0009d80001b87983 */ /* 0x000f680000300a00 */
[----:B------:R-:W-:Y:S01]  /*3eb70*/  STL.64 [R1+0x670], R164 ;  /* 0x000670a401007387 */ /* 0x000fe20000100a00 */
[----:B------:R-:W-:-:S03]  /*3eb80*/  IMAD.WIDE R152, R4, 0x4, R150 ;  /* 0x0000000404987825 */ /* 0x000fc600078e0296 */
[----:B------:R-:W5:Y:S04]  /*3eb90*/  LDL.LU.64 R204, [R1+0x9a0] ;  /* 0x0009a00001cc7983 */ /* 0x000f680000300a00 */
[----:B------:R-:W-:Y:S04]  /*3eba0*/  STL.64 [R1+0xcb0], R162 ;  /* 0x000cb0a201007387 */ /* 0x000fe80000100a00 */
[----:B------:R-:W5:Y:S04]  /*3ebb0*/  LDL.LU.64 R190, [R1+0x968] ;  /* 0x0009680001be7983 */ /* 0x000f680000300a00 */
[----:B------:R-:W-:Y:S04]  /*3ebc0*/  STL.64 [R1+0xc78], R160 ;  /* 0x000c78a001007387 */ /* 0x000fe80000100a00 */
[----:B------:R-:W-:Y:S01]  /*3ebd0*/  STL.64 [R1+0xc40], R158 ;  /* 0x000c409e01007387 */ /* 0x000fe20000100a00 */
[----:B------:R-:W-:-:S03]  /*3ebe0*/  IMAD.WIDE R156, R4, 0x4, R156 ;  /* 0x00000004049c7825 */ /* 0x000fc600078e029c */
[----:B------:R-:W-:Y:S01]  /*3ebf0*/  LDGSTS.E [R246+0x20900], desc[UR8][R174.64], P0 ;  /* 0x20900000aef67fae */ /* 0x000fe20008121848 */
[----:B-1----:R-:W-:-:S03]  /*3ec00*/  IMAD.WIDE R10, R4, 0x4, R86 ;  /* 0x00000004040a7825 */ /* 0x002fc600078e0256 */
[----:B------:R-:W-:Y:S01]  /*3ec10*/  LDGSTS.E [R246+0x21100], desc[UR8][R172.64], P0 ;  /* 0x21100000acf67fae */ /* 0x000fe20008121848 */
[----:B------:R-:W-:-:S03]  /*3ec20*/  IMAD.WIDE R8, R4, 0x4, R88 ;  /* 0x0000000404087825 */ /* 0x000fc600078e0258 */
[----:B------:R-:W-:Y:S01]  /*3ec30*/  LDGSTS.E [R246+0x21900], desc[UR8][R170.64], P0 ;  /* 0x21900000aaf67fae */ /* 0x000fe20008121848 */
[----:B------:R-:W-:-:S03]  /*3ec40*/  IMAD.WIDE R6, R4, 0x4, R90 ;  /* 0x0000000404067825 */ /* 0x000fc600078e025a */
[----:B------:R1:W-:Y:S04]  /*3ec50*/  LDGSTS.E [R246+0x22100], desc[UR8][R168.64], P0 ;  /* 0x22100000a8f67fae */ /* 0x0003e80008121848 */
[----:B------:R1:W-:Y:S04]  /*3ec60*/  LDGSTS.E [R246+0x22900], desc[UR8][R166.64], P0 ;  /* 0x22900000a6f67fae */ /* 0x0003e80008121848 */
[----:B------:R1:W-:Y:S04]  /*3ec70*/  LDGSTS.E [R246+0x23100], desc[UR8][R164.64], P0 ;  /* 0x23100000a4f67fae */ /* 0x0003e80008121848 */
[----:B------:R1:W-:Y:S04]  /*3ec80*/  LDGSTS.E [R246+0x23900], desc[UR8][R162.64], P0 ;  /* 0x23900000a2f67fae */ /* 0x0003e80008121848 */
[----:B------:R1:W-:Y:S04]  /*3ec90*/  LDGSTS.E [R246+0x24100], desc[UR8][R160.64], P0 ;  /* 0x24100000a0f67fae */ /* 0x0003e80008121848 */
[----:B------:R1:W-:Y:S04]  /*3eca0*/  LDGSTS.E [R246+0x24900], desc[UR8][R158.64], P0 ;  /* 0x249000009ef67fae */ /* 0x0003e80008121848 */
[----:B------:R1:W-:Y:S04]  /*3ecb0*/  LDGSTS.E [R246+0x25100], desc[UR8][R156.64], P0 ;  /* 0x251000009cf67fae */ /* 0x0003e80008121848 */
[----:B------:R1:W-:Y:S04]  /*3ecc0*/  LDGSTS.E [R246+0x25900], desc[UR8][R154.64], P0 ;  /* 0x259000009af67fae */ /* 0x0003e80008121848 */
[----:B------:R1:W-:Y:S01]  /*3ecd0*/  LDGSTS.E [R246+0x26100], desc[UR8][R152.64], P0 ;  /* 0x2610000098f67fae */ /* 0x0003e20008121848 */
[----:B--2---:R-:W-:-:S03]  /*3ece0*/  IMAD.WIDE R150, R4, 0x4, R244 ;  /* 0x0000000404967825 */ /* 0x004fc600078e02f4 */
[----:B------:R-:W2:Y:S04]  /*3ecf0*/  LDL.LU.64 R244, [R1+0x928] ;  /* 0x0009280001f47983 */ /* 0x000ea80000300a00 */
[----:B------:R-:W-:Y:S04]  /*3ed00*/  STL.64 [R1+0xc08], R156 ;  /* 0x000c089c01007387 */ /* 0x000fe80000100a00 */
[----:B------:R-:W2:Y:S01]  /*3ed10*/  LDL.LU.64 R182, [R1+0x8f0] ;  /* 0x0008f00001b67983 */ /* 0x000ea20000300a00 */
[----:B---3--:R-:W-:-:S03]  /*3ed20*/  IMAD.WIDE R148, R4, 0x4, R148 ;  /* 0x0000000404947825 */ /* 0x008fc600078e0294 */
[----:B------:R-:W-:Y:S04]  /*3ed30*/  STL.64 [R1+0xbd0], R154 ;  /* 0x000bd09a01007387 */ /* 0x000fe80000100a00 */
[----:B------:R-:W3:Y:S01]  /*3ed40*/  LDL.LU.64 R180, [R1+0x8b8] ;  /* 0x0008b80001b47983 */ /* 0x000ee20000300a00 */
[----:B----4-:R-:W-:-:S03]  /*3ed50*/  IMAD.WIDE R146, R4, 0x4, R146 ;  /* 0x0000000404927825 */ /* 0x010fc600078e0292 */
[----:B------:R-:W-:Y:S04]  /*3ed60*/  STL.64 [R1+0xb98], R152 ;  /* 0x000b989801007387 */ /* 0x000fe80000100a00 */
[----:B------:R-:W4:Y:S01]  /*3ed70*/  LDL.LU.64 R218, [R1+0x880] ;  /* 0x0008800001da7983 */ /* 0x000f220000300a00 */
[----:B-----5:R-:W-:-:S03]  /*3ed80*/  IMAD.WIDE R144, R4, 0x4, R144 ;  /* 0x0000000404907825 */ /* 0x020fc600078e0290 */
[----:B------:R-:W-:Y:S04]  /*3ed90*/  STL.64 [R1+0xb60], R150 ;  /* 0x000b609601007387 */ /* 0x000fe80000100a00 */
[----:B------:R-:W5:Y:S01]  /*3eda0*/  LDL.LU.64 R200, [R1+0x848] ;  /* 0x0008480001c87983 */ /* 0x000f620000300a00 */
        /* <DEDUP_REMOVED lines=11> */
[----:B------:R1:W-:Y:S01]  /*3ee60*/  STL.64 [R1+0xd20], R142 ;  /* 0x000d208e01007387 */ /* 0x0003e20000100a00 */
[----:B------:R-:W-:-:S03]  /*3ee70*/  IMAD.WIDE R134, R4, 0x4, R204 ;  /* 0x0000000404867825 */ /* 0x000fc600078e02cc */
[----:B------:R-:W5:Y:S04]  /*3ee80*/  LDL.LU.64 R204, [R1+0x728] ;  /* 0x0007280001cc7983 */ /* 0x000f680000300a00 */
[----:B------:R1:W-:Y:S01]  /*3ee90*/  STL.64 [R1+0xd58], R140 ;  /* 0x000d588c01007387 */ /* 0x0003e20000100a00 */
[----:B------:R-:W-:-:S03]  /*3eea0*/  IMAD.WIDE R132, R4, 0x4, R190 ;  /* 0x0000000404847825 */ /* 0x000fc600078e02be */
[----:B------:R-:W5:Y:S04]  /*3eeb0*/  LDL.LU.64 R198, [R1+0x6e8] ;  /* 0x0006e80001c67983 */ /* 0x000f680000300a00 */
[----:B------:R-:W5:Y:S04]  /*3eec0*/  LDL.LU.64 R190, [R1+0x6a8] ;  /* 0x0006a80001be7983 */ /* 0x000f680000300a00 */
[----:B------:R1:W-:Y:S04]  /*3eed0*/  STL.64 [R1+0xd90], R138 ;  /* 0x000d908a01007387 */ /* 0x0003e80000100a00 */
[----:B------:R1:W-:Y:S04]  /*3eee0*/  LDGSTS.E [R246+0x26900], desc[UR8][R150.64], P0 ;  /* 0x2690000096f67fae */ /* 0x0003e80008121848 */
        /* <DEDUP_REMOVED lines=10> */
[----:B------:R-:W2:Y:S04]  /*3ef90*/  LDL.LU.64 R244, [R1+0x668] ;  /* 0x0006680001f47983 */ /* 0x000ea80000300a00 */
[----:B------:R-:W-:Y:S01]  /*3efa0*/  STL.64 [R1+0x14b0], R136 ;  /* 0x0014b08801007387 */ /* 0x000fe20000100a00 */
[----:B------:R-:W-:-:S03]  /*3efb0*/  IMAD.WIDE R84, R4, 0x4, R182 ;  /* 0x0000000404547825 */ /* 0x000fc600078e02b6 */
[----:B------:R-:W2:Y:S04]  /*3efc0*/  LDL.LU.64 R182, [R1+0x628] ;  /* 0x0006280001b67983 */ /* 0x000ea80000300a00 */
[----:B------:R-:W-:Y:S01]  /*3efd0*/  STL.64 [R1+0x14f0], R134 ;  /* 0x0014f08601007387 */ /* 0x000fe20000100a00 */
[----:B---3--:R-:W-:-:S03]  /*3efe0*/  IMAD.WIDE R82, R4, 0x4, R180 ;  /* 0x0000000404527825 */ /* 0x008fc600078e02b4 */
[----:B------:R-:W3:Y:S04]  /*3eff0*/  LDL.LU.64 R180, [R1+0x5e8] ;  /* 0x0005e80001b47983 */ /* 0x000ee80000300a00 */
[----:B------:R-:W-:Y:S01]  /*3f000*/  STL.64 [R1+0x1530], R132 ;  /* 0x0015308401007387 */ /* 0x000fe20000100a00 */
[----:B----4-:R-:W-:-:S03]  /*3f010*/  IMAD.WIDE R80, R4, 0x4, R218 ;  /* 0x0000000404507825 */ /* 0x010fc600078e02da */
[----:B------:R-:W4:Y:S04]  /*3f020*/  LDL.LU.64 R218, [R1+0x5a8] ;  /* 0x0005a80001da7983 */ /* 0x000f280000300a00 */
[----:B------:R-:W-:Y:S01]  /*3f030*/  STL.64 [R1+0x1570], R130 ;  /* 0x0015708201007387 */ /* 0x000fe20000100a00 */
[----:B-----5:R-:W-:-:S03]  /*3f040*/  IMAD.WIDE R78, R4, 0x4, R200 ;  /* 0x00000004044e7825 */ /* 0x020fc600078e02c8 */
        /* <DEDUP_REMOVED lines=8> */
[----:B------:R-:W-:Y:S04]  /*3f0d0*/  STL.64 [R1+0x1670], R78 ;  /* 0x0016704e01007387 */ /* 0x000fe80000100a00 */
[----:B------:R-:W-:Y:S01]  /*3f0e0*/  LDGSTS.E [R246+0x2b900], desc[UR8][R130.64], P0 ;  /* 0x2b90000082f67fae */ /* 0x000fe20008121848 */
[----:B------:R-:W-:-:S03]  /*3f0f0*/  IMAD.WIDE R70, R4, 0x4, R184 ;  /* 0x0000000404467825 */ /* 0x000fc600078e02b8 */
[----:B------:R-:W5:Y:S04]  /*3f100*/  LDL.LU.64 R184, [R1+0x4e8] ;  /* 0x0004e80001b87983 */ /* 0x000f680000300a00 */
[----:B------:R-:W-:Y:S01]  /*3f110*/  STL.64 [R1+0x16b0], R76 ;  /* 0x0016b04c01007387 */ /* 0x000fe20000100a00 */
[----:B------:R-:W-:-:S03]  /*3f120*/  IMAD.WIDE R68, R4, 0x4, R204 ;  /* 0x0000000404447825 */ /* 0x000fc600078e02cc */
[----:B------:R-:W5:Y:S04]  /*3f130*/  LDL.LU.64 R204, [R1+0x4a8] ;  /* 0x0004a80001cc7983 */ /* 0x000f680000300a00 */
[----:B------:R-:W-:Y:S04]  /*3f140*/  STL.64 [R1+0x16f0], R74 ;  /* 0x0016f04a01007387 */ /* 0x000fe80000100a00 */
[----:B------:R-:W-:Y:S01]  /*3f150*/  STL.64 [R1+0x1730], R72 ;  /* 0x0017304801007387 */ /* 0x000fe20000100a00 */
[----:B------:R-:W-:-:S03]  /*3f160*/  IMAD.WIDE R64, R4, 0x4, R190 ;  /* 0x0000000404407825 */ /* 0x000fc600078e02be */
[----:B------:R-:W5:Y:S04]  /*3f170*/  LDL.LU.64 R190, [R1+0x468] ;  /* 0x0004680001be7983 */ /* 0x000f680000300a00 */
[----:B------:R-:W-:Y:S01]  /*3f180*/  STL.64 [R1+0x1770], R70 ;  /* 0x0017704601007387 */ /* 0x000fe20000100a00 */
        /* <DEDUP_REMOVED lines=14> */
[----:B------:R-:W-:Y:S04]  /*3f270*/  STL.64 [R1+0x17b0], R68 ;  /* 0x0017b04401007387 */ /* 0x000fe80000100a00 */
[----:B------:R-:W-:Y:S01]  /*3f280*/  STL.64 [R1+0x17f0], R66 ;  /* 0x0017f04201007387 */ /* 0x000fe20000100a00 */
[----:B------:R-:W-:-:S03]  /*3f290*/  IMAD.WIDE R60, R4, 0x4, R182 ;  /* 0x00000004043c7825 */ /* 0x000fc600078e02b6 */
[----:B------:R-:W2:Y:S04]  /*3f2a0*/  LDL.LU.64 R196, [R1+0x3e8] ;  /* 0x0003e80001c47983 */ /* 0x000ea80000300a00 */
[----:B------:R-:W2:Y:S04]  /*3f2b0*/  LDL.LU.64 R194, [R1+0x3a8] ;  /* 0x0003a80001c27983 */ /* 0x000ea80000300a00 */
[----:B------:R-:W-:Y:S01]  /*3f2c0*/  STL.64 [R1+0x1830], R64 ;  /* 0x0018304001007387 */ /* 0x000fe20000100a00 */
[----:B---3--:R-:W-:-:S03]  /*3f2d0*/  IMAD.WIDE R58, R4, 0x4, R180 ;  /* 0x00000004043a7825 */ /* 0x008fc600078e02b4 */
[----:B------:R-:W3:Y:S04]  /*3f2e0*/  LDL.LU.64 R228, [R1+0x368] ;  /* 0x0003680001e47983 */ /* 0x000ee80000300a00 */
[----:B------:R-:W3:Y:S04]  /*3f2f0*/  LDL.LU.64 R192, [R1+0x328] ;  /* 0x0003280001c07983 */ /* 0x000ee80000300a00 */
[----:B------:R-:W-:Y:S01]  /*3f300*/  STL.64 [R1+0x1870], R62 ;  /* 0x0018703e01007387 */ /* 0x000fe20000100a00 */
[----:B----4-:R-:W-:-:S03]  /*3f310*/  IMAD.WIDE R56, R4, 0x4, R218 ;  /* 0x0000000404387825 */ /* 0x010fc600078e02da */
[----:B------:R-:W4:Y:S04]  /*3f320*/  LDL.LU.64 R200, [R1+0x2e8] ;  /* 0x0002e80001c87983 */ /* 0x000f280000300a00 */
[----:B------:R-:W4:Y:S04]  /*3f330*/  LDL.LU.64 R188, [R1+0x2a8] ;  /* 0x0002a80001bc7983 */ /* 0x000f280000300a00 */
[----:B------:R-:W-:Y:S01]  /*3f340*/  STL.64 [R1+0x18b0], R60 ;  /* 0x0018b03c01007387 */ /* 0x000fe20000100a00 */
[----:B-----5:R-:W-:-:S03]  /*3f350*/  IMAD.WIDE R54, R4, 0x4, R178 ;  /* 0x0000000404367825 */ /* 0x020fc600078e02b2 */
[----:B------:R-:W5:Y:S04]  /*3f360*/  LDL.LU.64 R198, [R1+0x268] ;  /* 0x0002680001c67983 */ /* 0x000f680000300a00 */
[----:B------:R-:W5:Y:S04]  /*3f370*/  LDL.LU.64 R182, [R1+0x228] ;  /* 0x0002280001b67983 */ /* 0x000f680000300a00 */
[----:B------:R-:W-:Y:S01]  /*3f380*/  STL.64 [R1+0x18f0], R58 ;  /* 0x0018f03a01007387 */ /* 0x000fe20000100a00 */
[----:B------:R-:W-:-:S03]  /*3f390*/  IMAD.WIDE R52, R4, 0x4, R186 ;  /* 0x0000000404347825 */ /* 0x000fc600078e02ba */
[----:B------:R-:W5:Y:S04]  /*3f3a0*/  LDL.LU.64 R180, [R1+0x1e8] ;  /* 0x0001e80001b47983 */ /* 0x000f680000300a00 */
[----:B------:R-:W5:Y:S01]  /*3f3b0*/  LDL.LU.64 R218, [R1+0x1a8] ;  /* 0x0001a80001da7983 */ /* 0x000f620000300a00 */
[----:B------:R-:W-:-:S03]  /*3f3c0*/  IMAD.WIDE R50, R4, 0x4, R184 ;  /* 0x0000000404327825 */ /* 0x000fc600078e02b8 */
[----:B------:R-:W-:Y:S01]  /*3f3d0*/  STL.64 [R1+0x1930], R56 ;  /* 0x0019303801007387 */ /* 0x000fe20000100a00 */
[----:B------:R-:W-:-:S03]  /*3f3e0*/  IMAD.WIDE R48, R4, 0x4, R204 ;  /* 0x0000000404307825 */ /* 0x000fc600078e02cc */
[----:B------:R-:W5:Y:S04]  /*3f3f0*/  LDL.LU.64 R178, [R1+0x168] ;  /* 0x0001680001b27983 */ /* 0x000f680000300a00 */
[----:B------:R-:W5:Y:S04]  /*3f400*/  LDL.LU.64 R186, [R1+0x128] ;  /* 0x0001280001ba7983 */ /* 0x000f680000300a00 */
[----:B------:R-:W-:Y:S01]  /*3f410*/  STL.64 [R1+0x1970], R54 ;  /* 0x0019703601007387 */ /* 0x000fe20000100a00 */
[----:B------:R-:W-:-:S03]  /*3f420*/  IMAD.WIDE R46, R4, 0x4, R190 ;  /* 0x00000004042e7825 */ /* 0x000fc600078e02be */
[----:B------:R-:W5:Y:S04]  /*3f430*/  LDL.LU.64 R184, [R1+0xe8] ;  /* 0x0000e80001b87983 */ /* 0x000f680000300a00 */
[----:B------:R-:W5:Y:S04]  /*3f440*/  LDL.LU.64 R204, [R1+0xa8] ;  /* 0x0000a80001cc7983 */ /* 0x000f680000300a00 */
[----:B------:R-:W-:Y:S04]  /*3f450*/  STL.64 [R1+0x19b0], R52 ;  /* 0x0019b03401007387 */ /* 0x000fe80000100a00 */
[----:B------:R-:W5:Y:S04]  /*3f460*/  LDL.LU.64 R190, [R1+0x68] ;  /* 0x0000680001be7983 */ /* 0x000f680000300a00 */
        /* <DEDUP_REMOVED lines=14> */
[----:B------:R-:W-:Y:S01]  /*3f550*/  STL.64 [R1+0x1a70], R46 ;  /* 0x001a702e01007387 */ /* 0x000fe20000100a00 */
[----:B------:R-:W-:-:S03]  /*3f560*/  IMAD.WIDE R40, R4, 0x4, R194 ;  /* 0x0000000404287825 */ /* 0x000fc600078e02c2 */
[----:B------:R-:W-:Y:S01]  /*3f570*/  STL.64 [R1+0x1ab0], R44 ;  /* 0x001ab02c01007387 */ /* 0x000fe20000100a00 */
[----:B---3--:R-:W-:-:S03]  /*3f580*/  IMAD.WIDE R38, R4, 0x4, R228 ;  /* 0x0000000404267825 */ /* 0x008fc600078e02e4 */
[----:B------:R-:W-:Y:S01]  /*3f590*/  STL.64 [R1+0x1af0], R42 ;  /* 0x001af02a01007387 */ /* 0x000fe20000100a00 */
[----:B------:R-:W-:-:S03]  /*3f5a0*/  IMAD.WIDE R36, R4, 0x4, R192 ;  /* 0x0000000404247825 */ /* 0x000fc600078e02c0 */
[----:B------:R-:W-:Y:S04]  /*3f5b0*/  STL.64 [R1+0x1b30], R40 ;  /* 0x001b302801007387 */ /* 0x000fe80000100a00 */
[----:B------:R-:W-:Y:S01]  /*3f5c0*/  STL.64 [R1+0x1b70], R38 ;  /* 0x001b702601007387 */ /* 0x000fe20000100a00 */
[----:B----4-:R-:W-:-:S03]  /*3f5d0*/  IMAD.WIDE R34, R4, 0x4, R200 ;  /* 0x0000000404227825 */ /* 0x010fc600078e02c8 */
[----:B------:R-:W-:Y:S01]  /*3f5e0*/  STL.64 [R1+0x1bb0], R36 ;  /* 0x001bb02401007387 */ /* 0x000fe20000100a00 */
[----:B------:R-:W-:-:S03]  /*3f5f0*/  IMAD.WIDE R32, R4, 0x4, R188 ;  /* 0x0000000404207825 */ /* 0x000fc600078e02bc */
        /* <DEDUP_REMOVED lines=36> */
[----:B--2---:R-:W-:-:S05]  /*3f840*/  IMAD.WIDE R12, R4, 0x4, R244 ;  /* 0x00000004040c7825 */ /* 0x004fca00078e02f4 */
[----:B------:R-:W-:Y:S04]  /*3f850*/  STL.64 [R1+0x1ec8], R12 ;  /* 0x001ec80c01007387 */ /* 0x000fe80000100a00 */
[----:B------:R2:W-:Y:S04]  /*3f860*/  STL.64 [R1+0x1ec0], R10 ;  /* 0x001ec00a01007387 */ /* 0x0005e80000100a00 */
[----:B------:R3:W-:Y:S04]  /*3f870*/  STL.64 [R1+0x1eb8], R8 ;  /* 0x001eb80801007387 */ /* 0x0007e80000100a00 */
[----:B------:R4:W-:Y:S04]  /*3f880*/  STL.64 [R1+0x1eb0], R6 ;  /* 0x001eb00601007387 */ /* 0x0009e80000100a00 */
[----:B------:R-:W5:Y:S04]  /*3f890*/  LDL.LU.64 R244, [R1+0xe30] ;  /* 0x000e300001f47983 */ /* 0x000f680000300a00 */
[----:B------:R-:W2:Y:S04]  /*3f8a0*/  LDL.LU.64 R190, [R1+0xdf8] ;  /* 0x000df80001be7983 */ /* 0x000ea80000300a00 */
[----:B-1----:R-:W3:Y:S04]  /*3f8b0*/  LDL.LU.64 R142, [R1+0xdc0] ;  /* 0x000dc000018e7983 */ /* 0x002ee80000300a00 */
        /* <DEDUP_REMOVED lines=11> */
[----:B------:R1:W-:Y:S04]  /*3f970*/  LDGSTS.E [R246+0x3e900], desc[UR8][R10.64], P0 ;  /* 0x3e9000000af67fae */ /* 0x0003e80008121848 */
[----:B------:R1:W-:Y:S04]  /*3f980*/  LDGSTS.E [R246+0x3f100], desc[UR8][R8.64], P0 ;  /* 0x3f10000008f67fae */ /* 0x0003e80008121848 */
[----:B------:R1:W-:Y:S01]  /*3f990*/  LDGSTS.E [R246+0x3f900], desc[UR8][R6.64], P0 ;  /* 0x3f90000006f67fae */ /* 0x0003e20008121848 */
[----:B-----5:R-:W-:-:S03]  /*3f9a0*/  IMAD.WIDE R184, R4, 0x4, R244 ;  /* 0x0000000404b87825 */ /* 0x020fc600078e02f4 */
[----:B------:R-:W5:Y:S01]  /*3f9b0*/  LDL.LU.64 R244, [R1+0xb58] ;  /* 0x000b580001f47983 */ /* 0x000f620000300a00 */
[----:B--2---:R-:W-:-:S03]  /*3f9c0*/  IMAD.WIDE R168, R4, 0x4, R190 ;  /* 0x0000000404a87825 */ /* 0x004fc600078e02be */
[----:B------:R-:W-:Y:S01]  /*3f9d0*/  LDGSTS.E [R2+0x20200], desc[UR8][R184.64], P0 ;  /* 0x20200000b8027fae */ /* 0x000fe20008121848 */
[----:B---3--:R-:W-:-:S03]  /*3f9e0*/  IMAD.WIDE R166, R4, 0x4, R142 ;  /* 0x0000000404a67825 */ /* 0x008fc600078e028e */
[----:B------:R-:W2:Y:S01]  /*3f9f0*/  LDL.LU.64 R142, [R1+0xb20] ;  /* 0x000b2000018e7983 */ /* 0x000ea20000300a00 */
[----:B----4-:R-:W-:-:S03]  /*3fa00*/  IMAD.WIDE R164, R4, 0x4, R140 ;  /* 0x0000000404a47825 */ /* 0x010fc600078e028c */
[----:B------:R-:W3:Y:S01]  /*3fa10*/  LDL.LU.64 R140, [R1+0xae8] ;  /* 0x000ae800018c7983 */ /* 0x000ee20000300a00 */
[----:B------:R-:W-:-:S03]  /*3fa20*/  IMAD.WIDE R162, R4, 0x4, R162 ;  /* 0x0000000404a27825 */ /* 0x000fc600078e02a2 */
[----:B------:R-:W-:Y:S01]  /*3fa30*/  STL.64 [R1+0x228], R168 ;  /* 0x000228a801007387 */ /* 0x000fe20000100a00 */
[----:B------:R-:W-:-:S03]  /*3fa40*/  IMAD.WIDE R160, R4, 0x4, R138 ;  /* 0x0000000404a07825 */ /* 0x000fc600078e028a */
[----:B------:R-:W4:Y:S04]  /*3fa50*/  LDL.LU.64 R138, [R1+0xab0] ;  /* 0x000ab000018a7983 */ /* 0x000f280000300a00 */
[----:B------:R-:W-:Y:S01]  /*3fa60*/  STL.64 [R1+0x270], R166 ;  /* 0x000270a601007387 */ /* 0x000fe20000100a00 */
[----:B------:R-:W-:-:S03]  /*3fa70*/  IMAD.WIDE R158, R4, 0x4, R158 ;  /* 0x00000004049e7825 */ /* 0x000fc600078e029e */
[----:B------:R-:W4:Y:S01]  /*3fa80*/  LDL.LU.64 R204, [R1+0xa78] ;  /* 0x000a780001cc7983 */ /* 0x000f220000300a00 */
[----:B------:R-:W-:-:S03]  /*3fa90*/  IMAD.WIDE R156, R4, 0x4, R156 ;  /* 0x00000004049c7825 */ /* 0x000fc600078e029c */
[----:B------:R-:W-:Y:S04]  /*3faa0*/  STL.64 [R1+0x2a8], R164 ;  /* 0x0002a8a401007387 */ /* 0x000fe80000100a00 */
[----:B------:R-:W4:Y:S01]  /*3fab0*/  LDL.LU.64 R172, [R1+0xa40] ;  /* 0x000a400001ac7983 */ /* 0x000f220000300a00 */
        /* <DEDUP_REMOVED lines=8> */
[----:B------:R-:W-:Y:S01]  /*3fb40*/  STL.64 [R1+0x3e8], R158 ;  /* 0x0003e89e01007387 */ /* 0x000fe20000100a00 */
[----:B------:R-:W-:-:S03]  /*3fb50*/  IMAD.WIDE R146, R4, 0x4, R144 ;  /* 0x0000000404927825 */ /* 0x000fc600078e0290 */
[----:B------:R-:W4:Y:S04]  /*3fb60*/  LDL.LU.64 R190, [R1+0x998] ;  /* 0x0009980001be7983 */ /* 0x000f280000300a00 */
[----:B------:R-:W-:Y:S04]  /*3fb70*/  STL.64 [R1+0x428], R156 ;  /* 0x0004289c01007387 */ /* 0x000fe80000100a00 */
[----:B------:R-:W4:Y:S04]  /*3fb80*/  LDL.LU.64 R176, [R1+0x960] ;  /* 0x0009600001b07983 */ /* 0x000f280000300a00 */
[----:B------:R-:W-:Y:S04]  /*3fb90*/  STL.64 [R1+0x468], R154 ;  /* 0x0004689a01007387 */ /* 0x000fe80000100a00 */
[----:B------:R-:W-:Y:S04]  /*3fba0*/  STL.64 [R1+0x4a8], R152 ;  /* 0x0004a89801007387 */ /* 0x000fe80000100a00 */
[----:B------:R-:W-:Y:S04]  /*3fbb0*/  LDGSTS.E [R2+0x20a00], desc[UR8][R168.64], P0 ;  /* 0x20a00000a8027fae */ /* 0x000fe80008121848 */
[----:B------:R-:W-:Y:S04]  /*3fbc0*/  LDGSTS.E [R2+0x21200], desc[UR8][R166.64], P0 ;  /* 0x21200000a6027fae */ /* 0x000fe80008121848 */
[----:B------:R-:W-:Y:S04]  /*3fbd0*/  LDGSTS.E [R2+0x21a00], desc[UR8][R164.64], P0 ;  /* 0x21a00000a4027fae */ /* 0x000fe80008121848 */
[----:B------:R-:W-:Y:S01]  /*3fbe0*/  LDGSTS.E [R2+0x22200], desc[UR8][R162.64], P0 ;  /* 0x22200000a2027fae */ /* 0x000fe20008121848 */
[----:B-1----:R-:W-:-:S03]  /*3fbf0*/  IMAD.WIDE R10, R4, 0x4, R92 ;  /* 0x00000004040a7825 */ /* 0x002fc600078e025c */
[----:B------:R-:W-:Y:S01]  /*3fc00*/  LDGSTS.E [R2+0x22a00], desc[UR8][R160.64], P0 ;  /* 0x22a00000a0027fae */ /* 0x000fe20008121848 */
        /* <DEDUP_REMOVED lines=8> */
[----:B------:R-:W-:Y:S01]  /*3fc90*/  LDGSTS.E [R2+0x26200], desc[UR8][R146.64], P0 ;  /* 0x2620000092027fae */ /* 0x000fe20008121848 */
[----:B-----5:R-:W-:-:S03]  /*3fca0*/  IMAD.WIDE R144, R4, 0x4, R244 ;  /* 0x0000000404907825 */ /* 0x020fc600078e02f4 */
[----:B------:R-:W5:Y:S04]  /*3fcb0*/  LDL.LU.64 R244, [R1+0x920] ;  /* 0x0009200001f47983 */ /* 0x000f680000300a00 */
[----:B------:R-:W-:Y:S04]  /*3fcc0*/  STL.64 [R1+0x4e8], R150 ;  /* 0x0004e89601007387 */ /* 0x000fe80000100a00 */
[----:B------:R-:W5:Y:S01]  /*3fcd0*/  LDL.LU.64 R178, [R1+0x8e8] ;  /* 0x0008e80001b27983 */ /* 0x000f620000300a00 */
[----:B--2---:R-:W-:-:S03]  /*3fce0*/  IMAD.WIDE R142, R4, 0x4, R142 ;  /* 0x00000004048e7825 */ /* 0x004fc600078e028e */
[----:B------:R-:W-:Y:S01]  /*3fcf0*/  STL.64 [R1+0x528], R148 ;  /* 0x0005289401007387 */ /* 0x000fe20000100a00 */
[----:B---3--:R-:W-:-:S03]  /*3fd00*/  IMAD.WIDE R140, R4, 0x4, R140 ;  /* 0x00000004048c7825 */ /* 0x008fc600078e028c */
[----:B------:R-:W2:Y:S04]  /*3fd10*/  LDL.LU.64 R186, [R1+0x8b0] ;  /* 0x0008b00001ba7983 */ /* 0x000ea80000300a00 */
[----:B------:R-:W-:Y:S01]  /*3fd20*/  STL.64 [R1+0x568], R146 ;  /* 0x0005689201007387 */ /* 0x000fe20000100a00 */
[----:B----4-:R-:W-:-:S03]  /*3fd30*/  IMAD.WIDE R138, R4, 0x4, R138 ;  /* 0x00000004048a7825 */ /* 0x010fc600078e028a */
[----:B------:R-:W3:Y:S01]  /*3fd40*/  LDL.LU.64 R174, [R1+0x878] ;  /* 0x0008780001ae7983 */ /* 0x000ee20000300a00 */
[----:B------:R-:W-:-:S03]  /*3fd50*/  IMAD.WIDE R136, R4, 0x4, R204 ;  /* 0x0000000404887825 */ /* 0x000fc600078e02cc */
[----:B------:R-:W-:Y:S04]  /*3fd60*/  STL.64 [R1+0x5a8], R144 ;  /* 0x0005a89001007387 */ /* 0x000fe80000100a00 */
[----:B------:R-:W4:Y:S01]  /*3fd70*/  LDL.LU.64 R182, [R1+0x840] ;  /* 0x0008400001b67983 */ /* 0x000f220000300a00 */
[----:B------:R-:W-:-:S03]  /*3fd80*/  IMAD.WIDE R134, R4, 0x4, R172 ;  /* 0x0000000404867825 */ /* 0x000fc600078e02ac */
[----:B------:R-:W4:Y:S04]  /*3fd90*/  LDL.LU.64 R204, [R1+0x808] ;  /* 0x0008080001cc7983 */ /* 0x000f280000300a00 */
[----:B------:R-:W-:Y:S04]  /*3fda0*/  STL.64 [R1+0x5e8], R142 ;  /* 0x0005e88e01007387 */ /* 0x000fe80000100a00 */
[----:B------:R-:W4:Y:S04]  /*3fdb0*/  LDL.LU.64 R172, [R1+0x7d0] ;  /* 0x0007d00001ac7983 */ /* 0x000f280000300a00 */
[----:B------:R1:W-:Y:S01]  /*3fdc0*/  STL.64 [R1+0x628], R140 ;  /* 0x0006288c01007387 */ /* 0x0003e20000100a00 */
[----:B------:R-:W-:-:S03]  /*3fdd0*/  IMAD.WIDE R130, R4, 0x4, R170 ;  /* 0x0000000404827825 */ /* 0x000fc600078e02aa */
[----:B------:R-:W4:Y:S01]  /*3fde0*/  LDL.LU.64 R180, [R1+0x790] ;  /* 0x0007900001b47983 */ /* 0x000f220000300a00 */
[----:B------:R-:W-:-:S03]  /*3fdf0*/  IMAD.WIDE R132, R4, 0x4, R218 ;  /* 0x0000000404847825 */ /* 0x000fc600078e02da */
[----:B------:R1:W-:Y:S01]  /*3fe00*/  STL.64 [R1+0x668], R138 ;  /* 0x0006688a01007387 */ /* 0x0003e20000100a00 */
[----:B------:R-:W-:-:S03]  /*3fe10*/  IMAD.WIDE R90, R4, 0x4, R190 ;  /* 0x00000004045a7825 */ /* 0x000fc600078e02be */
[----:B------:R-:W4:Y:S04]  /*3fe20*/  LDL.LU.64 R170, [R1+0x758] ;  /* 0x0007580001aa7983 */ /* 0x000f280000300a00 */
[----:B------:R-:W-:Y:S01]  /*3fe30*/  STL.64 [R1+0xa80], R136 ;  /* 0x000a808801007387 */ /* 0x000fe20000100a00 */
[----:B------:R-:W-:-:S03]  /*3fe40*/  IMAD.WIDE R88, R4, 0x4, R176 ;  /* 0x0000000404587825 */ /* 0x000fc600078e02b0 */
[----:B------:R-:W4:Y:S04]  /*3fe50*/  LDL.LU.64 R190, [R1+0x720] ;  /* 0x0007200001be7983 */ /* 0x000f280000300a00 */
[----:B------:R-:W-:Y:S04]  /*3fe60*/  STL.64 [R1+0xab0], R134 ;  /* 0x000ab08601007387 */ /* 0x000fe80000100a00 */
[----:B------:R-:W4:Y:S04]  /*3fe70*/  LDL.LU.64 R218, [R1+0x6e0] ;  /* 0x0006e00001da7983 */ /* 0x000f280000300a00 */
[----:B------:R-:W4:Y:S04]  /*3fe80*/  LDL.LU.64 R176, [R1+0x6a0] ;  /* 0x0006a00001b07983 */ /* 0x000f280000300a00 */
        /* <DEDUP_REMOVED lines=9> */
[----:B------:R-:W-:Y:S04]  /*3ff20*/  LDGSTS.E [R2+0x2aa00], desc[UR8][R90.64], P0 ;  /* 0x2aa000005a027fae */ /* 0x000fe80008121848 */
[----:B------:R-:W-:Y:S01]  /*3ff30*/  LDGSTS.E [R2+0x2b200], desc[UR8][R88.64], P0 ;  /* 0x2b20000058027fae */ /* 0x000fe20008121848 */
[----:B-----5:R-:W-:-:S03]  /*3ff40*/  IMAD.WIDE R86, R4, 0x4, R244 ;  /* 0x0000000404567825 */ /* 0x020fc600078e02f4 */
[----:B------:R-:W5:Y:S04]  /*3ff50*/  LDL.LU.64 R244, [R1+0x660] ;  /* 0x0006600001f47983 */ /* 0x000f680000300a00 */
[----:B------:R1:W-:Y:S01]  /*3ff60*/  STL.64 [R1+0xb20], R130 ;  /* 0x000b208201007387 */ /* 0x0003e20000100a00 */
[----:B------:R-:W-:-:S03]  /*3ff70*/  IMAD.WIDE R84, R4, 0x4, R178 ;  /* 0x0000000404547825 */ /* 0x000fc600078e02b2 */
[----:B------:R-:W5:Y:S04]  /*3ff80*/  LDL.LU.64 R178, [R1+0x620] ;  /* 0x0006200001b27983 */ /* 0x000f680000300a00 */
[----:B------:R-:W-:Y:S01]  /*3ff90*/  STL.64 [R1+0xb58], R90 ;  /* 0x000b585a01007387 */ /* 0x000fe20000100a00 */
[----:B--2---:R-:W-:-:S03]  /*3ffa0*/  IMAD.WIDE R82, R4, 0x4, R186 ;  /* 0x0000000404527825 */ /* 0x004fc600078e02ba */
[----:B------:R-:W2:Y:S04]  /*3ffb0*/  LDL.LU.64 R186, [R1+0x5e0] ;  /* 0x0005e00001ba7983 */ /* 0x000ea80000300a00 */
[----:B------:R-:W-:Y:S01]  /*3ffc0*/  STL.64 [R1+0xb90], R88 ;  /* 0x000b905801007387 */ /* 0x000fe20000100a00 */
[----:B---3--:R-:W-:-:S03]  /*3ffd0*/  IMAD.WIDE R80, R4, 0x4, R174 ;  /* 0x0000000404507825 */ /* 0x008fc600078e02ae */
[----:B------:R-:W3:Y:S04]  /*3ffe0*/  LDL.LU.64 R174, [R1+0x5a0] ;  /* 0x0005a00001ae7983 */ /* 0x000ee80000300a00 */
[----:B------:R-:W-:Y:S01]  /*3fff0*/  STL.64 [R1+0xbc8], R86 ;  /* 0x000bc85601007387 */ /* 0x000fe20000100a00 */
[----:B----4-:R-:W-:-:S03]  /*40000*/  IMAD.WIDE R78, R4, 0x4, R182 ;  /* 0x00000004044e7825 */ /* 0x010fc600078e02b6 */
[----:B------:R-:W-:Y:S01]  /*40010*/  STL.64 [R1+0xc00], R84 ;  /* 0x000c005401007387 */ /* 0x000fe20000100a00 */
[----:B------:R-:W-:-:S03]  /*40020*/  IMAD.WIDE R76, R4, 0x4, R204 ;  /* 0x00000004044c7825 */ /* 0x000fc600078e02cc */
[----:B------:R-:W4:Y:S04]  /*40030*/  LDL.LU.64 R204, [R1+0x560] ;  /* 0x0005600001cc7983 */ /* 0x000f280000300a00 */
[----:B------:R-:W-:Y:S01]  /*40040*/  STL.64 [R1+0xc38], R82 ;  /* 0x000c385201007387 */ /* 0x000fe20000100a00 */
[----:B------:R-:W-:-:S03]  /*40050*/  IMAD.WIDE R74, R4, 0x4, R172 ;  /* 0x00000004044a7825 */ /* 0x000fc600078e02ac */
[----:B------:R-:W4:Y:S04]  /*40060*/  LDL.LU.64 R172, [R1+0x520] ;  /* 0x0005200001ac7983 */ /* 0x000f280000300a00 */
[----:B------:R-:W-:Y:S01]  /*40070*/  STL.64 [R1+0xc70], R80 ;  /* 0x000c705001007387 */ /* 0x000fe20000100a00 */
[----:B------:R-:W-:-:S03]  /*40080*/  IMAD.WIDE R72, R4, 0x4, R180 ;  /* 0x0000000404487825 */ /* 0x000fc600078e02b4 */
[----:B------:R-:W-:Y:S04]  /*40090*/  STL.64 [R1+0xca8], R78 ;  /* 0x000ca84e01007387 */ /* 0x000fe80000100a00 */
[----:B------:R-:W-:Y:S01]  /*400a0*/  LDGSTS.E [R2+0x2ba00], desc[UR8][R86.64], P0 ;  /* 0x2ba0000056027fae */ /* 0x000fe20008121848 */
[----:B------:R-:W-:-:S03]  /*400b0*/  IMAD.WIDE R70, R4, 0x4, R170 ;  /* 0x0000000404467825 */ /* 0x000fc600078e02aa */
[----:B------:R-:W4:Y:S04]  /*400c0*/  LDL.LU.64 R170, [R1+0x4e0] ;  /* 0x0004e00001aa7983 */ /* 0x000f280000300a00 */
[----:B------:R-:W-:Y:S01]  /*400d0*/  STL.64 [R1+0xce0], R76 ;  /* 0x000ce04c01007387 */ /* 0x000fe20000100a00 */
[----:B------:R-:W-:-:S03]  /*400e0*/  IMAD.WIDE R68, R4, 0x4, R190 ;  /* 0x0000000404447825 */ /* 0x000fc600078e02be */
[----:B------:R-:W4:Y:S04]  /*400f0*/  LDL.LU.64 R190, [R1+0x4a0] ;  /* 0x0004a00001be7983 */ /* 0x000f280000300a00 */
[----:B------:R-:W-:Y:S04]  /*40100*/  STL.64 [R1+0xd18], R74 ;  /* 0x000d184a01007387 */ /* 0x000fe80000100a00 */
[----:B------:R-:W-:Y:S01]  /*40110*/  STL.64 [R1+0xd50], R72 ;  /* 0x000d504801007387 */ /* 0x000fe20000100a00 */
[----:B------:R-:W-:-:S03]  /*40120*/  IMAD.WIDE R64, R4, 0x4, R176 ;  /* 0x0000000404407825 */ /* 0x000fc600078e02b0 */
[----:B------:R-:W4:Y:S04]  /*40130*/  LDL.LU.64 R176, [R1+0x460] ;  /* 0x0004600001b07983 */ /* 0x000f280000300a00 */
        /* <DEDUP_REMOVED lines=16> */
[----:B------:R-:W-:Y:S01]  /*40240*/  STL.64 [R1+0x17f8], R66 ;  /* 0x0017f84201007387 */ /* 0x000fe20000100a00 */
[----:B------:R-:W-:-:S03]  /*40250*/  IMAD.WIDE R60, R4, 0x4, R178 ;  /* 0x00000004043c7825 */ /* 0x000fc600078e02b2 */
[----:B------:R-:W5:Y:S04]  /*40260*/  LDL.LU.64 R192, [R1+0x3e0] ;  /* 0x0003e00001c07983 */ /* 0x000f680000300a00 */
[----:B------:R-:W5:Y:S04]  /*40270*/  LDL.LU.64 R200, [R1+0x3a0] ;  /* 0x0003a00001c87983 */ /* 0x000f680000300a00 */
[----:B------:R-:W-:Y:S01]  /*40280*/  STL.64 [R1+0x1838], R64 ;  /* 0x0018384001007387 */ /* 0x000fe20000100a00 */
[----:B--2---:R-:W-:-:S03]  /*40290*/  IMAD.WIDE R58, R4, 0x4, R186 ;  /* 0x00000004043a7825 */ /* 0x004fc600078e02ba */
        /* <DEDUP_REMOVED lines=11> */
[----:B------:R-:W-:-:S03]  /*40350*/  IMAD.WIDE R52, R4, 0x4, R172 ;  /* 0x0000000404347825 */ /* 0x000fc600078e02ac */
[----:B------:R-:W4:Y:S04]  /*40360*/  LDL.LU.64 R186, [R1+0x1e0] ;  /* 0x0001e00001ba7983 */ /* 0x000f280000300a00 */
[----:B------:R-:W4:Y:S01]  /*40370*/  LDL.LU.64 R174, [R1+0x1a0] ;  /* 0x0001a00001ae7983 */ /* 0x000f220000300a00 */
[----:B------:R-:W-:-:S03]  /*40380*/  IMAD.WIDE R50, R4, 0x4, R170 ;  /* 0x0000000404327825 */ /* 0x000fc600078e02aa */
[----:B------:R-:W-:Y:S01]  /*40390*/  STL.64 [R1+0x1938], R56 ;  /* 0x0019383801007387 */ /* 0x000fe20000100a00 */
[----:B------:R-:W-:-:S03]  /*403a0*/  IMAD.WIDE R48, R4, 0x4, R190 ;  /* 0x0000000404307825 */ /* 0x000fc600078e02be */
[----:B------:R-:W4:Y:S04]  /*403b0*/  LDL.LU.64 R204, [R1+0x160] ;  /* 0x0001600001cc7983 */ /* 0x000f280000300a00 */
[----:B------:R-:W4:Y:S04]  /*403c0*/  LDL.LU.64 R172, [R1+0x120] ;  /* 0x0001200001ac7983 */ /* 0x000f280000300a00 */
[----:B------:R-:W-:Y:S01]  /*403d0*/  STL.64 [R1+0x1978], R54 ;  /* 0x0019783601007387 */ /* 0x000fe20000100a00 */
[----:B------:R-:W-:-:S03]  /*403e0*/  IMAD.WIDE R46, R4, 0x4, R176 ;  /* 0x00000004042e7825 */ /* 0x000fc600078e02b0 */
[----:B------:R-:W4:Y:S04]  /*403f0*/  LDL.LU.64 R170, [R1+0xe0] ;  /* 0x0000e00001aa7983 */ /* 0x000f280000300a00 */
[----:B------:R-:W4:Y:S04]  /*40400*/  LDL.LU.64 R190, [R1+0xa0] ;  /* 0x0000a00001be7983 */ /* 0x000f280000300a00 */
[----:B------:R-:W-:Y:S04]  /*40410*/  STL.64 [R1+0x19b8], R52 ;  /* 0x0019b83401007387 */ /* 0x000fe80000100a00 */
        /* <DEDUP_REMOVED lines=15> */
[----:B------:R-:W-:Y:S01]  /*40510*/  STL.64 [R1+0x1a78], R46 ;  /* 0x001a782e01007387 */ /* 0x000fe20000100a00 */
[----:B------:R-:W-:-:S03]  /*40520*/  IMAD.WIDE R40, R4, 0x4, R200 ;  /* 0x0000000404287825 */ /* 0x000fc600078e02c8 */
[----:B------:R-:W-:Y:S01]  /*40530*/  STL.64 [R1+0x1ab8], R44 ;  /* 0x001ab82c01007387 */ /* 0x000fe20000100a00 */
[----:B--2---:R-:W-:-:S03]  /*40540*/  IMAD.WIDE R38, R4, 0x4, R188 ;  /* 0x0000000404267825 */ /* 0x004fc600078e02bc */
[----:B------:R-:W-:Y:S01]  /*40550*/  STL.64 [R1+0x1af8], R42 ;  /* 0x001af82a01007387 */ /* 0x000fe20000100a00 */
[----:B------:R-:W-:-:S03]  /*40560*/  IMAD.WIDE R36, R4, 0x4, R198 ;  /* 0x0000000404247825 */ /* 0x000fc600078e02c6 */
[----:B------:R-:W-:Y:S04]  /*40570*/  STL.64 [R1+0x1b38], R40 ;  /* 0x001b382801007387 */ /* 0x000fe80000100a00 */
[----:B------:R-:W-:Y:S01]  /*40580*/  STL.64 [R1+0x1b78], R38 ;  /* 0x001b782601007387 */ /* 0x000fe20000100a00 */
[----:B---3--:R-:W-:-:S03]  /*40590*/  IMAD.WIDE R34, R4, 0x4, R182 ;  /* 0x0000000404227825 */ /* 0x008fc600078e02b6 */
[----:B------:R-:W-:Y:S01]  /*405a0*/  STL.64 [R1+0x1bb8], R36 ;  /* 0x001bb82401007387 */ /* 0x000fe20000100a00 */
[----:B------:R-:W-:-:S03]  /*405b0*/  IMAD.WIDE R32, R4, 0x4, R180 ;  /* 0x0000000404207825 */ /* 0x000fc600078e02b4 */
[----:B------:R-:W-:Y:S01]  /*405c0*/  STL.64 [R1+0x1bf8], R34 ;  /* 0x001bf82201007387 */ /* 0x000fe20000100a00 */
[----:B----4-:R-:W-:-:S03]  /*405d0*/  IMAD.WIDE R30, R4, 0x4, R218 ;  /* 0x00000004041e7825 */ /* 0x010fc600078e02da */
        /* <DEDUP_REMOVED lines=34> */
[----:B-----5:R-:W-:-:S05]  /*40800*/  IMAD.WIDE R12, R4, 0x4, R244 ;  /* 0x00000004040c7825 */ /* 0x020fca00078e02f4 */
        /* <DEDUP_REMOVED lines=28> */
[----:B------:R-:W2:Y:S04]  /*409d0*/  LDL.LU.64 R138, [R1+0xaa8] ;  /* 0x000aa800018a7983 */ /* 0x000ea80000300a00 */
[----:B------:R-:W3:Y:S04]  /*409e0*/  LDL.LU.64 R164, [R1+0xa70] ;  /* 0x000a700001a47983 */ /* 0x000ee80000300a00 */
[----:B------:R-:W3:Y:S01]  /*409f0*/  LDL.LU.64 R172, [R1+0xa38] ;  /* 0x000a380001ac7983 */ /* 0x000ee20000300a00 */
[----:B----4-:R-:W-:-:S03]  /*40a00*/  IMAD.WIDE R160, R4, 0x4, R190 ;  /* 0x0000000404a07825 */ /* 0x010fc600078e02be */
[----:B------:R-:W4:Y:S01]  /*40a10*/  LDL.LU.64 R174, [R1+0xa00] ;  /* 0x000a000001ae7983 */ /* 0x000f220000300a00 */
[----:B------:R-:W-:-:S03]  /*40a20*/  IMAD.WIDE R158, R4, 0x4, R158 ;  /* 0x00000004049e7825 */ /* 0x000fc600078e029e */
[----:B------:R-:W-:Y:S01]  /*40a30*/  STL.64 [R1+0x220], R160 ;  /* 0x000220a001007387 */ /* 0x000fe20000100a00 */
[----:B------:R-:W-:-:S03]  /*40a40*/  IMAD.WIDE R156, R4, 0x4, R156 ;  /* 0x00000004049c7825 */ /* 0x000fc600078e029c */
        /* <DEDUP_REMOVED lines=12> */
[----:B------:R-:W-:Y:S01]  /*40b10*/  STL.64 [R1+0x3a0], R152 ;  /* 0x0003a09801007387 */ /* 0x000fe20000100a00 */
[----:B------:R-:W-:-:S03]  /*40b20*/  IMAD.WIDE R144, R4, 0x4, R162 ;  /* 0x0000000404907825 */ /* 0x000fc600078e02a2 */
[----:B------:R-:W4:Y:S04]  /*40b30*/  LDL.LU.64 R162, [R1+0x918] ;  /* 0x0009180001a27983 */ /* 0x000f280000300a00 */
[----:B------:R-:W-:Y:S01]  /*40b40*/  STL.64 [R1+0x3e0], R150 ;  /* 0x0003e09601007387 */ /* 0x000fe20000100a00 */
[----:B------:R-:W-:-:S03]  /*40b50*/  IMAD.WIDE R142, R4, 0x4, R142 ;  /* 0x00000004048e7825 */ /* 0x000fc600078e028e */
[----:B------:R-:W4:Y:S04]  /*40b60*/  LDL.LU.64 R168, [R1+0x8e0] ;  /* 0x0008e00001a87983 */ /* 0x000f280000300a00 */
[----:B------:R-:W-:Y:S04]  /*40b70*/  STL.64 [R1+0x420], R148 ;  /* 0x0004209401007387 */ /* 0x000fe80000100a00 */
[----:B------:R-:W4:Y:S04]  /*40b80*/  LDL.LU.64 R166, [R1+0x8a8] ;  /* 0x0008a80001a67983 */ /* 0x000f280000300a00 */
[----:B------:R-:W-:Y:S04]  /*40b90*/  STL.64 [R1+0x460], R146 ;  /* 0x0004609201007387 */ /* 0x000fe80000100a00 */
[----:B------:R-:W4:Y:S04]  /*40ba0*/  LDL.LU.64 R204, [R1+0x870] ;  /* 0x0008700001cc7983 */ /* 0x000f280000300a00 */
[----:B------:R-:W-:Y:S04]  /*40bb0*/  STL.64 [R1+0x4a0], R144 ;  /* 0x0004a09001007387 */ /* 0x000fe80000100a00 */
[----:B------:R-:W4:Y:S01]  /*40bc0*/  LDL.LU.64 R178, [R1+0x838] ;  /* 0x0008380001b27983 */ /* 0x000f220000300a00 */
[----:B------:R-:W-:-:S03]  /*40bd0*/  IMAD.WIDE R176, R4, 0x4, R176 ;  /* 0x0000000404b07825 */ /* 0x000fc600078e02b0 */
        /* <DEDUP_REMOVED lines=18> */
[----:B------:R-:W-:Y:S01]  /*40d00*/  LDGSTS.E [R247+0x27b00], desc[UR8][R140.64], P0 ;  /* 0x27b000008cf77fae */ /* 0x000fe20008121848 */
[----:B--2---:R-:W-:-:S04]  /*40d10*/  IMAD.WIDE R138, R4, 0x4, R138 ;  /* 0x00000004048a7825 */ /* 0x004fc800078e028a */
[C---:B---3--:R-:W-:Y:S01]  /*40d20*/  IMAD.WIDE R136, R4.reuse, 0x4, R164 ;  /* 0x0000000404887825 */ /* 0x048fe200078e02a4 */
[----:B------:R-:W-:Y:S03]  /*40d30*/  LDGSTS.E [R247+0x28300], desc[UR8][R138.64], P0 ;  /* 0x283000008af77fae */ /* 0x000fe60008121848 */
[C---:B------:R-:W-:Y:S01]  /*40d40*/  IMAD.WIDE R132, R4.reuse, 0x4, R172 ;  /* 0x0000000404847825 */ /* 0x040fe200078e02ac */
[----:B------:R-:W2:Y:S04]  /*40d50*/  LDL.LU.64 R164, [R1+0x800] ;  /* 0x0008000001a47983 */ /* 0x000ea80000300a00 */
[----:B------:R1:W-:Y:S04]  /*40d60*/  STL.64 [R1+0x4e0], R142 ;  /* 0x0004e08e01007387 */ /* 0x0003e80000100a00 */
[----:B------:R-:W3:Y:S04]  /*40d70*/  LDL.LU.64 R172, [R1+0x7c8] ;  /* 0x0007c80001ac7983 */ /* 0x000ee80000300a00 */
[----:B------:R5:W-:Y:S01]  /*40d80*/  STL.64 [R1+0x520], R140 ;  /* 0x0005208c01007387 */ /* 0x000be20000100a00 */
[----:B----4-:R-:W-:-:S03]  /*40d90*/  IMAD.WIDE R94, R4, 0x4, R170 ;  /* 0x00000004045e7825 */ /* 0x010fc600078e02aa */
[----:B------:R-:W4:Y:S01]  /*40da0*/  LDL.LU.64 R186, [R1+0x788] ;  /* 0x0007880001ba7983 */ /* 0x000f220000300a00 */
[----:B------:R-:W-:-:S03]  /*40db0*/  IMAD.WIDE R96, R4, 0x4, R174 ;  /* 0x0000000404607825 */ /* 0x000fc600078e02ae */
[----:B------:R5:W-:Y:S01]  /*40dc0*/  STL.64 [R1+0x560], R138 ;  /* 0x0005608a01007387 */ /* 0x000be20000100a00 */
[----:B------:R-:W-:-:S03]  /*40dd0*/  IMAD.WIDE R90, R4, 0x4, R190 ;  /* 0x00000004045a7825 */ /* 0x000fc600078e02be */
[----:B------:R-:W5:Y:S04]  /*40de0*/  LDL.LU.64 R170, [R1+0x750] ;  /* 0x0007500001aa7983 */ /* 0x000f680000300a00 */
[----:B------:R-:W-:Y:S01]  /*40df0*/  STL.64 [R1+0x5a0], R136 ;  /* 0x0005a08801007387 */ /* 0x000fe20000100a00 */
[----:B------:R-:W-:-:S03]  /*40e00*/  IMAD.WIDE R88, R4, 0x4, R244 ;  /* 0x0000000404587825 */ /* 0x000fc600078e02f4 */
[----:B------:R-:W5:Y:S04]  /*40e10*/  LDL.LU.64 R190, [R1+0x718] ;  /* 0x0007180001be7983 */ /* 0x000f680000300a00 */
[----:B------:R-:W-:Y:S04]  /*40e20*/  STL.64 [R1+0x5e0], R132 ;  /* 0x0005e08401007387 */ /* 0x000fe80000100a00 */
[----:B------:R-:W5:Y:S01]  /*40e30*/  LDL.LU.64 R174, [R1+0x6d8] ;  /* 0x0006d80001ae7983 */ /* 0x000f620000300a00 */
[----:B------:R-:W-:-:S03]  /*40e40*/  IMAD.WIDE R86, R4, 0x4, R162 ;  /* 0x0000000404567825 */ /* 0x000fc600078e02a2 */
[----:B------:R-:W5:Y:S04]  /*40e50*/  LDL.LU.64 R244, [R1+0x698] ;  /* 0x0006980001f47983 */ /* 0x000f680000300a00 */
[----:B------:R-:W-:Y:S04]  /*40e60*/  STL.64 [R1+0x620], R96 ;  /* 0x0006206001007387 */ /* 0x000fe80000100a00 */
[----:B------:R-:W5:Y:S01]  /*40e70*/  LDL.LU.64 R162, [R1+0x658] ;  /* 0x0006580001a27983 */ /* 0x000f620000300a00 */
[----:B------:R-:W-:-:S03]  /*40e80*/  IMAD.WIDE R84, R4, 0x4, R168 ;  /* 0x0000000404547825 */ /* 0x000fc600078e02a8 */
        /* <DEDUP_REMOVED lines=25> */
[----:B---3--:R-:W-:-:S03]  /*41020*/  IMAD.WIDE R74, R4, 0x4, R172 ;  /* 0x00000004044a7825 */ /* 0x008fc600078e02ac */
[----:B------:R-:W3:Y:S04]  /*41030*/  LDL.LU.64 R172, [R1+0x518] ;  /* 0x0005180001ac7983 */ /* 0x000ee80000300a00 */
[----:B------:R-:W-:Y:S01]  /*41040*/  STL.64 [R1+0xb88], R80 ;  /* 0x000b885001007387 */ /* 0x000fe20000100a00 */
[----:B----4-:R-:W-:-:S03]  /*41050*/  IMAD.WIDE R72, R4, 0x4, R186 ;  /* 0x0000000404487825 */ /* 0x010fc600078e02ba */
[----:B------:R-:W-:Y:S04]  /*41060*/  STL.64 [R1+0xbc0], R78 ;  /* 0x000bc04e01007387 */ /* 0x000fe80000100a00 */
[----:B------:R-:W-:Y:S01]  /*41070*/  LDGSTS.E [R247+0x2e300], desc[UR8][R76.64], P0 ;  /* 0x2e3000004cf77fae */ /* 0x000fe20008121848 */
[----:B-----5:R-:W-:-:S03]  /*41080*/  IMAD.WIDE R70, R4, 0x4, R170 ;  /* 0x0000000404467825 */ /* 0x020fc600078e02aa */
[----:B------:R-:W4:Y:S04]  /*41090*/  LDL.LU.64 R170, [R1+0x4d8] ;  /* 0x0004d80001aa7983 */ /* 0x000f280000300a00 */
[----:B------:R-:W-:Y:S01]  /*410a0*/  STL.64 [R1+0xbf8], R76 ;  /* 0x000bf84c01007387 */ /* 0x000fe20000100a00 */
[----:B------:R-:W-:-:S03]  /*410b0*/  IMAD.WIDE R68, R4, 0x4, R190 ;  /* 0x0000000404447825 */ /* 0x000fc600078e02be */
[----:B------:R-:W5:Y:S04]  /*410c0*/  LDL.LU.64 R190, [R1+0x498] ;  /* 0x0004980001be7983 */ /* 0x000f680000300a00 */
[----:B------:R1:W-:Y:S04]  /*410d0*/  STL.64 [R1+0xc30], R74 ;  /* 0x000c304a01007387 */ /* 0x0003e80000100a00 */
        /* <DEDUP_REMOVED lines=22> */
[----:B------:R-:W5:Y:S04]  /*41240*/  LDL.LU.64 R168, [R1+0x218] ;  /* 0x0002180001a87983 */ /* 0x000f680000300a00 */
[----:B------:R1:W-:Y:S04]  /*41250*/  STL.64 [R1+0x1900], R58 ;  /* 0x0019003a01007387 */ /* 0x0003e80000100a00 */
[----:B------:R-:W5:Y:S04]  /*41260*/  LDL.LU.64 R166, [R1+0x1d8] ;  /* 0x0001d80001a67983 */ /* 0x000f680000300a00 */
[----:B------:R-:W5:Y:S04]  /*41270*/  LDL.LU.64 R204, [R1+0x198] ;  /* 0x0001980001cc7983 */ /* 0x000f680000300a00 */
[----:B------:R-:W-:Y:S04]  /*41280*/  STL.64 [R1+0x1940], R56 ;  /* 0x0019403801007387 */ /* 0x000fe80000100a00 */
        /* <DEDUP_REMOVED lines=9> */
[----:B------:R-:W-:Y:S01]  /*41320*/  LDGSTS.E [R247+0x33300], desc[UR8][R56.64], P0 ;  /* 0x3330000038f77fae */ /* 0x000fe20008121848 */
[----:B--2---:R-:W-:-:S03]  /*41330*/  IMAD.WIDE R54, R4, 0x4, R164 ;  /* 0x0000000404367825 */ /* 0x004fc600078e02a4 */
[----:B------:R-:W2:Y:S04]  /*41340*/  LDL.LU.64 R164, [R1+0x158] ;  /* 0x0001580001a47983 */ /* 0x000ea80000300a00 */
[----:B------:R-:W-:Y:S01]  /*41350*/  LDGSTS.E [R247+0x33b00], desc[UR8][R54.64], P0 ;  /* 0x33b0000036f77fae */ /* 0x000fe20008121848 */
[----:B---3--:R-:W-:-:S03]  /*41360*/  IMAD.WIDE R52, R4, 0x4, R172 ;  /* 0x0000000404347825 */ /* 0x008fc600078e02ac */
[----:B------:R-:W3:Y:S04]  /*41370*/  LDL.LU.64 R172, [R1+0x118] ;  /* 0x0001180001ac7983 */ /* 0x000ee80000300a00 */
[----:B------:R-:W-:Y:S04]  /*41380*/  STL.64 [R1+0x1980], R54 ;  /* 0x0019803601007387 */ /* 0x000fe80000100a00 */
[----:B------:R-:W-:Y:S01]  /*41390*/  LDGSTS.E [R247+0x34300], desc[UR8][R52.64], P0 ;  /* 0x3430000034f77fae */ /* 0x000fe20008121848 */
[----:B----4-:R-:W-:-:S03]  /*413a0*/  IMAD.WIDE R50, R4, 0x4, R170 ;  /* 0x0000000404327825 */ /* 0x010fc600078e02aa */
[----:B------:R-:W4:Y:S04]  /*413b0*/  LDL.LU.64 R170, [R1+0xd8] ;  /* 0x0000d80001aa7983 */ /* 0x000f280000300a00 */
[----:B------:R-:W-:Y:S01]  /*413c0*/  LDGSTS.E [R247+0x34b00], desc[UR8][R50.64], P0 ;  /* 0x34b0000032f77fae */ /* 0x000fe20008121848 */
[----:B-----5:R-:W-:-:S03]  /*413d0*/  IMAD.WIDE R48, R4, 0x4, R190 ;  /* 0x0000000404307825 */ /* 0x020fc600078e02be */
[----:B------:R-:W5:Y:S04]  /*413e0*/  LDL.LU.64 R190, [R1+0x98] ;  /* 0x0000980001be7983 */ /* 0x000f680000300a00 */
[----:B------:R-:W-:Y:S04]  /*413f0*/  STL.64 [R1+0x19c0], R52 ;  /* 0x0019c03401007387 */ /* 0x000fe80000100a00 */
[----:B------:R-:W-:Y:S01]  /*41400*/  LDGSTS.E [R247+0x35300], desc[UR8][R48.64], P0 ;  /* 0x3530000030f77fae */ /* 0x000fe20008121848 */
[----:B------:R-:W-:-:S03]  /*41410*/  IMAD.WIDE R46, R4, 0x4, R244 ;  /* 0x00000004042e7825 */ /* 0x000fc600078e02f4 */
[----:B------:R-:W5:Y:S04]  /*41420*/  LDL.LU.64 R244, [R1+0x50] ;  /* 0x0000500001f47983 */ /* 0x000f680000300a00 */
[----:B------:R-:W-:Y:S01]  /*41430*/  LDGSTS.E [R247+0x35b00], desc[UR8][R46.64], P0 ;  /* 0x35b000002ef77fae */ /* 0x000fe20008121848 */
[----:B------:R-:W-:-:S03]  /*41440*/  IMAD.WIDE R44, R4, 0x4, R162 ;  /* 0x00000004042c7825 */ /* 0x000fc600078e02a2 */
[----:B------:R-:W5:Y:S04]  /*41450*/  LDL.LU.64 R162, [R1+0x10] ;  /* 0x0000100001a27983 */ /* 0x000f680000300a00 */
[----:B------:R-:W-:Y:S04]  /*41460*/  STL.64 [R1+0x1a00], R50 ;  /* 0x001a003201007387 */ /* 0x000fe80000100a00 */
        /* <DEDUP_REMOVED lines=34> */
[----:B--2---:R-:W-:-:S04]  /*41690*/  IMAD.WIDE R22, R4, 0x4, R164 ;  /* 0x0000000404167825 */ /* 0x004fc800078e02a4 */
[C---:B---3--:R-:W-:Y:S01]  /*416a0*/  IMAD.WIDE R20, R4.reuse, 0x4, R172 ;  /* 0x0000000404147825 */ /* 0x048fe200078e02ac */
[----:B------:R-:W-:Y:S04]  /*416b0*/  STL.64 [R1+0x1e40], R22 ;  /* 0x001e401601007387 */ /* 0x000fe80000100a00 */
[----:B------:R-:W-:Y:S04]  /*416c0*/  STL.64 [R1+0x1e38], R20 ;  /* 0x001e381401007387 */ /* 0x000fe80000100a00 */
[----:B------:R-:W-:Y:S04]  /*416d0*/  LDGSTS.E [R247+0x3bb00], desc[UR8][R22.64], P0 ;  /* 0x3bb0000016f77fae */ /* 0x000fe80008121848 */
[----:B------:R-:W-:Y:S01]  /*416e0*/  LDGSTS.E [R247+0x3c300], desc[UR8][R20.64], P0 ;  /* 0x3c30000014f77fae */ /* 0x000fe20008121848 */
[----:B----4-:R-:W-:-:S04]  /*416f0*/  IMAD.WIDE R18, R4, 0x4, R170 ;  /* 0x0000000404127825 */ /* 0x010fc800078e02aa */
[C---:B-----5:R-:W-:Y:S01]  /*41700*/  IMAD.WIDE R16, R4.reuse, 0x4, R190 ;  /* 0x0000000404107825 */ /* 0x060fe200078e02be */
[----:B------:R-:W-:Y:S04]  /*41710*/  STL.64 [R1+0x1e30], R18 ;  /* 0x001e301201007387 */ /* 0x000fe80000100a00 */
[----:B------:R-:W-:Y:S04]  /*41720*/  STL.64 [R1+0x1e28], R16 ;  /* 0x001e281001007387 */ /* 0x000fe80000100a00 */
[----:B------:R-:W-:Y:S01]  /*41730*/  LDGSTS.E [R247+0x3cb00], desc[UR8][R18.64], P0 ;  /* 0x3cb0000012f77fae */ /* 0x000fe20008121848 */
[----:B------:R-:W-:-:S03]  /*41740*/  IMAD.WIDE R14, R4, 0x4, R244 ;  /* 0x00000004040e7825 */ /* 0x000fc600078e02f4 */
[----:B------:R-:W-:Y:S01]  /*41750*/  LDGSTS.E [R247+0x3d300], desc[UR8][R16.64], P0 ;  /* 0x3d30000010f77fae */ /* 0x000fe20008121848 */
[----:B------:R-:W-:-:S03]  /*41760*/  IMAD.WIDE R12, R4, 0x4, R162 ;  /* 0x00000004040c7825 */ /* 0x000fc600078e02a2 */
[----:B------:R-:W-:Y:S04]  /*41770*/  STL.64 [R1+0x1e20], R14 ;  /* 0x001e200e01007387 */ /* 0x000fe80000100a00 */
        /* <DEDUP_REMOVED lines=8> */
[----:B------:R-:W5:Y:S04]  /*41800*/  LDL.LU.64 R140, [R1+0xd40] ;  /* 0x000d4000018c7983 */ /* 0x000f680000300a00 */
[----:B------:R-:W2:Y:S04]  /*41810*/  LDL.LU.64 R170, [R1+0xd08] ;  /* 0x000d080001aa7983 */ /* 0x000ea80000300a00 */
        /* <DEDUP_REMOVED lines=14> */
[----:B------:R1:W-:Y:S04]  /*41900*/  LDGSTS.E [R247+0x3eb00], desc[UR8][R10.64], P0 ;  /* 0x3eb000000af77fae */ /* 0x0003e80008121848 */
[----:B------:R1:W-:Y:S04]  /*41910*/  LDGSTS.E [R247+0x3f300], desc[UR8][R8.64], P0 ;  /* 0x3f30000008f77fae */ /* 0x0003e80008121848 */
[----:B------:R1:W-:Y:S01]  /*41920*/  LDGSTS.E [R247+0x3fb00], desc[UR8][R6.64], P0 ;  /* 0x3fb0000006f77fae */ /* 0x0003e20008121848 */
[----:B---3--:R-:W-:-:S03]  /*41930*/  IMAD.WIDE R74, R4, 0x4, R142 ;  /* 0x00000004044a7825 */ /* 0x008fc600078e028e */
[----:B------:R-:W3:Y:S01]  /*41940*/  LDL.LU.64 R142, [R1+0xa30] ;  /* 0x000a3000018e7983 */ /* 0x000ee20000300a00 */
[----:B-----5:R-:W-:-:S03]  /*41950*/  IMAD.WIDE R90, R4, 0x4, R140 ;  /* 0x00000004045a7825 */ /* 0x020fc600078e028c */
[----:B------:R-:W5:Y:S01]  /*41960*/  LDL.LU.64 R140, [R1+0x9f8] ;  /* 0x0009f800018c7983 */ /* 0x000f620000300a00 */
[----:B--2---:R-:W-:-:S04]  /*41970*/  IMAD.WIDE R100, R4, 0x4, R170 ;  /* 0x0000000404647825 */ /* 0x004fc800078e02aa */
[C---:B----4-:R-:W-:Y:S02]  /*41980*/  IMAD.WIDE R132, R4.reuse, 0x4, R138 ;  /* 0x0000000404847825 */ /* 0x050fe400078e028a */
[----:B------:R-:W2:Y:S02]  /*41990*/  LDL.LU.64 R138, [R1+0x9c0] ;  /* 0x0009c000018a7983 */ /* 0x000ea40000300a00 */
[----:B------:R-:W-:-:S04]  /*419a0*/  IMAD.WIDE R170, R4, 0x4, R154 ;  /* 0x0000000404aa7825 */ /* 0x000fc800078e029a */
[C---:B------:R-:W-:Y:S02]  /*419b0*/  IMAD.WIDE R180, R4.reuse, 0x4, R190 ;  /* 0x0000000404b47825 */ /* 0x040fe400078e02be */
[----:B------:R-:W4:Y:S02]  /*419c0*/  LDL.LU.64 R190, [R1+0x988] ;  /* 0x0009880001be7983 */ /* 0x000f240000300a00 */
[----:B------:R-:W-:-:S04]  /*419d0*/  IMAD.WIDE R194, R4, 0x4, R158 ;  /* 0x0000000404c27825 */ /* 0x000fc800078e029e */
[C---:B------:R-:W-:Y:S02]  /*419e0*/  IMAD.WIDE R158, R4.reuse, 0x4, R244 ;  /* 0x00000004049e7825 */ /* 0x040fe400078e02f4 */
[----:B------:R-:W2:Y:S02]  /*419f0*/  LDL.LU.64 R244, [R1+0x950] ;  /* 0x0009500001f47983 */ /* 0x000ea40000300a00 */
[----:B------:R-:W-:-:S04]  /*41a00*/  IMAD.WIDE R154, R4, 0x4, R152 ;  /* 0x00000004049a7825 */ /* 0x000fc800078e0298 */
[C---:B------:R-:W-:Y:S02]  /*41a10*/  IMAD.WIDE R152, R4.reuse, 0x4, R162 ;  /* 0x0000000404987825 */ /* 0x040fe400078e02a2 */
[----:B------:R-:W2:Y:S02]  /*41a20*/  LDL.LU.64 R162, [R1+0x910] ;  /* 0x0009100001a27983 */ /* 0x000ea40000300a00 */
[C---:B------:R-:W-:Y:S02]  /*41a30*/  IMAD.WIDE R156, R4.reuse, 0x4, R156 ;  /* 0x00000004049c7825 */ /* 0x040fe400078e029c */
[----:B------:R-:W-:Y:S04]  /*41a40*/  STL.64 [R1+0x260], R158 ;  /* 0x0002609e01007387 */ /* 0x000fe80000100a00 */
[----:B------:R-:W2:Y:S01]  /*41a50*/  LDL.LU.64 R168, [R1+0x8d8] ;  /* 0x0008d80001a87983 */ /* 0x000ea20000300a00 */
[----:B------:R-:W-:-:S03]  /*41a60*/  IMAD.WIDE R150, R4, 0x4, R150 ;  /* 0x0000000404967825 */ /* 0x000fc600078e0296 */
[----:B------:R-:W-:Y:S01]  /*41a70*/  STL.64 [R1+0x298], R156 ;  /* 0x0002989c01007387 */ /* 0x000fe20000100a00 */
[----:B------:R-:W-:-:S03]  /*41a80*/  IMAD.WIDE R148, R4, 0x4, R148 ;  /* 0x0000000404947825 */ /* 0x000fc600078e0294 */
        /* <DEDUP_REMOVED lines=8> */
[----:B------:R-:W2:Y:S04]  /*41b10*/  LDL.LU.64 R178, [R1+0x830] ;  /* 0x0008300001b27983 */ /* 0x000ea80000300a00 */
[----:B------:R-:W2:Y:S04]  /*41b20*/  LDL.LU.64 R164, [R1+0x7f8] ;  /* 0x0007f80001a47983 */ /* 0x000ea80000300a00 */
[----:B------:R2:W-:Y:S01]  /*41b30*/  STL.64 [R1+0x3d8], R150 ;  /* 0x0003d89601007387 */ /* 0x0005e20000100a00 */
[----:B------:R-:W-:-:S03]  /*41b40*/  IMAD.WIDE R82, R4, 0x4, R160 ;  /* 0x0000000404527825 */ /* 0x000fc600078e02a0 */
[----:B------:R-:W2:Y:S04]  /*41b50*/  LDL.LU.64 R172, [R1+0x7c0] ;  /* 0x0007c00001ac7983 */ /* 0x000ea80000300a00 */
[----:B------:R2:W-:Y:S04]  /*41b60*/  STL.64 [R1+0x418], R148 ;  /* 0x0004189401007387 */ /* 0x0005e80000100a00 */
[----:B------:R-:W2:Y:S04]  /*41b70*/  LDL.LU.64 R186, [R1+0x780] ;  /* 0x0007800001ba7983 */ /* 0x000ea80000300a00 */
[----:B------:R2:W-:Y:S04]  /*41b80*/  STL.64 [R1+0x458], R146 ;  /* 0x0004589201007387 */ /* 0x0005e80000100a00 */
[----:B------:R-:W2:Y:S04]  /*41b90*/  LDL.LU.64 R160, [R1+0x748] ;  /* 0x0007480001a07983 */ /* 0x000ea80000300a00 */
[----:B------:R2:W-:Y:S04]  /*41ba0*/  STL.64 [R1+0x498], R144 ;  /* 0x0004989001007387 */ /* 0x0005e80000100a00 */
        /* <DEDUP_REMOVED lines=21> */
[----:B---3--:R-:W-:-:S05]  /*41d00*/  IMAD.WIDE R142, R4, 0x4, R142 ;  /* 0x00000004048e7825 */ /* 0x008fca00078e028e */
[----:B------:R-:W-:Y:S01]  /*41d10*/  LDGSTS.E [R3+0x29400], desc[UR8][R142.64], P0 ;  /* 0x294000008e037fae */ /* 0x000fe20008121848 */
[----:B-----5:R-:W-:-:S05]  /*41d20*/  IMAD.WIDE R140, R4, 0x4, R140 ;  /* 0x00000004048c7825 */ /* 0x020fca00078e028c */
[----:B------:R-:W-:Y:S01]  /*41d30*/  LDGSTS.E [R3+0x29c00], desc[UR8][R140.64], P0 ;  /* 0x29c000008c037fae */ /* 0x000fe20008121848 */
[----:B----4-:R-:W-:-:S03]  /*41d40*/  IMAD.WIDE R136, R4, 0x4, R190 ;  /* 0x0000000404887825 */ /* 0x010fc600078e02be */
[----:B------:R-:W3:Y:S04]  /*41d50*/  LDL.LU.64 R190, [R1+0x710] ;  /* 0x0007100001be7983 */ /* 0x000ee80000300a00 */
[----:B------:R1:W-:Y:S01]  /*41d60*/  STL.64 [R1+0x4d8], R142 ;  /* 0x0004d88e01007387 */ /* 0x0003e20000100a00 */
[----:B--2---:R-:W-:-:S03]  /*41d70*/  IMAD.WIDE R102, R4, 0x4, R244 ;  /* 0x0000000404667825 */ /* 0x004fc600078e02f4 */
[----:B------:R-:W2:Y:S04]  /*41d80*/  LDL.LU.64 R174, [R1+0x6d0] ;  /* 0x0006d00001ae7983 */ /* 0x000ea80000300a00 */
[----:B------:R-:W4:Y:S04]  /*41d90*/  LDL.LU.64 R244, [R1+0x690] ;  /* 0x0006900001f47983 */ /* 0x000f280000300a00 */
[----:B------:R5:W-:Y:S01]  /*41da0*/  STL.64 [R1+0x518], R140 ;  /* 0x0005188c01007387 */ /* 0x000be20000100a00 */
[----:B------:R-:W-:-:S03]  /*41db0*/  IMAD.WIDE R98, R4, 0x4, R162 ;  /* 0x0000000404627825 */ /* 0x000fc600078e02a2 */
[----:B------:R-:W5:Y:S01]  /*41dc0*/  LDL.LU.64 R162, [R1+0x650] ;  /* 0x0006500001a27983 */ /* 0x000f620000300a00 */
[----:B------:R-:W-:-:S04]  /*41dd0*/  IMAD.WIDE R138, R4, 0x4, R138 ;  /* 0x00000004048a7825 */ /* 0x000fc800078e028a */
[C---:B------:R-:W-:Y:S01]  /*41de0*/  IMAD.WIDE R96, R4.reuse, 0x4, R168 ;  /* 0x0000000404607825 */ /* 0x040fe200078e02a8 */
[----:B------:R1:W-:Y:S04]  /*41df0*/  STL.64 [R1+0x558], R138 ;  /* 0x0005588a01007387 */ /* 0x0003e80000100a00 */
[----:B------:R-:W2:Y:S01]  /*41e00*/  LDL.LU.64 R168, [R1+0x610] ;  /* 0x0006100001a87983 */ /* 0x000ea20000300a00 */
[----:B------:R-:W-:-:S03]  /*41e10*/  IMAD.WIDE R94, R4, 0x4, R166 ;  /* 0x00000004045e7825 */ /* 0x000fc600078e02a6 */
[----:B------:R-:W-:Y:S04]  /*41e20*/  STL.64 [R1+0x598], R136 ;  /* 0x0005988801007387 */ /* 0x000fe80000100a00 */
[----:B------:R-:W2:Y:S01]  /*41e30*/  LDL.LU.64 R166, [R1+0x5d0] ;  /* 0x0005d00001a67983 */ /* 0x000ea20000300a00 */
[----:B------:R-:W-:-:S03]  /*41e40*/  IMAD.WIDE R88, R4, 0x4, R204 ;  /* 0x0000000404587825 */ /* 0x000fc600078e02cc */
[----:B------:R-:W-:Y:S04]  /*41e50*/  STL.64 [R1+0x5d8], R102 ;  /* 0x0005d86601007387 */ /* 0x000fe80000100a00 */
[----:B------:R-:W2:Y:S01]  /*41e60*/  LDL.LU.64 R204, [R1+0x590] ;  /* 0x0005900001cc7983 */ /* 0x000ea20000300a00 */
[----:B------:R-:W-:-:S03]  /*41e70*/  IMAD.WIDE R86, R4, 0x4, R178 ;  /* 0x0000000404567825 */ /* 0x000fc600078e02b2 */
[----:B------:R-:W-:Y:S01]  /*41e80*/  STL.64 [R1+0x618], R98 ;  /* 0x0006186201007387 */ /* 0x000fe20000100a00 */
[----:B------:R-:W-:-:S03]  /*41e90*/  IMAD.WIDE R84, R4, 0x4, R164 ;  /* 0x0000000404547825 */ /* 0x000fc600078e02a4 */
[----:B------:R-:W-:Y:S04]  /*41ea0*/  STL.64 [R1+0x658], R96 ;  /* 0x0006586001007387 */ /* 0x000fe80000100a00 */
[----:B------:R-:W2:Y:S01]  /*41eb0*/  LDL.LU.64 R164, [R1+0x550] ;  /* 0x0005500001a47983 */ /* 0x000ea20000300a00 */
[----:B------:R-:W-:-:S03]  /*41ec0*/  IMAD.WIDE R80, R4, 0x4, R172 ;  /* 0x0000000404507825 */ /* 0x000fc600078e02ac */
[----:B------:R-:W-:Y:S04]  /*41ed0*/  STL.64 [R1+0xa70], R94 ;  /* 0x000a705e01007387 */ /* 0x000fe80000100a00 */
[----:B------:R-:W2:Y:S01]  /*41ee0*/  LDL.LU.64 R172, [R1+0x510] ;  /* 0x0005100001ac7983 */ /* 0x000ea20000300a00 */
[----:B------:R-:W-:-:S03]  /*41ef0*/  IMAD.WIDE R78, R4, 0x4, R186 ;  /* 0x00000004044e7825 */ /* 0x000fc600078e02ba */
[----:B------:R-:W-:Y:S04]  /*41f00*/  STL.64 [R1+0xaa0], R88 ;  /* 0x000aa05801007387 */ /* 0x000fe80000100a00 */
[----:B------:R-:W-:Y:S01]  /*41f10*/  STL.64 [R1+0xab8], R86 ;  /* 0x000ab85601007387 */ /* 0x000fe20000100a00 */
[----:B------:R-:W-:-:S03]  /*41f20*/  IMAD.WIDE R76, R4, 0x4, R160 ;  /* 0x00000004044c7825 */ /* 0x000fc600078e02a0 */
[----:B------:R-:W-:Y:S04]  /*41f30*/  LDGSTS.E [R3+0x2a400], desc[UR8][R138.64], P0 ;  /* 0x2a4000008a037fae */ /* 0x000fe80008121848 */
[----:B------:R-:W2:Y:S04]  /*41f40*/  LDL.LU.64 R160, [R1+0x4d0] ;  /* 0x0004d00001a07983 */ /* 0x000ea80000300a00 */
        /* <DEDUP_REMOVED lines=12> */
[----:B---3--:R-:W-:-:S03]  /*42010*/  IMAD.WIDE R72, R4, 0x4, R190 ;  /* 0x0000000404487825 */ /* 0x008fc600078e02be */
[----:B------:R-:W3:Y:S04]  /*42020*/  LDL.LU.64 R190, [R1+0x490] ;  /* 0x0004900001be7983 */ /* 0x000ee80000300a00 */
[----:B------:R-:W-:Y:S04]  /*42030*/  STL.64 [R1+0xb10], R80 ;  /* 0x000b105001007387 */ /* 0x000fe80000100a00 */
[----:B------:R-:W-:Y:S01]  /*42040*/  STL.64 [R1+0xb48], R78 ;  /* 0x000b484e01007387 */ /* 0x000fe20000100a00 */
[----:B----4-:R-:W-:-:S03]  /*42050*/  IMAD.WIDE R68, R4, 0x4, R244 ;  /* 0x0000000404447825 */ /* 0x010fc600078e02f4 */
[----:B------:R-:W4:Y:S04]  /*42060*/  LDL.LU.64 R244, [R1+0x450] ;  /* 0x0004500001f47983 */ /* 0x000f280000300a00 */
[----:B------:R-:W-:Y:S01]  /*42070*/  STL.64 [R1+0xb80], R76 ;  /* 0x000b804c01007387 */ /* 0x000fe20000100a00 */
[----:B-----5:R-:W-:-:S03]  /*42080*/  IMAD.WIDE R64, R4, 0x4, R162 ;  /* 0x0000000404407825 */ /* 0x020fc600078e02a2 */
[----:B------:R-:W5:Y:S01]  /*42090*/  LDL.LU.64 R162, [R1+0x410] ;  /* 0x0004100001a27983 */ /* 0x000f620000300a00 */
[----:B--2---:R-:W-:-:S03]  /*420a0*/  IMAD.WIDE R70, R4, 0x4, R174 ;  /* 0x0000000404467825 */ /* 0x004fc600078e02ae */
[----:B------:R-:W-:Y:S04]  /*420b0*/  STL.64 [R1+0xbb8], R72 ;  /* 0x000bb84801007387 */ /* 0x000fe80000100a00 */
[----:B------:R-:W-:Y:S01]  /*420c0*/  STL.64 [R1+0xbf0], R70 ;  /* 0x000bf04601007387 */ /* 0x000fe20000100a00 */
[----:B------:R-:W-:-:S03]  /*420d0*/  IMAD.WIDE R62, R4, 0x4, R168 ;  /* 0x00000004043e7825 */ /* 0x000fc600078e02a8 */
[----:B------:R-:W2:Y:S04]  /*420e0*/  LDL.LU.64 R200, [R1+0x3d0] ;  /* 0x0003d00001c87983 */ /* 0x000ea80000300a00 */
[----:B------:R-:W2:Y:S04]  /*420f0*/  LDL.LU.64 R188, [R1+0x390] ;  /* 0x0003900001bc7983 */ /* 0x000ea80000300a00 */
        /* <DEDUP_REMOVED lines=15> */
[----:B------:R-:W2:Y:S01]  /*421f0*/  LDL.LU.64 R204, [R1+0x190] ;  /* 0x0001900001cc7983 */ /* 0x000ea20000300a00 */
[----:B------:R-:W-:-:S03]  /*42200*/  IMAD.WIDE R50, R4, 0x4, R160 ;  /* 0x0000000404327825 */ /* 0x000fc600078e02a0 */
[----:B------:R-:W-:Y:S04]  /*42210*/  STL.64 [R1+0xd08], R56 ;  /* 0x000d083801007387 */ /* 0x000fe80000100a00 */
[----:B------:R-:W2:Y:S04]  /*42220*/  LDL.LU.64 R164, [R1+0x150] ;  /* 0x0001500001a47983 */ /* 0x000ea80000300a00 */
[----:B------:R-:W2:Y:S04]  /*42230*/  LDL.LU.64 R172, [R1+0x110] ;  /* 0x0001100001ac7983 */ /* 0x000ea80000300a00 */
[----:B------:R-:W-:Y:S04]  /*42240*/  STL.64 [R1+0xd40], R54 ;  /* 0x000d403601007387 */ /* 0x000fe80000100a00 */
[----:B------:R-:W2:Y:S04]  /*42250*/  LDL.LU.64 R160, [R1+0xd0] ;  /* 0x0000d00001a07983 */ /* 0x000ea80000300a00 */
        /* <DEDUP_REMOVED lines=20> */
[----:B------:R-:W-:Y:S01]  /*423a0*/  STL.64 [R1+0x1a48], R48 ;  /* 0x001a483001007387 */ /* 0x000fe20000100a00 */
[----:B--2---:R-:W-:-:S03]  /*423b0*/  IMAD.WIDE R42, R4, 0x4, R200 ;  /* 0x00000004042a7825 */ /* 0x004fc600078e02c8 */
        /* <DEDUP_REMOVED lines=13> */
[----:B------:R2:W-:Y:S01]  /*42490*/  STL.64 [R1+0x1c88], R32 ;  /* 0x001c882001007387 */ /* 0x0005e20000100a00 */
        /* <DEDUP_REMOVED lines=28> */
[----:B------:R-:W-:Y:S04]  /*42660*/  STL.64 [R1+0x1dd0], R16 ;  /* 0x001dd01001007387 */ /* 0x000fe80000100a00 */
[----:B------:R-:W-:Y:S01]  /*42670*/  LDGSTS.E [R3+0x3d400], desc[UR8][R16.64], P0 ;  /* 0x3d40000010037fae */ /* 0x000fe20008121848 */
[----:B----4-:R-:W-:-:S04]  /*42680*/  IMAD.WIDE R14, R4, 0x4, R244 ;  /* 0x00000004040e7825 */ /* 0x010fc800078e02f4 */
[C---:B-----5:R-:W-:Y:S01]  /*42690*/  IMAD.WIDE R12, R4.reuse, 0x4, R162 ;  /* 0x00000004040c7825 */ /* 0x060fe200078e02a2 */
[----:B------:R-:W-:Y:S04]  /*426a0*/  STL.64 [R1+0x1dc8], R14 ;  /* 0x001dc80e01007387 */ /* 0x000fe80000100a00 */
[----:B------:R-:W-:Y:S04]  /*426b0*/  STL.64 [R1+0x1dc0], R12 ;  /* 0x001dc00c01007387 */ /* 0x000fe80000100a00 */
[----:B------:R-:W-:Y:S04]  /*426c0*/  STL.64 [R1+0x1db8], R10 ;  /* 0x001db80a01007387 */ /* 0x000fe80000100a00 */
[----:B------:R3:W-:Y:S04]  /*426d0*/  STL.64 [R1+0x1db0], R8 ;  /* 0x001db00801007387 */ /* 0x0007e80000100a00 */
[----:B------:R4:W-:Y:S04]  /*426e0*/  STL.64 [R1+0x1da8], R6 ;  /* 0x001da80601007387 */ /* 0x0009e80000100a00 */
[----:B------:R-:W2:Y:S04]  /*426f0*/  LDL.LU.64 R190, [R1+0xe18] ;  /* 0x000e180001be7983 */ /* 0x000ea80000300a00 */
[----:B------:R-:W5:Y:S04]  /*42700*/  LDL.LU.64 R166, [R1+0xde0] ;  /* 0x000de00001a67983 */ /* 0x000f680000300a00 */
        /* <DEDUP_REMOVED lines=11> */
[----:B-1----:R-:W4:Y:S04]  /*427c0*/  LDL.LU.64 R142, [R1+0xb40] ;  /* 0x000b4000018e7983 */ /* 0x002f280000300a00 */
        /* <DEDUP_REMOVED lines=8> */
[----:B------:R1:W-:Y:S04]  /*42850*/  LDGSTS.E [R3+0x3f400], desc[UR8][R8.64], P0 ;  /* 0x3f40000008037fae */ /* 0x0003e80008121848 */
[----:B------:R1:W-:Y:S01]  /*42860*/  LDGSTS.E [R3+0x3fc00], desc[UR8][R6.64], P0 ;  /* 0x3fc0000006037fae */ /* 0x0003e20008121848 */
[----:B--2---:R-:W-:-:S03]  /*42870*/  IMAD.WIDE R32, R4, 0x4, R190 ;  /* 0x0000000404207825 */ /* 0x004fc600078e02be */
[----:B------:R-:W2:Y:S01]  /*42880*/  LDL.LU.64 R190, [R1+0x9f0] ;  /* 0x0009f00001be7983 */ /* 0x000ea20000300a00 */
[----:B-----5:R-:W-:-:S03]  /*42890*/  IMAD.WIDE R38, R4, 0x4, R166 ;  /* 0x0000000404267825 */ /* 0x020fc600078e02a6 */
[----:B------:R-:W-:Y:S01]  /*428a0*/  LDGSTS.E [R248+0x20500], desc[UR8][R32.64], P0 ;  /* 0x2050000020f87fae */ /* 0x000fe20008121848 */
[----:B---3--:R-:W-:-:S03]  /*428b0*/  IMAD.WIDE R44, R4, 0x4, R150 ;  /* 0x00000004042c7825 */ /* 0x008fc600078e0296 */
[----:B------:R-:W3:Y:S01]  /*428c0*/  LDL.LU.64 R150, [R1+0x9b8] ;  /* 0x0009b80001967983 */ /* 0x000ee20000300a00 */
[----:B----4-:R-:W-:-:S03]  /*428d0*/  IMAD.WIDE R50, R4, 0x4, R204 ;  /* 0x0000000404327825 */ /* 0x010fc600078e02cc */
[----:B------:R-:W-:Y:S01]  /*428e0*/  LDGSTS.E [R248+0x20d00], desc[UR8][R38.64], P0 ;  /* 0x20d0000026f87fae */ /* 0x000fe20008121848 */
[----:B------:R-:W-:-:S03]  /*428f0*/  IMAD.WIDE R56, R4, 0x4, R148 ;  /* 0x0000000404387825 */ /* 0x000fc600078e0294 */
[----:B------:R-:W4:Y:S01]  /*42900*/  LDL.LU.64 R148, [R1+0x980] ;  /* 0x0009800001947983 */ /* 0x000f220000300a00 */
[----:B------:R-:W-:-:S03]  /*42910*/  IMAD.WIDE R64, R4, 0x4, R164 ;  /* 0x0000000404407825 */ /* 0x000fc600078e02a4 */
[----:B------:R-:W-:Y:S01]  /*42920*/  LDGSTS.E [R248+0x21500], desc[UR8][R44.64], P0 ;  /* 0x215000002cf87fae */ /* 0x000fe20008121848 */
[----:B------:R-:W-:-:S03]  /*42930*/  IMAD.WIDE R72, R4, 0x4, R146 ;  /* 0x0000000404487825 */ /* 0x000fc600078e0292 */
[----:B------:R-:W5:Y:S01]  /*42940*/  LDL.LU.64 R146, [R1+0x948] ;  /* 0x0009480001927983 */ /* 0x000f620000300a00 */
[----:B------:R-:W-:-:S03]  /*42950*/  IMAD.WIDE R80, R4, 0x4, R172 ;  /* 0x0000000404507825 */ /* 0x000fc600078e02ac */
[----:B------:R-:W-:Y:S01]  /*42960*/  LDGSTS.E [R248+0x21d00], desc[UR8][R50.64], P0 ;  /* 0x21d0000032f87fae */ /* 0x000fe20008121848 */
[----:B------:R-:W-:-:S03]  /*42970*/  IMAD.WIDE R88, R4, 0x4, R160 ;  /* 0x0000000404587825 */ /* 0x000fc600078e02a0 */
[----:B------:R-:W-:Y:S01]  /*42980*/  LDGSTS.E [R248+0x22500], desc[UR8][R56.64], P0 ;  /* 0x2250000038f87fae */ /* 0x000fe20008121848 */
[----:B------:R-:W-:-:S03]  /*42990*/  IMAD.WIDE R98, R4, 0x4, R244 ;  /* 0x0000000404627825 */ /* 0x000fc600078e02f4 */
[----:B------:R-:W5:Y:S01]  /*429a0*/  LDL.LU.64 R244, [R1+0x908] ;  /* 0x0009080001f47983 */ /* 0x000f620000300a00 */
        /* <DEDUP_REMOVED lines=9> */
[----:B------:R-:W5:Y:S01]  /*42a40*/  LDL.LU.64 R140, [R1+0x860] ;  /* 0x00086000018c7983 */ /* 0x000f620000300a00 */
[----:B------:R-:W-:-:S03]  /*42a50*/  IMAD.WIDE R162, R4, 0x4, R162 ;  /* 0x0000000404a27825 */ /* 0x000fc600078e02a2 */
[----:B------:R-:W-:Y:S01]  /*42a60*/  LDGSTS.E [R248+0x23d00], desc[UR8][R80.64], P0 ;  /* 0x23d0000050f87fae */ /* 0x000fe20008121848 */
[----:B------:R-:W-:-:S03]  /*42a70*/  IMAD.WIDE R160, R4, 0x4, R158 ;  /* 0x0000000404a07825 */ /* 0x000fc600078e029e */
[----:B------:R-:W-:Y:S01]  /*42a80*/  LDGSTS.E [R248+0x24500], desc[UR8][R88.64], P0 ;  /* 0x2450000058f87fae */ /* 0x000fe20008121848 */
[----:B------:R-:W-:-:S03]  /*42a90*/  IMAD.WIDE R158, R4, 0x4, R138 ;  /* 0x00000004049e7825 */ /* 0x000fc600078e028a */
[----:B------:R-:W5:Y:S04]  /*42aa0*/  LDL.LU.64 R138, [R1+0x828] ;  /* 0x00082800018a7983 */ /* 0x000f680000300a00 */
[----:B------:R-:W5:Y:S01]  /*42ab0*/  LDL.LU.64 R174, [R1+0x7f0] ;  /* 0x0007f00001ae7983 */ /* 0x000f620000300a00 */
[----:B------:R-:W-:-:S03]  /*42ac0*/  IMAD.WIDE R156, R4, 0x4, R156 ;  /* 0x00000004049c7825 */ /* 0x000fc600078e029c */
[----:B------:R-:W-:Y:S04]  /*42ad0*/  STL.64 [R1+0x258], R164 ;  /* 0x000258a401007387 */ /* 0x000fe80000100a00 */
[----:B------:R-:W5:Y:S04]  /*42ae0*/  LDL.LU.64 R166, [R1+0x7b8] ;  /* 0x0007b80001a67983 */ /* 0x000f680000300a00 */
[----:B------:R-:W-:Y:S04]  /*42af0*/  STL.64 [R1+0x290], R162 ;  /* 0x000290a201007387 */ /* 0x000fe80000100a00 */
[----:B------:R-:W5:Y:S04]  /*42b00*/  LDL.LU.64 R200, [R1+0x778] ;  /* 0x0007780001c87983 */ /* 0x000f680000300a00 */
[----:B------:R-:W-:Y:S04]  /*42b10*/  STL.64 [R1+0x330], R160 ;  /* 0x000330a001007387 */ /* 0x000fe80000100a00 */
[----:B------:R-:W5:Y:S04]  /*42b20*/  LDL.LU.64 R204, [R1+0x740] ;  /* 0x0007400001cc7983 */ /* 0x000f680000300a00 */
[----:B------:R-:W-:Y:S04]  /*42b30*/  STL.64 [R1+0x350], R158 ;  /* 0x0003509e01007387 */ /* 0x000fe80000100a00 */
[----:B------:R-:W5:Y:S04]  /*42b40*/  LDL.LU.64 R172, [R1+0x708] ;  /* 0x0007080001ac7983 */ /* 0x000f680000300a00 */
[----:B------:R5:W-:Y:S04]  /*42b50*/  STL.64 [R1+0x390], R156 ;  /* 0x0003909c01007387 */ /* 0x000be80000100a00 */
[----:B------:R-:W5:Y:S01]  /*42b60*/  LDL.LU.64 R188, [R1+0x6c8] ;  /* 0x0006c80001bc7983 */ /* 0x000f620000300a00 */
        /* <DEDUP_REMOVED lines=14> */
[----:B------:R-:W2:Y:S01]  /*42c50*/  LDL.LU.64 R190, [R1+0x688] ;  /* 0x0006880001be7983 */ /* 0x000ea20000300a00 */
[----:B---3--:R-:W-:-:S03]  /*42c60*/  IMAD.WIDE R152, R4, 0x4, R150 ;  /* 0x0000000404987825 */ /* 0x008fc600078e0296 */
[----:B------:R-:W-:Y:S04]  /*42c70*/  STL.64 [R1+0x3d0], R154 ;  /* 0x0003d09a01007387 */ /* 0x000fe80000100a00 */
[----:B------:R-:W-:Y:S01]  /*42c80*/  LDGSTS.E [R248+0x29d00], desc[UR8][R154.64], P0 ;  /* 0x29d000009af87fae */ /* 0x000fe20008121848 */
[----:B----4-:R-:W-:-:S03]  /*42c90*/  IMAD.WIDE R150, R4, 0x4, R148 ;  /* 0x0000000404967825 */ /* 0x010fc600078e0294 */
[----:B------:R-:W-:Y:S04]  /*42ca0*/  LDGSTS.E [R248+0x2a500], desc[UR8][R152.64], P0 ;  /* 0x2a50000098f87fae */ /* 0x000fe80008121848 */
[----:B------:R-:W-:Y:S01]  /*42cb0*/  LDGSTS.E [R248+0x2ad00], desc[UR8][R150.64], P0 ;  /* 0x2ad0000096f87fae */ /* 0x000fe20008121848 */
[----:B-----5:R-:W-:-:S05]  /*42cc0*/  IMAD.WIDE R148, R4, 0x4, R146 ;  /* 0x0000000404947825 */ /* 0x020fca00078e0292 */
[----:B------:R-:W-:Y:S01]  /*42cd0*/  LDGSTS.E [R248+0x2b500], desc[UR8][R148.64], P0 ;  /* 0x2b50000094f87fae */ /* 0x000fe20008121848 */
[----:B------:R-:W-:-:S03]  /*42ce0*/  IMAD.WIDE R146, R4, 0x4, R244 ;  /* 0x0000000404927825 */ /* 0x000fc600078e02f4 */
[----:B------:R-:W3:Y:S04]  /*42cf0*/  LDL.LU.64 R244, [R1+0x648] ;  /* 0x0006480001f47983 */ /* 0x000ee80000300a00 */
[----:B------:R-:W-:Y:S01]  /*42d00*/  STL.64 [R1+0x410], R152 ;  /* 0x0004109801007387 */ /* 0x000fe20000100a00 */
[----:B------:R-:W-:-:S03]  /*42d10*/  IMAD.WIDE R144, R4, 0x4, R144 ;  /* 0x0000000404907825 */ /* 0x000fc600078e0290 */
[----:B------:R-:W4:Y:S04]  /*42d20*/  LDL.LU.64 R198, [R1+0x608] ;  /* 0x0006080001c67983 */ /* 0x000f280000300a00 */
[----:B------:R1:W-:Y:S01]  /*42d30*/  STL.64 [R1+0x450], R150 ;  /* 0x0004509601007387 */ /* 0x0003e20000100a00 */
[----:B------:R-:W-:-:S03]  /*42d40*/  IMAD.WIDE R142, R4, 0x4, R142 ;  /* 0x00000004048e7825 */ /* 0x000fc600078e028e */
[----:B------:R-:W5:Y:S01]  /*42d50*/  LDL.LU.64 R218, [R1+0x5c8] ;  /* 0x0005c80001da7983 */ /* 0x000f620000300a00 */
[----:B------:R-:W-:-:S03]  /*42d60*/  IMAD.WIDE R140, R4, 0x4, R140 ;  /* 0x00000004048c7825 */ /* 0x000fc600078e028c */
[----:B------:R1:W-:Y:S04]  /*42d70*/  STL.64 [R1+0x490], R148 ;  /* 0x0004909401007387 */ /* 0x0003e80000100a00 */
[----:B------:R-:W5:Y:S04]  /*42d80*/  LDL.LU.64 R186, [R1+0x588] ;  /* 0x0005880001ba7983 */ /* 0x000f680000300a00 */
[----:B------:R1:W-:Y:S01]  /*42d90*/  STL.64 [R1+0x4d0], R146 ;  /* 0x0004d09201007387 */ /* 0x0003e20000100a00 */
[----:B------:R-:W-:-:S03]  /*42da0*/  IMAD.WIDE R138, R4, 0x4, R138 ;  /* 0x00000004048a7825 */ /* 0x000fc600078e028a */
[----:B------:R1:W-:Y:S01]  /*42db0*/  STL.64 [R1+0x510], R144 ;  /* 0x0005109001007387 */ /* 0x0003e20000100a00 */
[----:B------:R-:W-:-:S03]  /*42dc0*/  IMAD.WIDE R136, R4, 0x4, R174 ;  /* 0x0000000404887825 */ /* 0x000fc600078e02ae */
[----:B------:R-:W5:Y:S04]  /*42dd0*/  LDL.LU.64 R174, [R1+0x548] ;  /* 0x0005480001ae7983 */ /* 0x000f680000300a00 */
[----:B------:R1:W-:Y:S01]  /*42de0*/  STL.64 [R1+0x550], R142 ;  /* 0x0005508e01007387 */ /* 0x0003e20000100a00 */
[----:B------:R-:W-:-:S03]  /*42df0*/  IMAD.WIDE R108, R4, 0x4, R166 ;  /* 0x00000004046c7825 */ /* 0x000fc600078e02a6 */
[----:B------:R-:W5:Y:S04]  /*42e00*/  LDL.LU.64 R166, [R1+0x508] ;  /* 0x0005080001a67983 */ /* 0x000f680000300a00 */
[----:B------:R1:W-:Y:S01]  /*42e10*/  STL.64 [R1+0x590], R140 ;  /* 0x0005908c01007387 */ /* 0x0003e20000100a00 */
[----:B------:R-:W-:-:S03]  /*42e20*/  IMAD.WIDE R104, R4, 0x4, R200 ;  /* 0x0000000404687825 */ /* 0x000fc600078e02c8 */
[----:B------:R1:W-:Y:S04]  /*42e30*/  STL.64 [R1+0x5d0], R138 ;  /* 0x0005d08a01007387 */ /* 0x0003e80000100a00 */
        /* <DEDUP_REMOVED lines=22> */
[----:B------:R-:W-:Y:S01]  /*42fa0*/  LDGSTS.E [R248+0x31500], desc[UR8][R86.64], P0 ;  /* 0x3150000056f87fae */ /* 0x000fe20008121848 */
[----:B---3--:R-:W-:-:S03]  /*42fb0*/  IMAD.WIDE R84, R4, 0x4, R244 ;  /* 0x0000000404547825 */ /* 0x008fc600078e02f4 */
[----:B------:R-:W3:Y:S04]  /*42fc0*/  LDL.LU.64 R244, [R1+0x408] ;  /* 0x0004080001f47983 */ /* 0x000ee80000300a00 */
[----:B------:R-:W-:Y:S04]  /*42fd0*/  STL.64 [R1+0xad0], R96 ;  /* 0x000ad06001007387 */ /* 0x000fe80000100a00 */
        /* <DEDUP_REMOVED lines=25> */
[----:B------:R-:W-:Y:S04]  /*43170*/  STL.64 [R1+0xc58], R68 ;  /* 0x000c584401007387 */ /* 0x000fe80000100a00 */
[----:B------:R-:W5:Y:S04]  /*43180*/  LDL.LU.64 R204, [R1+0xc8] ;  /* 0x0000c80001cc7983 */ /* 0x000f680000300a00 */
[----:B------:R-:W5:Y:S04]  /*43190*/  LDL.LU.64 R172, [R1+0x88] ;  /* 0x0000880001ac7983 */ /* 0x000f680000300a00 */
        /* <DEDUP_REMOVED lines=11> */
[----:B------:R-:W-:Y:S01]  /*43250*/  LDGSTS.E [R248+0x35d00], desc[UR8][R52.64], P0 ;  /* 0x35d0000034f87fae */ /* 0x000fe20008121848 */
[----:B---3--:R-:W-:-:S03]  /*43260*/  IMAD.WIDE R48, R4, 0x4, R244 ;  /* 0x0000000404307825 */ /* 0x008fc600078e02f4 */
[----:B------:R-:W3:Y:S04]  /*43270*/  LDL.LU.64 R244, [R1] ;  /* 0x0000000001f47983 */ /* 0x000ee80000300a00 */
        /* <DEDUP_REMOVED lines=31> */
[----:B------:R4:W-:Y:S04]  /*43470*/  STL.64 [R1+0x1d78], R14 ;  /* 0x001d780e01007387 */ /* 0x0009e80000100a00 */
        /* <DEDUP_REMOVED lines=14> */
[----:B------:R4:W-:Y:S01]  /*43560*/  LDGSTS.E [R248+0x3d500], desc[UR8][R14.64], P0 ;  /* 0x3d5000000ef87fae */ /* 0x0009e20008121848 */
[----:B--2---:R-:W-:-:S05]  /*43570*/  IMAD.WIDE R12, R4, 0x4, R190 ;  /* 0x00000004040c7825 */ /* 0x004fca00078e02be */
[----:B------:R-:W-:Y:S04]  /*43580*/  STL.64 [R1+0x1d70], R12 ;  /* 0x001d700c01007387 */ /* 0x000fe80000100a00 */
[----:B------:R-:W-:Y:S01]  /*43590*/  LDGSTS.E [R248+0x3dd00], desc[UR8][R12.64], P0 ;  /* 0x3dd000000cf87fae */ /* 0x000fe20008121848 */
[----:B---3--:R-:W-:-:S05]  /*435a0*/  IMAD.WIDE R10, R4, 0x4, R244 ;  /* 0x00000004040a7825 */ /* 0x008fca00078e02f4 */
[----:B------:R2:W-:Y:S04]  /*435b0*/  STL.64 [R1+0x1d68], R10 ;  /* 0x001d680a01007387 */ /* 0x0005e80000100a00 */
[----:B------:R3:W-:Y:S04]  /*435c0*/  STL.64 [R1+0x1d60], R8 ;  /* 0x001d600801007387 */ /* 0x0007e80000100a00 */
[----:B------:R5:W-:Y:S04]  /*435d0*/  STL.64 [R1+0x1d58], R6 ;  /* 0x001d580601007387 */ /* 0x000be80000100a00 */
[----:B------:R5:W-:Y:S04]  /*435e0*/  STL.64 [R1+0x1d50], R2 ;  /* 0x001d500201007387 */ /* 0x000be80000100a00 */
[----:B------:R-:W4:Y:S04]  /*435f0*/  LDL.LU.64 R156, [R1+0xe10] ;  /* 0x000e1000019c7983 */ /* 0x000f280000300a00 */
[----:B------:R-:W2:Y:S04]  /*43600*/  LDL.LU.64 R186, [R1+0xdd8] ;  /* 0x000dd80001ba7983 */ /* 0x000ea80000300a00 */
[----:B------:R-:W3:Y:S04]  /*43610*/  LDL.LU.64 R174, [R1+0xda0] ;  /* 0x000da00001ae7983 */ /* 0x000ee80000300a00 */
[----:B------:R-:W5:Y:S04]  /*43620*/  LDL.LU.64 R244, [R1+0xd68] ;  /* 0x000d680001f47983 */ /* 0x000f680000300a00 */
[----:B------:R-:W5:Y:S04]  /*43630*/  LDL.LU.64 R166, [R1+0xd30] ;  /* 0x000d300001a67983 */ /* 0x000f680000300a00 */
[----:B-1----:R-:W5:Y:S04]  /*43640*/  LDL.LU.64 R150, [R1+0xcf8] ;  /* 0x000cf80001967983 */ /* 0x002f680000300a00 */
        /* <DEDUP_REMOVED lines=15> */
[----:B------:R1:W-:Y:S04]  /*43740*/  LDGSTS.E [R248+0x3e500], desc[UR8][R10.64], P0 ;  /* 0x3e5000000af87fae */ /* 0x0003e80008121848 */
[----:B------:R1:W-:Y:S04]  /*43750*/  LDGSTS.E [R248+0x3ed00], desc[UR8][R8.64], P0 ;  /* 0x3ed0000008f87fae */ /* 0x0003e80008121848 */
[----:B------:R1:W-:Y:S04]  /*43760*/  LDGSTS.E [R248+0x3f500], desc[UR8][R6.64], P0 ;  /* 0x3f50000006f87fae */ /* 0x0003e80008121848 */
[----:B------:R1:W-:Y:S01]  /*43770*/  LDGSTS.E [R248+0x3fd00], desc[UR8][R2.64], P0 ;  /* 0x3fd0000002f87fae */ /* 0x0003e20008121848 */
[----:B----4-:R-:W-:-:S03]  /*43780*/  IMAD.WIDE R14, R4, 0x4, R156 ;  /* 0x00000004040e7825 */ /* 0x010fc600078e029c */
[----:B------:R-:W4:Y:S01]  /*43790*/  LDL.LU.64 R156, [R1+0x978] ;  /* 0x00097800019c7983 */ /* 0x000f220000300a00 */
[----:B--2---:R-:W-:-:S03]  /*437a0*/  IMAD.WIDE R18, R4, 0x4, R186 ;  /* 0x0000000404127825 */ /* 0x004fc600078e02ba */
[----:B------:R-:W-:Y:S01]  /*437b0*/  LDGSTS.E [R5+0x20600], desc[UR8][R14.64], P0 ;  /* 0x206000000e057fae */ /* 0x000fe20008121848 */
[----:B---3--:R-:W-:-:S03]  /*437c0*/  IMAD.WIDE R22, R4, 0x4, R174 ;  /* 0x0000000404167825 */ /* 0x008fc600078e02ae */
[----:B------:R-:W-:Y:S01]  /*437d0*/  LDGSTS.E [R5+0x20e00], desc[UR8][R18.64], P0 ;  /* 0x20e0000012057fae */ /* 0x000fe20008121848 */
[----:B-----5:R-:W-:-:S03]  /*437e0*/  IMAD.WIDE R26, R4, 0x4, R244 ;  /* 0x00000004041a7825 */ /* 0x020fc600078e02f4 */
[----:B------:R-:W2:Y:S01]  /*437f0*/  LDL.LU.64 R244, [R1+0x938] ;  /* 0x0009380001f47983 */ /* 0x000ea20000300a00 */
[----:B------:R-:W-:-:S03]  /*43800*/  IMAD.WIDE R30, R4, 0x4, R166 ;  /* 0x00000004041e7825 */ /* 0x000fc600078e02a6 */
[----:B------:R-:W-:Y:S01]  /*43810*/  LDGSTS.E [R5+0x21600], desc[UR8][R22.64], P0 ;  /* 0x2160000016057fae */ /* 0x000fe20008121848 */
[----:B------:R-:W-:-:S03]  /*43820*/  IMAD.WIDE R36, R4, 0x4, R150 ;  /* 0x0000000404247825 */ /* 0x000fc600078e0296 */
[----:B------:R-:W3:Y:S01]  /*43830*/  LDL.LU.64 R150, [R1+0x900] ;  /* 0x0009000001967983 */ /* 0x000ee20000300a00 */
        /* <DEDUP_REMOVED lines=41> */
[----:B----4-:R-:W-:-:S03]  /*43ad0*/  IMAD.WIDE R198, R4, 0x4, R156 ;  /* 0x0000000404c67825 */ /* 0x010fc600078e029c */
[----:B------:R-:W4:Y:S04]  /*43ae0*/  LDL.LU.64 R156, [R1+0x700] ;  /* 0x00070000019c7983 */ /* 0x000f280000300a00 */
[----:B------:R-:W4:Y:S04]  /*43af0*/  LDL.LU.64 R152, [R1+0x6c0] ;  /* 0x0006c00001987983 */ /* 0x000f280000300a00 */
[----:B------:R-:W-:Y:S01]  /*43b00*/  STL.64 [R1+0x250], R204 ;  /* 0x000250cc01007387 */ /* 0x000fe20000100a00 */
[----:B--2---:R-:W-:-:S03]  /*43b10*/  IMAD.WIDE R196, R4, 0x4, R244 ;  /* 0x0000000404c47825 */ /* 0x004fc600078e02f4 */
[----:B------:R-:W2:Y:S04]  /*43b20*/  LDL.LU.64 R244, [R1+0x680] ;  /* 0x0006800001f47983 */ /* 0x000ea80000300a00 */
[----:B------:R-:W-:Y:S01]  /*43b30*/  STL.64 [R1+0x288], R202 ;  /* 0x000288ca01007387 */ /* 0x000fe20000100a00 */
[----:B---3--:R-:W-:-:S03]  /*43b40*/  IMAD.WIDE R190, R4, 0x4, R150 ;  /* 0x0000000404be7825 */ /* 0x008fc600078e0296 */
[----:B------:R-:W3:Y:S04]  /*43b50*/  LDL.LU.64 R150, [R1+0x640] ;  /* 0x0006400001967983 */ /* 0x000ee80000300a00 */
[----:B------:R-:W-:Y:S01]  /*43b60*/  STL.64 [R1+0x2b0], R200 ;  /* 0x0002b0c801007387 */ /* 0x000fe20000100a00 */
[----:B-----5:R-:W-:-:S03]  /*43b70*/  IMAD.WIDE R188, R4, 0x4, R148 ;  /* 0x0000000404bc7825 */ /* 0x020fc600078e0294 */
[----:B------:R-:W5:Y:S04]  /*43b80*/  LDL.LU.64 R148, [R1+0x600] ;  /* 0x0006000001947983 */ /* 0x000f680000300a00 */
[----:B------:R-:W-:Y:S01]  /*43b90*/  STL.64 [R1+0x2c8], R198 ;  /* 0x0002c8c601007387 */ /* 0x000fe20000100a00 */
[----:B------:R-:W-:-:S03]  /*43ba0*/  IMAD.WIDE R174, R4, 0x4, R146 ;  /* 0x0000000404ae7825 */ /* 0x000fc600078e0292 */
[----:B------:R-:W5:Y:S04]  /*43bb0*/  LDL.LU.64 R146, [R1+0x5c0] ;  /* 0x0005c00001927983 */ /* 0x000f680000300a00 */
[----:B------:R-:W-:Y:S01]  /*43bc0*/  STL.64 [R1+0x348], R196 ;  /* 0x000348c401007387 */ /* 0x000fe20000100a00 */
        /* <DEDUP_REMOVED lines=32> */
[----:B------:R-:W-:Y:S01]  /*43dd0*/  LDGSTS.E [R5+0x2fe00], desc[UR8][R158.64], P0 ;  /* 0x2fe000009e057fae */ /* 0x000fe20008121848 */
[----:B----4-:R-:W-:-:S04]  /*43de0*/  IMAD.WIDE R154, R4, 0x4, R152 ;  /* 0x00000004049a7825 */ /* 0x010fc800078e0298 */
[C---:B--2---:R-:W-:Y:S02]  /*43df0*/  IMAD.WIDE R152, R4.reuse, 0x4, R244 ;  /* 0x0000000404987825 */ /* 0x044fe400078e02f4 */
[----:B------:R-:W2:Y:S02]  /*43e00*/  LDL.LU.64 R244, [R1+0x440] ;  /* 0x0004400001f47983 */ /* 0x000ea40000300a00 */
[C---:B------:R-:W-:Y:S02]  /*43e10*/  IMAD.WIDE R156, R4.reuse, 0x4, R156 ;  /* 0x00000004049c7825 */ /* 0x040fe400078e029c */
[----:B------:R1:W-:Y:S04]  /*43e20*/  STL.64 [R1+0x588], R158 ;  /* 0x0005889e01007387 */ /* 0x0003e80000100a00 */
[----:B------:R-:W-:Y:S01]  /*43e30*/  STL.64 [R1+0x5c8], R156 ;  /* 0x0005c89c01007387 */ /* 0x000fe20000100a00 */
[----:B---3--:R-:W-:-:S03]  /*43e40*/  IMAD.WIDE R150, R4, 0x4, R150 ;  /* 0x0000000404967825 */ /* 0x008fc600078e0296 */
[----:B------:R-:W3:Y:S04]  /*43e50*/  LDL.LU.64 R224, [R1+0x400] ;  /* 0x0004000001e07983 */ /* 0x000ee80000300a00 */
        /* <DEDUP_REMOVED lines=21> */
[----:B------:R-:W-:Y:S04]  /*43fb0*/  STL.64 [R1+0xac8], R144 ;  /* 0x000ac89001007387 */ /* 0x000fe80000100a00 */
[----:B------:R-:W5:Y:S04]  /*43fc0*/  LDL.LU.64 R212, [R1+0x100] ;  /* 0x0001000001d47983 */ /* 0x000f680000300a00 */
[----:B------:R-:W5:Y:S04]  /*43fd0*/  LDL.LU.64 R228, [R1+0xc0] ;  /* 0x0000c00001e47983 */ /* 0x000f680000300a00 */
[----:B------:R-:W-:Y:S04]  /*43fe0*/  STL.64 [R1+0xb00], R142 ;  /* 0x000b008e01007387 */ /* 0x000fe80000100a00 */
[----:B------:R-:W5:Y:S01]  /*43ff0*/  LDL.LU.64 R218, [R1+0x80] ;  /* 0x0000800001da7983 */ /* 0x000f620000300a00 */
[----:B------:R-:W-:-:S03]  /*44000*/  IMAD.WIDE R140, R4, 0x4, R140 ;  /* 0x00000004048c7825 */ /* 0x000fc600078e028c */
        /* <DEDUP_REMOVED lines=16> */
[----:B------:R1:W-:Y:S01]  /*44110*/  STL.64 [R1+0xb70], R138 ;  /* 0x000b708a01007387 */ /* 0x0003e20000100a00 */
[----:B---3--:R-:W-:-:S03]  /*44120*/  IMAD.WIDE R108, R4, 0x4, R224 ;  /* 0x00000004046c7825 */ /* 0x008fc600078e02e0 */
[----:B------:R-:W-:Y:S01]  /*44130*/  STL.64 [R1+0xba8], R136 ;  /* 0x000ba88801007387 */ /* 0x000fe20000100a00 */
[----:B----4-:R-:W-:-:S03]  /*44140*/  IMAD.WIDE R102, R4, 0x4, R222 ;  /* 0x0000000404667825 */ /* 0x010fc600078e02de */
        /* <DEDUP_REMOVED lines=47> */
[----:B------:R-:W-:Y:S04]  /*44440*/  STL.64 [R1+0x1d28], R10 ;  /* 0x001d280a01007387 */ /* 0x000fe80000100a00 */
[----:B------:R-:W-:Y:S04]  /*44450*/  STL.64 [R1+0x1d20], R8 ;  /* 0x001d200801007387 */ /* 0x000fe80000100a00 */
[----:B------:R-:W-:Y:S04]  /*44460*/  STL.64 [R1+0x1d18], R6 ;  /* 0x001d180601007387 */ /* 0x000fe80000100a00 */
[----:B------:R2:W-:Y:S04]  /*44470*/  STL.64 [R1+0x1d10], R2 ;  /* 0x001d100201007387 */ /* 0x0005e80000100a00 */
[----:B-1----:R-:W2:Y:S04]  /*44480*/  LDL.LU.64 R158, [R1+0xe08] ;  /* 0x000e0800019e7983 */ /* 0x002ea80000300a00 */
[----:B------:R-:W3:Y:S04]  /*44490*/  LDL.LU.64 R138, [R1+0xdd0] ;  /* 0x000dd000018a7983 */ /* 0x000ee80000300a00 */
[----:B------:R-:W4:Y:S04]  /*444a0*/  LDL.LU.64 R244, [R1+0xd98] ;  /* 0x000d980001f47983 */ /* 0x000f280000300a00 */
[----:B------:R-:W5:Y:S04]  /*444b0*/  LDL.LU.64 R148, [R1+0xd60] ;  /* 0x000d600001947983 */ /* 0x000f680000300a00 */
[----:B------:R-:W5:Y:S04]  /*444c0*/  LDL.LU.64 R156, [R1+0xd28] ;  /* 0x000d2800019c7983 */ /* 0x000f680000300a00 */
[----:B------:R-:W5:Y:S04]  /*444d0*/  LDL.LU.64 R162, [R1+0xcf0] ;  /* 0x000cf00001a27983 */ /* 0x000f680000300a00 */
[----:B------:R-:W5:Y:S04]  /*444e0*/  LDL.LU.64 R142, [R1+0xcb8] ;  /* 0x000cb800018e7983 */ /* 0x000f680000300a00 */
[----:B------:R-:W5:Y:S04]  /*444f0*/  LDL.LU.64 R218, [R1+0xc80] ;  /* 0x000c800001da7983 */ /* 0x000f680000300a00 */
[----:B------:R-:W5:Y:S04]  /*44500*/  LDL.LU.64 R140, [R1+0xc48] ;  /* 0x000c4800018c7983 */ /* 0x000f680000300a00 */
[----:B------:R-:W5:Y:S04]  /*44510*/  LDL.LU.64 R174, [R1+0xc10] ;  /* 0x000c100001ae7983 */ /* 0x000f680000300a00 */
[----:B------:R-:W-:Y:S04]  /*44520*/  LDGSTS.E [R5+0x3de00], desc[UR8][R12.64], P0 ;  /* 0x3de000000c057fae */ /* 0x000fe80008121848 */
[----:B------:R-:W5:Y:S04]  /*44530*/  LDL.LU.64 R150, [R1+0xbd8] ;  /* 0x000bd80001967983 */ /* 0x000f680000300a00 */
[----:B------:R-:W-:Y:S04]  /*44540*/  LDGSTS.E [R5+0x3e600], desc[UR8][R10.64], P0 ;  /* 0x3e6000000a057fae */ /* 0x000fe80008121848 */
[----:B------:R-:W5:Y:S04]  /*44550*/  LDL.LU.64 R146, [R1+0xba0] ;  /* 0x000ba00001927983 */ /* 0x000f680000300a00 */
[----:B------:R-:W-:Y:S04]  /*44560*/  LDGSTS.E [R5+0x3ee00], desc[UR8][R8.64], P0 ;  /* 0x3ee0000008057fae */ /* 0x000fe80008121848 */
[----:B------:R-:W5:Y:S04]  /*44570*/  LDL.LU.64 R166, [R1+0xb68] ;  /* 0x000b680001a67983 */ /* 0x000f680000300a00 */
[----:B------:R-:W-:Y:S04]  /*44580*/  LDGSTS.E [R5+0x3f600], desc[UR8][R6.64], P0 ;  /* 0x3f60000006057fae */ /* 0x000fe80008121848 */
[----:B------:R-:W5:Y:S04]  /*44590*/  LDL.LU.64 R144, [R1+0xb30] ;  /* 0x000b300001907983 */ /* 0x000f680000300a00 */
[----:B------:R2:W-:Y:S04]  /*445a0*/  LDGSTS.E [R5+0x3fe00], desc[UR8][R2.64], P0 ;  /* 0x3fe0000002057fae */ /* 0x0005e80008121848 */
[----:B------:R-:W5:Y:S01]  /*445b0*/  LDL.LU.64 R204, [R1+0xaf8] ;  /* 0x000af80001cc7983 */ /* 0x000f620000300a00 */
[----:B--2---:R-:W-:-:S03]  /*445c0*/  IMAD.WIDE R2, R4, 0x4, R158 ;  /* 0x0000000404027825 */ /* 0x004fc600078e029e */
[----:B------:R-:W2:Y:S01]  /*445d0*/  LDL.LU.64 R158, [R1+0xac0] ;  /* 0x000ac000019e7983 */ /* 0x000ea20000300a00 */
[----:B---3--:R-:W-:-:S03]  /*445e0*/  IMAD.WIDE R6, R4, 0x4, R138 ;  /* 0x0000000404067825 */ /* 0x008fc600078e028a */
[----:B------:R-:W3:Y:S01]  /*445f0*/  LDL.LU.64 R138, [R1+0xa88] ;  /* 0x000a8800018a7983 */ /* 0x000ee20000300a00 */
[----:B----4-:R-:W-:-:S03]  /*44600*/  IMAD.WIDE R8, R4, 0x4, R244 ;  /* 0x0000000404087825 */ /* 0x010fc600078e02f4 */
[----:B------:R-:W4:Y:S04]  /*44610*/  LDL.LU.64 R164, [R1+0xa50] ;  /* 0x000a500001a47983 */ /* 0x000f280000300a00 */
[----:B------:R-:W4:Y:S01]  /*44620*/  LDL.LU.64 R244, [R1+0xa18] ;  /* 0x000a180001f47983 */ /* 0x000f220000300a00 */
[----:B-----5:R-:W-:-:S03]  /*44630*/  IMAD.WIDE R10, R4, 0x4, R148 ;  /* 0x00000004040a7825 */ /* 0x020fc600078e0294 */
[----:B------:R-:W5:Y:S01]  /*44640*/  LDL.LU.64 R172, [R1+0x9e0] ;  /* 0x0009e00001ac7983 */ /* 0x000f620000300a00 */
[----:B------:R-:W-:-:S03]  /*44650*/  IMAD.WIDE R12, R4, 0x4, R156 ;  /* 0x00000004040c7825 */ /* 0x000fc600078e029c */
[----:B------:R-:W5:Y:S01]  /*44660*/  LDL.LU.64 R148, [R1+0x9a8] ;  /* 0x0009a80001947983 */ /* 0x000f620000300a00 */
[----:B------:R-:W-:-:S03]  /*44670*/  IMAD.WIDE R16, R4, 0x4, R162 ;  /* 0x0000000404107825 */ /* 0x000fc600078e02a2 */
[----:B------:R-:W5:Y:S04]  /*44680*/  LDL.LU.64 R156, [R1+0x970] ;  /* 0x00097000019c7983 */ /* 0x000f680000300a00 */
[----:B------:R-:W5:Y:S04]  /*44690*/  LDL.LU.64 R160, [R1+0x930] ;  /* 0x0009300001a07983 */ /* 0x000f680000300a00 */
[----:B------:R-:W5:Y:S04]  /*446a0*/  LDL.LU.64 R154, [R1+0x8f8] ;  /* 0x0008f800019a7983 */ /* 0x000f680000300a00 */
[----:B------:R-:W5:Y:S01]  /*446b0*/  LDL.LU.64 R162, [R1+0x8c0] ;  /* 0x0008c00001a27983 */ /* 0x000f620000300a00 */
[----:B------:R-:W-:-:S03]  /*446c0*/  IMAD.WIDE R20, R4, 0x4, R142 ;  /* 0x0000000404147825 */ /* 0x000fc600078e028e */
[----:B------:R-:W5:Y:S01]  /*446d0*/  LDL.LU.64 R152, [R1+0x888] ;  /* 0x0008880001987983 */ /* 0x000f620000300a00 */
[----:B------:R-:W-:-:S03]  /*446e0*/  IMAD.WIDE R28, R4, 0x4, R140 ;  /* 0x00000004041c7825 */ /* 0x000fc600078e028c */
[----:B------:R-:W5:Y:S01]  /*446f0*/  LDL.LU.64 R190, [R1+0x850] ;  /* 0x0008500001be7983 */ /* 0x000f620000300a00 */
[----:B------:R-:W-:-:S03]  /*44700*/  IMAD.WIDE R40, R4, 0x4, R150 ;  /* 0x0000000404287825 */ /* 0x000fc600078e0296 */
[----:B------:R-:W5:Y:S01]  /*44710*/  LDL.LU.64 R142, [R1+0x818] ;  /* 0x00081800018e7983 */ /* 0x000f620000300a00 */
[----:B------:R-:W-:-:S03]  /*44720*/  IMAD.WIDE R46, R4, 0x4, R146 ;  /* 0x00000004042e7825 */ /* 0x000fc600078e0292 */
[----:B------:R-:W5:Y:S04]  /*44730*/  LDL.LU.64 R140, [R1+0x7e0] ;  /* 0x0007e000018c7983 */ /* 0x000f680000300a00 */
[----:B------:R-:W5:Y:S04]  /*44740*/  LDL.LU.64 R150, [R1+0x7a8] ;  /* 0x0007a80001967983 */ /* 0x000f680000300a00 */
        /* <DEDUP_REMOVED lines=25> */
[----:B------:R-:W3:Y:S01]  /*448e0*/  LDL.LU.64 R138, [R1+0x6b8] ;  /* 0x0006b800018a7983 */ /* 0x000ee20000300a00 */
[----:B----4-:R-:W-:-:S03]  /*448f0*/  IMAD.WIDE R94, R4, 0x4, R164 ;  /* 0x00000004045e7825 */ /* 0x010fc600078e02a4 */
[----:B------:R-:W-:Y:S01]  /*44900*/  LDGSTS.E [R249+0x27f00], desc[UR8][R76.64], P0 ;  /* 0x27f000004cf97fae */ /* 0x000fe20008121848 */
[----:B------:R-:W-:-:S03]  /*44910*/  IMAD.WIDE R102, R4, 0x4, R244 ;  /* 0x0000000404667825 */ /* 0x000fc600078e02f4 */
[----:B------:R-:W4:Y:S01]  /*44920*/  LDL.LU.64 R244, [R1+0x678] ;  /* 0x0006780001f47983 */ /* 0x000f220000300a00 */
[----:B-----5:R-:W-:-:S03]  /*44930*/  IMAD.WIDE R108, R4, 0x4, R172 ;  /* 0x00000004046c7825 */ /* 0x020fc600078e02ac */
        /* <DEDUP_REMOVED lines=18> */
[----:B------:R-:W-:Y:S04]  /*44a60*/  STL.64 [R1+0x280], R226 ;  /* 0x000280e201007387 */ /* 0x000fe80000100a00 */
[----:B------:R-:W5:Y:S01]  /*44a70*/  LDL.LU.64 R140, [R1+0x538] ;  /* 0x00053800018c7983 */ /* 0x000f620000300a00 */
[----:B------:R-:W-:-:S03]  /*44a80*/  IMAD.WIDE R216, R4, 0x4, R150 ;  /* 0x0000000404d87825 */ /* 0x000fc600078e0296 */
[----:B------:R-:W-:Y:S01]  /*44a90*/  STL.64 [R1+0x2c0], R224 ;  /* 0x0002c0e001007387 */ /* 0x000fe20000100a00 */
[----:B------:R-:W-:-:S03]  /*44aa0*/  IMAD.WIDE R214, R4, 0x4, R146 ;  /* 0x0000000404d67825 */ /* 0x000fc600078e0292 */
[----:B------:R-:W-:Y:S01]  /*44ab0*/  STL.64 [R1+0x340], R222 ;  /* 0x000340de01007387 */ /* 0x000fe20000100a00 */
[----:B------:R-:W-:-:S03]  /*44ac0*/  IMAD.WIDE R212, R4, 0x4, R144 ;  /* 0x0000000404d47825 */ /* 0x000fc600078e0290 */
[----:B------:R-:W5:Y:S04]  /*44ad0*/  LDL.LU.64 R146, [R1+0x4f8] ;  /* 0x0004f80001927983 */ /* 0x000f680000300a00 */
[----:B------:R-:W-:Y:S04]  /*44ae0*/  STL.64 [R1+0x380], R220 ;  /* 0x000380dc01007387 */ /* 0x000fe80000100a00 */
        /* <DEDUP_REMOVED lines=16> */
[----:B------:R-:W-:Y:S01]  /*44bf0*/  STL.64 [R1+0x440], R214 ;  /* 0x000440d601007387 */ /* 0x000fe20000100a00 */
[----:B----4-:R-:W-:-:S03]  /*44c00*/  IMAD.WIDE R206, R4, 0x4, R244 ;  /* 0x0000000404ce7825 */ /* 0x010fc600078e02f4 */
[----:B------:R-:W4:Y:S01]  /*44c10*/  LDL.LU.64 R244, [R1+0x438] ;  /* 0x0004380001f47983 */ /* 0x000f220000300a00 */
[----:B--2---:R-:W-:-:S03]  /*44c20*/  IMAD.WIDE R210, R4, 0x4, R158 ;  /* 0x0000000404d27825 */ /* 0x004fc600078e029e */
[----:B------:R-:W-:Y:S04]  /*44c30*/  STL.64 [R1+0x480], R212 ;  /* 0x000480d401007387 */ /* 0x000fe80000100a00 */
[----:B------:R-:W-:Y:S01]  /*44c40*/  STL.64 [R1+0x4c0], R210 ;  /* 0x0004c0d201007387 */ /* 0x000fe20000100a00 */
[----:B-----5:R-:W-:-:S03]  /*44c50*/  IMAD.WIDE R204, R4, 0x4, R148 ;  /* 0x0000000404cc7825 */ /* 0x020fc600078e0294 */
[----:B------:R-:W2:Y:S04]  /*44c60*/  LDL.LU.64 R166, [R1+0x3f8] ;  /* 0x0003f80001a67983 */ /* 0x000ea80000300a00 */
[----:B------:R-:W5:Y:S04]  /*44c70*/  LDL.LU.64 R164, [R1+0x3b8] ;  /* 0x0003b80001a47983 */ /* 0x000f680000300a00 */
[----:B------:R-:W-:Y:S01]  /*44c80*/  STL.64 [R1+0x500], R208 ;  /* 0x000500d001007387 */ /* 0x000fe20000100a00 */
[----:B------:R-:W-:-:S03]  /*44c90*/  IMAD.WIDE R200, R4, 0x4, R162 ;  /* 0x0000000404c87825 */ /* 0x000fc600078e02a2 */
[----:B------:R-:W5:Y:S01]  /*44ca0*/  LDL.LU.64 R162, [R1+0x378] ;  /* 0x0003780001a27983 */ /* 0x000f620000300a00 */
[----:B------:R-:W-:-:S03]  /*44cb0*/  IMAD.WIDE R202, R4, 0x4, R156 ;  /* 0x0000000404ca7825 */ /* 0x000fc600078e029c */
[----:B------:R-:W5:Y:S04]  /*44cc0*/  LDL.LU.64 R160, [R1+0x338] ;  /* 0x0003380001a07983 */ /* 0x000f680000300a00 */
[----:B------:R-:W-:Y:S04]  /*44cd0*/  STL.64 [R1+0x540], R206 ;  /* 0x000540ce01007387 */ /* 0x000fe80000100a00 */
        /* <DEDUP_REMOVED lines=8> */
[----:B------:R-:W5:Y:S01]  /*44d60*/  LDL.LU.64 R150, [R1+0x1f8] ;  /* 0x0001f80001967983 */ /* 0x000f620000300a00 */
[----:B------:R-:W-:-:S03]  /*44d70*/  IMAD.WIDE R196, R4, 0x4, R140 ;  /* 0x0000000404c47825 */ /* 0x000fc600078e028c */
[----:B------:R-:W5:Y:S01]  /*44d80*/  LDL.LU.64 R148, [R1+0x1b8] ;  /* 0x0001b80001947983 */ /* 0x000f620000300a00 */
[----:B------:R-:W-:-:S03]  /*44d90*/  IMAD.WIDE R188, R4, 0x4, R144 ;  /* 0x0000000404bc7825 */ /* 0x000fc600078e0290 */
[----:B------:R-:W-:Y:S04]  /*44da0*/  STL.64 [R1+0x5b8], R200 ;  /* 0x0005b8c801007387 */ /* 0x000fe80000100a00 */
        /* <DEDUP_REMOVED lines=18> */
[----:B------:R-:W-:Y:S01]  /*44ed0*/  LDGSTS.E [R249+0x35700], desc[UR8][R174.64], P0 ;  /* 0x35700000aef97fae */ /* 0x000fe20008121848 */
[----:B----4-:R-:W-:-:S03]  /*44ee0*/  IMAD.WIDE R172, R4, 0x4, R244 ;  /* 0x0000000404ac7825 */ /* 0x010fc600078e02f4 */
[----:B------:R-:W4:Y:S04]  /*44ef0*/  LDL.LU.64 R244, [R1+0x30] ;  /* 0x0000300001f47983 */ /* 0x000f280000300a00 */
[----:B------:R-:W-:Y:S04]  /*44f00*/  STL.64 [R1+0x4f8], R190 ;  /* 0x0004f8be01007387 */ /* 0x000fe80000100a00 */
[----:B------:R-:W-:Y:S01]  /*44f10*/  STL.64 [R1+0x4b8], R188 ;  /* 0x0004b8bc01007387 */ /* 0x000fe20000100a00 */
[----:B--2---:R-:W-:-:S03]  /*44f20*/  IMAD.WIDE R166, R4, 0x4, R166 ;  /* 0x0000000404a67825 */ /* 0x004fc600078e02a6 */
[----:B------:R-:W-:Y:S01]  /*44f30*/  STL.64 [R1+0x478], R174 ;  /* 0x000478ae01007387 */ /* 0x000fe20000100a00 */
[----:B-----5:R-:W-:-:S03]  /*44f40*/  IMAD.WIDE R164, R4, 0x4, R164 ;  /* 0x0000000404a47825 */ /* 0x020fc600078e02a4 */
[----:B------:R1:W-:Y:S01]  /*44f50*/  STL.64 [R1+0x438], R172 ;  /* 0x000438ac01007387 */ /* 0x0003e20000100a00 */
        /* <DEDUP_REMOVED lines=35> */
[----:B------:R-:W-:-:S03]  /*45190*/  IMAD.WIDE R122, R4, 0x4, R122 ;  /* 0x00000004047a7825 */ /* 0x000fc600078e027a */
[----:B------:R-:W-:Y:S01]  /*451a0*/  LDGSTS.E [R249+0x3a700], desc[UR8][R150.64], P0 ;  /* 0x3a70000096f97fae */ /* 0x000fe20008121848 */
[----:B------:R-:W-:-:S03]  /*451b0*/  IMAD.WIDE R124, R4, 0x4, R124 ;  /* 0x00000004047c7825 */ /* 0x000fc600078e027c */
[----:B------:R-:W-:Y:S01]  /*451c0*/  LDGSTS.E [R249+0x3af00], desc[UR8][R148.64], P0 ;  /* 0x3af0000094f97fae */ /* 0x000fe20008121848 */
[----:B------:R-:W-:-:S03]  /*451d0*/  IMAD.WIDE R126, R4, 0x4, R126 ;  /* 0x00000004047e7825 */ /* 0x000fc600078e027e */
[----:B------:R-:W-:Y:S01]  /*451e0*/  LDGSTS.E [R249+0x3b700], desc[UR8][R146.64], P0 ;  /* 0x3b70000092f97fae */ /* 0x000fe20008121848 */
[----:B------:R-:W-:-:S03]  /*451f0*/  IMAD.WIDE R128, R4, 0x4, R128 ;  /* 0x0000000404807825 */ /* 0x000fc600078e0280 */
[----:B------:R-:W-:Y:S04]  /*45200*/  LDGSTS.E [R249+0x3bf00], desc[UR8][R144.64], P0 ;  /* 0x3bf0000090f97fae */ /* 0x000fe80008121848 */
[----:B------:R-:W-:Y:S04]  /*45210*/  LDGSTS.E [R249+0x3c700], desc[UR8][R142.64], P0 ;  /* 0x3c7000008ef97fae */ /* 0x000fe80008121848 */
[----:B------:R-:W-:Y:S01]  /*45220*/  LDGSTS.E [R249+0x3cf00], desc[UR8][R140.64], P0 ;  /* 0x3cf000008cf97fae */ /* 0x000fe20008121848 */
[----:B---3--:R-:W-:-:S04]  /*45230*/  IMAD.WIDE R138, R4, 0x4, R138 ;  /* 0x00000004048a7825 */ /* 0x008fc800078e028a */
[----:B----4-:R-:W-:Y:S01]  /*45240*/  IMAD.WIDE R136, R4, 0x4, R244 ;  /* 0x0000000404887825 */ /* 0x010fe200078e02f4 */
[----:B------:R-:W-:Y:S04]  /*45250*/  STL.64 [R1+0x1cd8], R138 ;  /* 0x001cd88a01007387 */ /* 0x000fe80000100a00 */
[----:B------:R2:W-:Y:S04]  /*45260*/  STL.64 [R1+0xd98], R136 ;  /* 0x000d988801007387 */ /* 0x0005e80000100a00 */
[----:B------:R3:W-:Y:S04]  /*45270*/  STL [R1+0x68], RZ ;  /* 0x000068ff01007387 */ /* 0x0007e80000100800 */
        /* <DEDUP_REMOVED lines=278> */
[----:B------:R-:W-:Y:S04]  /*463e0*/  LDGSTS.E [R249+0x3d700], desc[UR8][R138.64], P0 ;  /* 0x3d7000008af97fae */ /* 0x000fe80008121848 */
[----:B------:R3:W-:Y:S04]  /*463f0*/  STL [R1+0x14], RZ ;  /* 0x000014ff01007387 */ /* 0x0007e80000100800 */
[----:B------:R-:W-:Y:S04]  /*46400*/  LDGSTS.E [R249+0x3df00], desc[UR8][R136.64], P0 ;  /* 0x3df0000088f97fae */ /* 0x000fe80008121848 */
[----:B------:R3:W-:Y:S04]  /*46410*/  STL [R1+0x18], RZ ;  /* 0x000018ff01007387 */ /* 0x0007e80000100800 */
[----:B------:R-:W-:Y:S04]  /*46420*/  LDGSTS.E [R249+0x3e700], desc[UR8][R122.64], P0 ;  /* 0x3e7000007af97fae */ /* 0x000fe80008121848 */
[----:B------:R3:W-:Y:S04]  /*46430*/  STL [R1+0x1c], RZ ;  /* 0x00001cff01007387 */ /* 0x0007e80000100800 */
[----:B------:R-:W-:Y:S04]  /*46440*/  LDGSTS.E [R249+0x3ef00], desc[UR8][R124.64], P0 ;  /* 0x3ef000007cf97fae */ /* 0x000fe80008121848 */
[----:B------:R3:W-:Y:S04]  /*46450*/  STL [R1], RZ ;  /* 0x000000ff01007387 */ /* 0x0007e80000100800 */
[----:B------:R-:W-:Y:S04]  /*46460*/  LDGSTS.E [R249+0x3f700], desc[UR8][R126.64], P0 ;  /* 0x3f7000007ef97fae */ /* 0x000fe80008121848 */
[----:B------:R3:W-:Y:S04]  /*46470*/  STL [R1+0x4], RZ ;  /* 0x000004ff01007387 */ /* 0x0007e80000100800 */
[----:B------:R4:W-:Y:S04]  /*46480*/  LDGSTS.E [R249+0x3ff00], desc[UR8][R128.64], P0 ;  /* 0x3ff0000080f97fae */ /* 0x0009e80008121848 */
[----:B------:R3:W-:Y:S04]  /*46490*/  STL [R1+0x8], RZ ;  /* 0x000008ff01007387 */ /* 0x0007e80000100800 */
[----:B------:R3:W-:Y:S04]  /*464a0*/  STL [R1+0xc], RZ ;  /* 0x00000cff01007387 */ /* 0x0007e80000100800 */
[----:B------:R-:W0:Y:S01]  /*464b0*/  LDGDEPBAR ;  /* 0x00000000000079af */ /* 0x000e220000000000 */
[----:B----4-:R-:W-:-:S02]  /*464c0*/  CS2R R248, SRZ ;  /* 0x0000000000f87805 */ /* 0x010fc4000001ff00 */
[----:B------:R-:W-:Y:S02]  /*464d0*/  CS2R R250, SRZ ;  /* 0x0000000000fa7805 */ /* 0x000fe4000001ff00 */
[----:B-1----:R-:W-:Y:S02]  /*464e0*/  CS2R R172, SRZ ;  /* 0x0000000000ac7805 */ /* 0x002fe4000001ff00 */
[----:B------:R-:W-:Y:S02]  /*464f0*/  CS2R R174, SRZ ;  /* 0x0000000000ae7805 */ /* 0x000fe4000001ff00 */
[----:B--2---:R-:W-:Y:S02]  /*46500*/  CS2R R136, SRZ ;  /* 0x0000000000887805 */ /* 0x004fe4000001ff00 */
[----:B------:R-:W-:Y:S02]  /*46510*/  CS2R R138, SRZ ;  /* 0x00000000008a7805 */ /* 0x000fe4000001ff00 */
[----:B------:R-:W-:-:S02]  /*46520*/  CS2R R140, SRZ ;  /* 0x00000000008c7805 */ /* 0x000fc4000001ff00 */
[----:B------:R-:W-:Y:S02]  /*46530*/  CS2R R142, SRZ ;  /* 0x00000000008e7805 */ /* 0x000fe4000001ff00 */
[----:B------:R-:W-:Y:S02]  /*46540*/  CS2R R144, SRZ ;  /* 0x0000000000907805 */ /* 0x000fe4000001ff00 */
[----:B------:R-:W-:Y:S02]  /*46550*/  CS2R R146, SRZ ;  /* 0x0000000000927805 */ /* 0x000fe4000001ff00 */
[----:B------:R-:W-:Y:S02]  /*46560*/  CS2R R148, SRZ ;  /* 0x0000000000947805 */ /* 0x000fe4000001ff00 */
        /* <DEDUP_REMOVED lines=36> */
[----:B------:R-:W-:Y:S01]  /*467b0*/  ISETP.GE.AND P0, PT, R252, 0x40, PT ;  /* 0x00000040fc00780c */ /* 0x000fe20003f06270 */
[----:B------:R3:W-:Y:S01]  /*467c0*/  STL [R1+0x960], RZ ;  /* 0x000960ff01007387 */ /* 0x0007e20000100800 */
[----:B------:R-:W-:-:S03]  /*467d0*/  CS2R R166, SRZ ;  /* 0x0000000000a67805 */ /* 0x000fc6000001ff00 */
        /* <DEDUP_REMOVED lines=126> */
[----:B------:R3:W-:Y:S01]  /*46fc0*/  STL [R1+0x86c], RZ ;  /* 0x00086cff01007387 */ /* 0x0007e20000100800 */
[----:B------:R-:W-:Y:S05]  /*46fd0*/  @!P0 BRA `(.L_x_0) ;  /* 0x0000040400c48947 */ /* 0x000fea0003800000 */
[----:B------:R-:W2:Y:S04]  /*46fe0*/  LDL.LU.64 R198, [R1+0xec0] ;  /* 0x000ec00001c67983 */ /* 0x000ea80000300a00 */
[----:B------:R-:W4:Y:S04]  /*46ff0*/  LDL.LU.64 R160, [R1+0xe88] ;  /* 0x000e880001a07983 */ /* 0x000f280000300a00 */
[----:B------:R-:W5:Y:S04]  /*47000*/  LDL.LU.64 R164, [R1+0xe60] ;  /* 0x000e600001a47983 */ /* 0x000f680000300a00 */
[----:B------:R-:W3:Y:S04]  /*47010*/  LDL.LU.64 R156, [R1+0xe48] ;  /* 0x000e4800019c7983 */ /* 0x000ee80000300a00 */
[----:B------:R-:W3:Y:S04]  /*47020*/  LDL.LU.64 R162, [R1+0xee0] ;  /* 0x000ee00001a27983 */ /* 0x000ee80000300a00 */
[----:B------:R-:W3:Y:S04]  /*47030*/  LDL.LU.64 R244, [R1+0xea0] ;  /* 0x000ea00001f47983 */ /* 0x000ee80000300a00 */
[----:B------:R-:W3:Y:S04]  /*47040*/  LDL.LU.64 R166, [R1+0xe70] ;  /* 0x000e700001a67983 */ /* 0x000ee80000300a00 */
[----:B------:R-:W3:Y:S04]  /*47050*/  LDL.LU.64 R246, [R1+0xe50] ;  /* 0x000e500001f67983 */ /* 0x000ee80000300a00 */
[----:B------:R-:W3:Y:S04]  /*47060*/  LDL.LU.64 R188, [R1+0xf00] ;  /* 0x000f000001bc7983 */ /* 0x000ee80000300a00 */
[----:B------:R-:W3:Y:S04]  /*47070*/  LDL.LU.64 R158, [R1+0xeb8] ;  /* 0x000eb800019e7983 */ /* 0x000ee80000300a00 */
[----:B------:R-:W3:Y:S04]  /*47080*/  LDL.LU.64 R190, [R1+0xe80] ;  /* 0x000e800001be7983 */ /* 0x000ee80000300a00 */
[----:B--2---:R-:W-:Y:S01]  /*47090*/  STL [R1+0xda8], R198 ;  /* 0x000da8c601007387 */ /* 0x004fe20000100800 */
[----:B------:R-:W-:-:S03]  /*470a0*/  IMAD.MOV.U32 R0, RZ, RZ, R199 ;  /* 0x000000ffff007224 */ /* 0x000fc600078e00c7 */
[----:B------:R-:W2:Y:S04]  /*470b0*/  LDL.LU.64 R196, [R1+0xe58] ;  /* 0x000e580001c47983 */ /* 0x000ea80000300a00 */
[----:B------:R1:W-:Y:S04]  /*470c0*/  STL [R1+0xda4], R0 ;  /* 0x000da40001007387 */ /* 0x0003e80000100800 */
[----:B----4-:R4:W-:Y:S01]  /*470d0*/  STL [R1+0xdb0], R160 ;  /* 0x000db0a001007387 */ /* 0x0109e20000100800 */
[----:B-1----:R-:W-:-:S03]  /*470e0*/  IMAD.MOV.U32 R0, RZ, RZ, R161 ;  /* 0x000000ffff007224 */ /* 0x002fc600078e00a1 */
[----:B----4-:R-:W4:Y:S04]  /*470f0*/  LDL.LU.64 R160, [R1+0xf20] ;  /* 0x000f200001a07983 */ /* 0x010f280000300a00 */
[----:B------:R1:W-:Y:S04]  /*47100*/  STL [R1+0xdac], R0 ;  /* 0x000dac0001007387 */ /* 0x0003e80000100800 */
[----:B-----5:R5:W-:Y:S01]  /*47110*/  STL [R1+0xdb8], R164 ;  /* 0x000db8a401007387 */ /* 0x020be20000100800 */
[----:B-1----:R-:W-:-:S03]  /*47120*/  IMAD.MOV.U32 R0, RZ, RZ, R165 ;  /* 0x000000ffff007224 */ /* 0x002fc600078e00a5 */
[----:B-----5:R-:W5:Y:S04]  /*47130*/  LDL.LU.64 R164, [R1+0xed8] ;  /* 0x000ed80001a47983 */ /* 0x020f680000300a00 */
[----:B------:R1:W-:Y:S04]  /*47140*/  STL [R1+0xdb4], R0 ;  /* 0x000db40001007387 */ /* 0x0003e80000100800 */
[----:B---3--:R3:W-:Y:S01]  /*47150*/  STL [R1+0xdc0], R156 ;  /* 0x000dc09c01007387 */ /* 0x0087e20000100800 */
[----:B-1----:R-:W-:-:S03]  /*47160*/  MOV R0, R157 ;  /* 0x0000009d00007202 */ /* 0x002fc60000000f00 */
[----:B---3--:R-:W3:Y:S04]  /*47170*/  LDL.LU.64 R156, [R1+0xe98] ;  /* 0x000e9800019c7983 */ /* 0x008ee80000300a00 */
[----:B------:R1:W-:Y:S04]  /*47180*/  STL [R1+0xdbc], R0 ;  /* 0x000dbc0001007387 */ /* 0x0003e80000100800 */
[----:B------:R1:W-:Y:S02]  /*47190*/  STL [R1+0xdc8], R162 ;  /* 0x000dc8a201007387 */ /* 0x0003e40000100800 */
[----:B-1----:R-:W-:-:S02]  /*471a0*/  IMAD.MOV.U32 R0, RZ, RZ, R163 ;  /* 0x000000ffff007224 */ /* 0x002fc400078e00a3 */
[----:B------:R-:W3:Y:S04]  /*471b0*/  LDL.LU.64 R162, [R1+0xe68] ;  /* 0x000e680001a27983 */ /* 0x000ee80000300a00 */
[----:B------:R1:W-:Y:S04]  /*471c0*/  STL [R1+0xdc4], R0 ;  /* 0x000dc40001007387 */ /* 0x0003e80000100800 */
[----:B------:R-:W-:Y:S04]  /*471d0*/  STL [R1+0xdd0], R244 ;  /* 0x000dd0f401007387 */ /* 0x000fe80000100800 */
[----:B------:R-:W3:Y:S01]  /*471e0*/  LDL.LU.64 R198, [R1+0xf38] ;  /* 0x000f380001c67983 */ /* 0x000ee20000300a00 */
[----:B-1----:R-:W-:-:S05]  /*471f0*/  IMAD.MOV.U32 R0, RZ, RZ, R245 ;  /* 0x000000ffff007224 */ /* 0x002fca00078e00f5 */
[----:B------:R1:W-:Y:S04]  /*47200*/  STL [R1+0xdcc], R0 ;  /* 0x000dcc0001007387 */ /* 0x0003e80000100800 */
[----:B------:R1:W-:Y:S02]  /*47210*/  STL [R1+0xdd8], R166 ;  /* 0x000dd8a601007387 */ /* 0x0003e40000100800 */
[----:B-1----:R-:W-:Y:S02]  /*47220*/  IMAD.MOV.U32 R0, RZ, RZ, R167 ;  /* 0x000000ffff007224 */ /* 0x002fe400078e00a7 */
[----:B------:R-:W3:Y:S04]  /*47230*/  LDL.LU.64 R166, [R1+0xef8] ;  /* 0x000ef80001a67983 */ /* 0x000ee80000300a00 */
[----:B------:R1:W-:Y:S04]  /*47240*/  STL [R1+0xdd4], R0 ;  /* 0x000dd40001007387 */ /* 0x0003e80000100800 */
[----:B------:R1:W-:Y:S04]  /*47250*/  STL [R1+0xde0], R246 ;  /* 0x000de0f601007387 */ /* 0x0003e80000100800 */
[----:B------:R-:W3:Y:S01]  /*47260*/  LDL.LU.64 R244, [R1+0xeb0] ;  /* 0x000eb00001f47983 */ /* 0x000ee20000300a00 */
[----:B-1----:R-:W-:-:S05]  /*47270*/  MOV R0, R247 ;  /* 0x000000f700007202 */ /* 0x002fca0000000f00 */
[----:B------:R1:W-:Y:S04]  /*47280*/  STL [R1+0xddc], R0 ;  /* 0x000ddc0001007387 */ /* 0x0003e80000100800 */
[----:B------:R1:W-:Y:S04]  /*47290*/  STL [R1+0xde8], R188 ;  /* 0x000de8bc01007387 */ /* 0x0003e80000100800 */
[----:B------:R-:W3:Y:S01]  /*472a0*/  LDL.LU.64 R246, [R1+0xe78] ;  /* 0x000e780001f67983 */ /* 0x000ee20000300a00 */
[----:B-1----:R-:W-:-:S05]  /*472b0*/  IMAD.MOV.U32 R0, RZ, RZ, R189 ;  /* 0x000000ffff007224 */ /* 0x002fca00078e00bd */
[----:B------:R1:W-:Y:S04]  /*472c0*/  STL [R1+0xde4], R0 ;  /* 0x000de40001007387 */ /* 0x0003e80000100800 */
[----:B------:R1:W-:Y:S04]  /*472d0*/  STL [R1+0xdf0], R158 ;  /* 0x000df09e01007387 */ /* 0x0003e80000100800 */
[----:B------:R-:W3:Y:S01]  /*472e0*/  LDL.LU.64 R188, [R1+0xf50] ;  /* 0x000f500001bc7983 */ /* 0x000ee20000300a00 */
[----:B-1----:R-:W-:-:S05]  /*472f0*/  IMAD.MOV.U32 R0, RZ, RZ, R159 ;  /* 0x000000ffff007224 */ /* 0x002fca00078e009f */
[----:B------:R1:W-:Y:S04]  /*47300*/  STL [R1+0xdec], R0 ;  /* 0x000dec0001007387 */ /* 0x0003e80000100800 */
[----:B------:R2:W-:Y:S04]  /*47310*/  STL [R1+0xdf8], R190 ;  /* 0x000df8be01007387 */ /* 0x0005e80000100800 */
[----:B------:R-:W3:Y:S01]  /*47320*/  LDL.LU.64 R158, [R1+0xf18] ;  /* 0x000f1800019e7983 */ /* 0x000ee20000300a00 */
[----:B-1----:R-:W-:-:S03]  /*47330*/  IMAD.MOV.U32 R0, RZ, RZ, R191 ;  /* 0x000000ffff007224 */ /* 0x002fc600078e00bf */
[----:B--2---:R-:W-:Y:S04]  /*47340*/  STL [R1+0xe00], R196 ;  /* 0x000e00c401007387 */ /* 0x004fe80000100800 */
[----:B------:R1:W-:Y:S04]  /*47350*/  STL [R1+0xdf4], R0 ;  /* 0x000df40001007387 */ /* 0x0003e80000100800 */
[----:B------:R-:W2:Y:S01]  /*47360*/  LDL.LU.64 R190, [R1+0xed0] ;  /* 0x000ed00001be7983 */ /* 0x000ea20000300a00 */
[----:B-1----:R-:W-:-:S03]  /*47370*/  MOV R0, R197 ;  /* 0x000000c500007202 */ /* 0x002fc60000000f00 */
[----:B----4-:R-:W-:Y:S04]  /*47380*/  STL [R1+0xe08], R160 ;  /* 0x000e08a001007387 */ /* 0x010fe80000100800 */
[----:B------:R1:W-:Y:S02]  /*47390*/  STL [R1+0xdfc], R0 ;  /* 0x000dfc0001007387 */ /* 0x0003e40000100800 */
[----:B-1----:R-:W-:Y:S02]  /*473a0*/  IMAD.MOV.U32 R0, RZ, RZ, R161 ;  /* 0x000000ffff007224 */ /* 0x002fe400078e00a1 */
[----:B------:R-:W4:Y:S04]  /*473b0*/  LDL.LU.64 R160, [R1+0xe90] ;  /* 0x000e900001a07983 */ /* 0x000f280000300a00 */
[----:B------:R1:W-:Y:S04]  /*473c0*/  STL [R1+0xe04], R0 ;  /* 0x000e040001007387 */ /* 0x0003e80000100800 */
[----:B-----5:R5:W-:Y:S01]  /*473d0*/  STL [R1+0xe10], R164 ;  /* 0x000e10a401007387 */ /* 0x020be20000100800 */
[----:B-1----:R-:W-:-:S03]  /*473e0*/  IMAD.MOV.U32 R0, RZ, RZ, R165 ;  /* 0x000000ffff007224 */ /* 0x002fc600078e00a5 */
[----:B-----5:R-:W5:Y:S04]  /*473f0*/  LDL.LU.64 R164, [R1+0xf68] ;  /* 0x000f680001a47983 */ /* 0x020f680000300a00 */
[----:B------:R1:W-:Y:S04]  /*47400*/  STL [R1+0xe0c], R0 ;  /* 0x000e0c0001007387 */ /* 0x0003e80000100800 */
[----:B---3--:R3:W-:Y:S01]  /*47410*/  STL [R1+0xe18], R156 ;  /* 0x000e189c01007387 */ /* 0x0087e20000100800 */
[----:B-1----:R-:W-:-:S03]  /*47420*/  IMAD.MOV.U32 R0, RZ, RZ, R157 ;  /* 0x000000ffff007224 */ /* 0x002fc600078e009d */
[----:B---3--:R-:W3:Y:S04]  /*47430*/  LDL.LU.64 R156, [R1+0xf30] ;  /* 0x000f3000019c7983 */ /* 0x008ee80000300a00 */
[----:B------:R1:W-:Y:S04]  /*47440*/  STL [R1+0xe14], R0 ;  /* 0x000e140001007387 */ /* 0x0003e80000100800 */
[----:B------:R1:W-:Y:S02]  /*47450*/  STL [R1+0xe20], R162 ;  /* 0x000e20a201007387 */ /* 0x0003e40000100800 */
[----:B-1----:R-:W-:-:S02]  /*47460*/  MOV R0, R163 ;  /* 0x000000a300007202 */ /* 0x002fc40000000f00 */
[----:B------:R-:W3:Y:S04]  /*47470*/  LDL.LU.64 R162, [R1+0xef0] ;  /* 0x000ef00001a27983 */ /* 0x000ee80000300a00 */
[----:B------:R1:W-:Y:S04]  /*47480*/  STL [R1+0xe1c], R0 ;  /* 0x000e1c0001007387 */ /* 0x0003e80000100800 */
[----:B------:R1:W-:Y:S02]  /*47490*/  STL [R1+0xe28], R198 ;  /* 0x000e28c601007387 */ /* 0x0003e40000100800 */
[----:B-1----:R-:W-:-:S02]  /*474a0*/  IMAD.MOV.U32 R0, RZ, RZ, R199 ;  /* 0x000000ffff007224 */ /* 0x002fc400078e00c7 */
        /* <DEDUP_REMOVED lines=11> */
[----:B-1----:R-:W-:-:S02]  /*47560*/  MOV R0, R247 ;  /* 0x000000f700007202 */ /* 0x002fc40000000f00 */
[----:B------:R-:W3:Y:S04]  /*47570*/  LDL.LU.64 R246, [R1+0xf10] ;  /* 0x000f100001f67983 */ /* 0x000ee80000300a00 */
[----:B------:R1:W-:Y:S04]  /*47580*/  STL [R1+0xe3c], R0 ;  /* 0x000e3c0001007387 */ /* 0x0003e80000100800 */
[----:B------:R1:W-:Y:S02]  /*47590*/  STL [R1+0xe48], R188 ;  /* 0x000e48bc01007387 */ /* 0x0003e40000100800 */
[----:B-1----:R-:W-:-:S02]  /*475a0*/  IMAD.MOV.U32 R0, RZ, RZ, R189 ;  /* 0x000000ffff007224 */ /* 0x002fc400078e00bd */
[----:B------:R-:W-:Y:S04]  /*475b0*/  STL [R1+0xe50], R158 ;  /* 0x000e509e01007387 */ /* 0x000fe80000100800 */
[----:B------:R1:W-:Y:S04]  /*475c0*/  STL [R1+0xe44], R0 ;  /* 0x000e440001007387 */ /* 0x0003e80000100800 */
[----:B------:R-:W3:Y:S01]  /*475d0*/  LDL.LU.64 R188, [R1+0xec8] ;  /* 0x000ec80001bc7983 */ /* 0x000ee20000300a00 */
[----:B-1----:R-:W-:-:S03]  /*475e0*/  IMAD.MOV.U32 R0, RZ, RZ, R159 ;  /* 0x000000ffff007224 */ /* 0x002fc600078e009f */
[----:B--2---:R-:W-:Y:S04]  /*475f0*/  STL [R1+0xe58], R190 ;  /* 0x000e58be01007387 */ /* 0x004fe80000100800 */
[----:B------:R1:W-:Y:S04]  /*47600*/  STL [R1+0xe4c], R0 ;  /* 0x000e4c0001007387 */ /* 0x0003e80000100800 */
[----:B------:R-:W2:Y:S04]  /*47610*/  LDL.LU.64 R158, [R1+0xf98] ;  /* 0x000f9800019e7983 */ /* 0x000ea80000300a00 */
[----:B------:R-:W2:Y:S01]  /*47620*/  LDL.LU.64 R196, [R1+0xf60] ;  /* 0x000f600001c47983 */ /* 0x000ea20000300a00 */
[----:B-1----:R-:W-:-:S05]  /*47630*/  IMAD.MOV.U32 R0, RZ, RZ, R191 ;  /* 0x000000ffff007224 */ /* 0x002fca00078e00bf */
[----:B------:R1:W-:Y:S04]  /*47640*/  STL [R1+0xe54], R0 ;  /* 0x000e540001007387 */ /* 0x0003e80000100800 */
[----:B----4-:R4:W-:Y:S01]  /*47650*/  STL [R1+0xe60], R160 ;  /* 0x000e60a001007387 */ /* 0x0109e20000100800 */
[----:B-1----:R-:W-:-:S03]  /*47660*/  MOV R0, R161 ;  /* 0x000000a100007202 */ /* 0x002fc60000000f00 */
[----:B----4-:R-:W4:Y:S04]  /*47670*/  LDL.LU.64 R160, [R1+0xf28] ;  /* 0x000f280001a07983 */ /* 0x010f280000300a00 */
[----:B------:R1:W-:Y:S04]  /*47680*/  STL [R1+0xe5c], R0 ;  /* 0x000e5c0001007387 */ /* 0x0003e80000100800 */
[----:B-----5:R5:W-:Y:S01]  /*47690*/  STL [R1+0xe68], R164 ;  /* 0x000e68a401007387 */ /* 0x020be20000100800 */
[----:B-1----:R-:W-:-:S03]  /*476a0*/  IMAD.MOV.U32 R0, RZ, RZ, R165 ;  /* 0x000000ffff007224 */ /* 0x002fc600078e00a5 */
[----:B-----5:R-:W5:Y:S04]  /*476b0*/  LDL.LU.64 R164, [R1+0xee8] ;  /* 0x000ee80001a47983 */ /* 0x020f680000300a00 */
[----:B------:R1:W-:Y:S04]  /*476c0*/  STL [R1+0xe64], R0 ;  /* 0x000e640001007387 */ /* 0x0003e80000100800 */
[----:B---3--:R3:W-:Y:S04]  /*476d0*/  STL [R1+0xe70], R156 ;  /* 0x000e709c01007387 */ /* 0x0087e80000100800 */
[----:B------:R-:W5:Y:S01]  /*476e0*/  LDL.LU.64 R190, [R1+0xfb0] ;  /* 0x000fb00001be7983 */ /* 0x000f620000300a00 */
[----:B-1----:R-:W-:-:S03]  /*476f0*/  IMAD.MOV.U32 R0, RZ, RZ, R157 ;  /* 0x000000ffff007224 */ /* 0x002fc600078e009d */
[----:B------:R-:W-:Y:S04]  /*47700*/  STL [R1+0xe78], R162 ;  /* 0x000e78a201007387 */ /* 0x000fe80000100800 */
[----:B------:R1:W-:Y:S04]  /*47710*/  STL [R1+0xe6c], R0 ;  /* 0x000e6c0001007387 */ /* 0x0003e80000100800 */
[----:B---3--:R-:W3:Y:S01]  /*47720*/  LDL.LU.64 R156, [R1+0xf78] ;  /* 0x000f7800019c7983 */ /* 0x008ee20000300a00 */
[----:B-1----:R-:W-:-:S03]  /*47730*/  IMAD.MOV.U32 R0, RZ, RZ, R163 ;  /* 0x000000ffff007224 */ /* 0x002fc600078e00a3 */
[----:B------:R-:W-:Y:S04]  /*47740*/  STL [R1+0xe80], R198 ;  /* 0x000e80c601007387 */ /* 0x000fe80000100800 */
[----:B------:R1:W-:Y:S04]  /*47750*/  STL [R1+0xe74], R0 ;  /* 0x000e740001007387 */ /* 0x0003e80000100800 */
[----:B------:R-:W3:Y:S01]  /*47760*/  LDL.LU.64 R162, [R1+0xf40] ;  /* 0x000f400001a27983 */ /* 0x000ee20000300a00 */
[----:B-1----:R-:W-:-:S03]  /*47770*/  MOV R0, R199 ;  /* 0x000000c700007202 */ /* 0x002fc60000000f00 */
[----:B------:R-:W-:Y:S04]  /*47780*/  STL [R1+0xe88], R166 ;  /* 0x000e88a601007387 */ /* 0x000fe80000100800 */
[----:B------:R1:W-:Y:S04]  /*47790*/  STL [R1+0xe7c], R0 ;  /* 0x000e7c0001007387 */ /* 0x0003e80000100800 */
[----:B------:R-:W3:Y:S01]  /*477a0*/  LDL.LU.64 R198, [R1+0xf08] ;  /* 0x000f080001c67983 */ /* 0x000ee20000300a00 */
[----:B-1----:R-:W-:-:S03]  /*477b0*/  IMAD.MOV.U32 R0, RZ, RZ, R167 ;  /* 0x000000ffff007224 */ /* 0x002fc600078e00a7 */
        /* <DEDUP_REMOVED lines=8> */
[----:B------:R-:W3:Y:S04]  /*47840*/  LDL.LU.64 R246, [R1+0xf58] ;  /* 0x000f580001f67983 */ /* 0x000ee80000300a00 */
[----:B------:R1:W-:Y:S04]  /*47850*/  STL [R1+0xe94], R0 ;  /* 0x000e940001007387 */ /* 0x0003e80000100800 */
[----:B------:R1:W-:Y:S02]  /*47860*/  STL [R1+0xea0], R188 ;  /* 0x000ea0bc01007387 */ /* 0x0003e40000100800 */
[----:B-1----:R-:W-:-:S02]  /*47870*/  MOV R0, R189 ;  /* 0x000000bd00007202 */ /* 0x002fc40000000f00 */
[----:B------:R-:W3:Y:S04]  /*47880*/  LDL.LU.64 R188, [R1+0x4f0] ;  /* 0x0004f00001bc7983 */ /* 0x000ee80000300a00 */
[----:B------:R2:W-:Y:S02]  /*47890*/  STL [R1+0xe9c], R0 ;  /* 0x000e9c0001007387 */ /* 0x0005e40000100800 */
[----:B--2---:R-:W-:Y:S02]  /*478a0*/  IMAD.MOV.U32 R0, RZ, RZ, R159 ;  /* 0x000000ffff007224 */ /* 0x004fe400078e009f */
[----:B------:R1:W-:Y:S04]  /*478b0*/  STL [R1+0xea8], R158 ;  /* 0x000ea89e01007387 */ /* 0x0003e80000100800 */
[----:B------:R-:W-:Y:S04]  /*478c0*/  STL [R1+0xeb0], R196 ;  /* 0x000eb0c401007387 */ /* 0x000fe80000100800 */
[----:B------:R2:W-:Y:S04]  /*478d0*/  STL [R1+0xea4], R0 ;  /* 0x000ea40001007387 */ /* 0x0005e80000100800 */
[----:B-1----:R-:W3:Y:S01]  /*478e0*/  LDL.LU.64 R158, [R1+0xfe8] ;  /* 0x000fe800019e7983 */ /* 0x002ee20000300a00 */
[----:B--2---:R-:W-:-:S03]  /*478f0*/  IMAD.MOV.U32 R0, RZ, RZ, R197 ;  /* 0x000000ffff007224 */ /* 0x004fc600078e00c5 */
[----:B----4-:R-:W-:Y:S04]  /*47900*/  STL [R1+0xeb8], R160 ;  /* 0x000eb8a001007387 */ /* 0x010fe80000100800 */
[----:B------:R1:W-:Y:S02]  /*47910*/  STL [R1+0xeac], R0 ;  /* 0x000eac0001007387 */ /* 0x0003e40000100800 */
[----:B-1----:R-:W-:Y:S02]  /*47920*/  IMAD.MOV.U32 R0, RZ, RZ, R161 ;  /* 0x000000ffff007224 */ /* 0x002fe400078e00a1 */
[----:B------:R-:W2:Y:S04]  /*47930*/  LDL.LU.64 R160, [R1+0xfa8] ;  /* 0x000fa80001a07983 */ /* 0x000ea80000300a00 */
[----:B------:R1:W-:Y:S04]  /*47940*/  STL [R1+0xeb4], R0 ;  /* 0x000eb40001007387 */ /* 0x0003e80000100800 */
[----:B-----5:R4:W-:Y:S01]  /*47950*/  STL [R1+0xec0], R164 ;  /* 0x000ec0a401007387 */ /* 0x0209e20000100800 */
[----:B-1----:R-:W-:-:S03]  /*47960*/  MOV R0, R165 ;  /* 0x000000a500007202 */ /* 0x002fc60000000f00 */
[----:B------:R-:W-:Y:S04]  /*47970*/  STL [R1+0xec8], R190 ;  /* 0x000ec8be01007387 */ /* 0x000fe80000100800 */
[----:B------:R1:W-:Y:S04]  /*47980*/  STL [R1+0xebc], R0 ;  /* 0x000ebc0001007387 */ /* 0x0003e80000100800 */
[----:B----4-:R-:W4:Y:S01]  /*47990*/  LDL.LU.64 R164, [R1+0xf70] ;  /* 0x000f700001a47983 */ /* 0x010f220000300a00 */
[----:B-1----:R-:W-:-:S03]  /*479a0*/  IMAD.MOV.U32 R0, RZ, RZ, R191 ;  /* 0x000000ffff007224 */ /* 0x002fc600078e00bf */
[----:B---3--:R-:W-:Y:S04]  /*479b0*/  STL [R1+0xed0], R156 ;  /* 0x000ed09c01007387 */ /* 0x008fe80000100800 */
[----:B------:R1:W-:Y:S04]  /*479c0*/  STL [R1+0xec4], R0 ;  /* 0x000ec40001007387 */ /* 0x0003e80000100800 */
[----:B------:R-:W3:Y:S01]  /*479d0*/  LDL.LU.64 R190, [R1+0x530] ;  /* 0x0005300001be7983 */ /* 0x000ee20000300a00 */
[----:B-1----:R-:W-:-:S05]  /*479e0*/  IMAD.MOV.U32 R0, RZ, RZ, R157 ;  /* 0x000000ffff007224 */ /* 0x002fca00078e009d */
[----:B------:R1:W-:Y:S04]  /*479f0*/  STL [R1+0xecc], R0 ;  /* 0x000ecc0001007387 */ /* 0x0003e80000100800 */
[----:B------:R5:W-:Y:S04]  /*47a00*/  STL [R1+0xed8], R162 ;  /* 0x000ed8a201007387 */ /* 0x000be80000100800 */
[----:B------:R-:W3:Y:S01]  /*47a10*/  LDL.LU.64 R156, [R1+0xff8] ;  /* 0x000ff800019c7983 */ /* 0x000ee20000300a00 */
[----:B-1----:R-:W-:-:S03]  /*47a20*/  IMAD.MOV.U32 R0, RZ, RZ, R163 ;  /* 0x000000ffff007224 */ /* 0x002fc600078e00a3 */
[----:B------:R-:W-:Y:S04]  /*47a30*/  STL [R1+0xee0], R198 ;  /* 0x000ee0c601007387 */ /* 0x000fe80000100800 */
[----:B------:R1:W-:Y:S04]  /*47a40*/  STL [R1+0xed4], R0 ;  /* 0x000ed40001007387 */ /* 0x0003e80000100800 */
[----:B-----5:R-:W5:Y:S01]  /*47a50*/  LDL.LU.64 R162, [R1+0xfc8] ;  /* 0x000fc80001a27983 */ /* 0x020f620000300a00 */
[----:B-1----:R-:W-:-:S03]  /*47a60*/  MOV R0, R199 ;  /* 0x000000c700007202 */ /* 0x002fc60000000f00 */
[----:B------:R-:W-:Y:S04]  /*47a70*/  STL [R1+0xee8], R166 ;  /* 0x000ee8a601007387 */ /* 0x000fe80000100800 */
[----:B------:R1:W-:Y:S02]  /*47a80*/  STL [R1+0xedc], R0 ;  /* 0x000edc0001007387 */ /* 0x0003e40000100800 */
[----:B-1----:R-:W-:Y:S02]  /*47a90*/  IMAD.MOV.U32 R0, RZ, RZ, R167 ;  /* 0x000000ffff007224 */ /* 0x002fe400078e00a7 */
[----:B------:R-:W5:Y:S04]  /*47aa0*/  LDL.LU.64 R166, [R1+0xf88] ;  /* 0x000f880001a67983 */ /* 0x000f680000300a00 */
[----:B------:R1:W-:Y:S04]  /*47ab0*/  STL [R1+0xee4], R0 ;  /* 0x000ee40001007387 */ /* 0x0003e80000100800 */
[----:B------:R-:W-:Y:S01]  /*47ac0*/  STL [R1+0xef0], R244 ;  /* 0x000ef0f401007387 */ /* 0x000fe20000100800 */
[----:B-1----:R-:W-:-:S03]  /*47ad0*/  IMAD.MOV.U32 R0, RZ, RZ, R245 ;  /* 0x000000ffff007224 */ /* 0x002fc600078e00f5 */
[----:B------:R-:W-:Y:S04]  /*47ae0*/  STL [R1+0xef8], R246 ;  /* 0x000ef8f601007387 */ /* 0x000fe80000100800 */
[----:B------:R1:W-:Y:S04]  /*47af0*/  STL [R1+0xeec], R0 ;  /* 0x000eec0001007387 */ /* 0x0003e80000100800 */
[----:B------:R-:W5:Y:S01]  /*47b00*/  LDL.LU.64 R206, [R1+0x570] ;  /* 0x0005700001ce7983 */ /* 0x000f620000300a00 */
[----:B-1----:R-:W-:-:S03]  /*47b10*/  IMAD.MOV.U32 R0, RZ, RZ, R247 ;  /* 0x000000ffff007224 */ /* 0x002fc600078e00f7 */
[----:B------:R-:W-:Y:S04]  /*47b20*/  STL [R1+0xf00], R188 ;  /* 0x000f00bc01007387 */ /* 0x000fe80000100800 */
[----:B------:R1:W-:Y:S04]  /*47b30*/  STL [R1+0xef4], R0 ;  /* 0x000ef40001007387 */ /* 0x0003e80000100800 */
[----:B------:R-:W5:Y:S04]  /*47b40*/  LDL.LU.64 R200, [R1+0x1010] ;  /* 0x0010100001c87983 */ /* 0x000f680000300a00 */
[----:B------:R-:W5:Y:S01]  /*47b50*/  LDL.LU.64 R202, [R1+0xfe0] ;  /* 0x000fe00001ca7983 */ /* 0x000f620000300a00 */
[----:B-1----:R-:W-:-:S05]  /*47b60*/  MOV R0, R189 ;  /* 0x000000bd00007202 */ /* 0x002fca0000000f00 */
[----:B------:R1:W-:Y:S04]  /*47b70*/  STL [R1+0xefc], R0 ;  /* 0x000efc0001007387 */ /* 0x0003e80000100800 */
[----:B------:R-:W-:Y:S04]  /*47b80*/  STL [R1+0xf08], R158 ;  /* 0x000f089e01007387 */ /* 0x000fe80000100800 */
[----:B------:R-:W5:Y:S01]  /*47b90*/  LDL.LU.64 R196, [R1+0xfa0] ;  /* 0x000fa00001c47983 */ /* 0x000f620000300a00 */
[----:B-1----:R-:W-:-:S03]  /*47ba0*/  IMAD.MOV.U32 R0, RZ, RZ, R159 ;  /* 0x000000ffff007224 */ /* 0x002fc600078e009f */
[----:B------:R-:W5:Y:S04]  /*47bb0*/  LDL.LU.64 R198, [R1+0x5b0] ;  /* 0x0005b00001c67983 */ /* 0x000f680000300a00 */
[----:B------:R1:W-:Y:S04]  /*47bc0*/  STL [R1+0xf04], R0 ;  /* 0x000f040001007387 */ /* 0x0003e80000100800 */
[----:B--2---:R2:W-:Y:S04]  /*47bd0*/  STL [R1+0xf10], R160 ;  /* 0x000f10a001007387 */ /* 0x0045e80000100800 */
[----:B------:R-:W5:Y:S01]  /*47be0*/  LDL.LU.64 R244, [R1+0x1018] ;  /* 0x0010180001f47983 */ /* 0x000f620000300a00 */
[----:B-1----:R-:W-:-:S03]  /*47bf0*/  IMAD.MOV.U32 R0, RZ, RZ, R161 ;  /* 0x000000ffff007224 */ /* 0x002fc600078e00a1 */
[----:B------:R-:W5:Y:S04]  /*47c00*/  LDL.LU.64 R158, [R1+0xff0] ;  /* 0x000ff000019e7983 */ /* 0x000f680000300a00 */
[----:B------:R1:W-:Y:S04]  /*47c10*/  STL [R1+0xf0c], R0 ;  /* 0x000f0c0001007387 */ /* 0x0003e80000100800 */
[----:B----4-:R4:W-:Y:S04]  /*47c20*/  STL [R1+0xf18], R164 ;  /* 0x000f18a401007387 */ /* 0x0109e80000100800 */
[----:B--2---:R-:W2:Y:S01]  /*47c30*/  LDL.LU.64 R160, [R1+0xfc0] ;  /* 0x000fc00001a07983 */ /* 0x004ea20000300a00 */
[----:B-1----:R-:W-:-:S03]  /*47c40*/  IMAD.MOV.U32 R0, RZ, RZ, R165 ;  /* 0x000000ffff007224 */ /* 0x002fc600078e00a5 */
[----:B----4-:R-:W4:Y:S04]  /*47c50*/  LDL.LU.64 R164, [R1+0x5f0] ;  /* 0x0005f00001a47983 */ /* 0x010f280000300a00 */
[----:B------:R3:W-:Y:S02]  /*47c60*/  STL [R1+0xf14], R0 ;  /* 0x000f140001007387 */ /* 0x0007e40000100800 */
[----:B---3--:R-:W-:Y:S02]  /*47c70*/  MOV R0, R191 ;  /* 0x000000bf00007202 */ /* 0x008fe40000000f00 */
[----:B------:R-:W-:Y:S04]  /*47c80*/  STL [R1+0xf20], R190 ;  /* 0x000f20be01007387 */ /* 0x000fe80000100800 */
[----:B------:R-:W-:Y:S04]  /*47c90*/  STL [R1+0xf28], R156 ;  /* 0x000f289c01007387 */ /* 0x000fe80000100800 */
[----:B------:R1:W-:Y:S04]  /*47ca0*/  STL [R1+0xf1c], R0 ;  /* 0x000f1c0001007387 */ /* 0x0003e80000100800 */
[----:B------:R-:W3:Y:S01]  /*47cb0*/  LDL.LU.64 R246, [R1+0x1020] ;  /* 0x0010200001f67983 */ /* 0x000ee20000300a00 */
[----:B-1----:R-:W-:-:S03]  /*47cc0*/  IMAD.MOV.U32 R0, RZ, RZ, R157 ;  /* 0x000000ffff007224 */ /* 0x002fc600078e009d */
[----:B-----5:R-:W-:Y:S04]  /*47cd0*/  STL [R1+0xf30], R162 ;  /* 0x000f30a201007387 */ /* 0x020fe80000100800 */
[----:B------:R1:W-:Y:S04]  /*47ce0*/  STL [R1+0xf24], R0 ;  /* 0x000f240001007387 */ /* 0x0003e80000100800 */
[----:B------:R-:W5:Y:S04]  /*47cf0*/  LDL.LU.64 R188, [R1+0x1008] ;  /* 0x0010080001bc7983 */ /* 0x000f680000300a00 */
[----:B------:R-:W5:Y:S01]  /*47d00*/  LDL.LU.64 R190, [R1+0xfd8] ;  /* 0x000fd80001be7983 */ /* 0x000f620000300a00 */
[----:B-1----:R-:W-:-:S05]  /*47d10*/  IMAD.MOV.U32 R0, RZ, RZ, R163 ;  /* 0x000000ffff007224 */ /* 0x002fca00078e00a3 */
[----:B------:R1:W-:Y:S02]  /*47d20*/  STL [R1+0xf2c], R0 ;  /* 0x000f2c0001007387 */ /* 0x0003e40000100800 */
[----:B-1----:R-:W-:Y:S02]  /*47d30*/  IMAD.MOV.U32 R0, RZ, RZ, R167 ;  /* 0x000000ffff007224 */ /* 0x002fe400078e00a7 */
[----:B------:R-:W-:Y:S04]  /*47d40*/  STL [R1+0xf38], R166 ;  /* 0x000f38a601007387 */ /* 0x000fe80000100800 */
[----:B------:R-:W5:Y:S04]  /*47d50*/  LDL.LU.64 R156, [R1+0x630] ;  /* 0x00063000019c7983 */ /* 0x000f680000300a00 */
[----:B------:R-:W5:Y:S04]  /*47d60*/  LDL.LU.64 R162, [R1+0xfb8] ;  /* 0x000fb80001a27983 */ /* 0x000f680000300a00 */
[----:B------:R1:W-:Y:S02]  /*47d70*/  STL [R1+0xf34], R0 ;  /* 0x000f340001007387 */ /* 0x0003e40000100800 */
[----:B-1----:R-:W-:-:S02]  /*47d80*/  MOV R0, R207 ;  /* 0x000000cf00007202 */ /* 0x002fc40000000f00 */
[----:B------:R-:W-:Y:S04]  /*47d90*/  STL [R1+0xf40], R206 ;  /* 0x000f40ce01007387 */ /* 0x000fe80000100800 */
[----:B------:R-:W5:Y:S04]  /*47da0*/  LDL.LU.64 R166, [R1+0x370] ;  /* 0x0003700001a67983 */ /* 0x000f680000300a00 */
[----:B------:R-:W-:Y:S04]  /*47db0*/  STL [R1+0xf48], R200 ;  /* 0x000f48c801007387 */ /* 0x000fe80000100800 */
[----:B------:R1:W-:Y:S04]  /*47dc0*/  STL [R1+0xf3c], R0 ;  /* 0x000f3c0001007387 */ /* 0x0003e80000100800 */
[----:B------:R-:W-:Y:S01]  /*47dd0*/  STL [R1+0xf50], R202 ;  /* 0x000f50ca01007387 */ /* 0x000fe20000100800 */
[----:B-1----:R-:W-:-:S05]  /*47de0*/  IMAD.MOV.U32 R0, RZ, RZ, R201 ;  /* 0x000000ffff007224 */ /* 0x002fca00078e00c9 */
[----:B------:R1:W-:Y:S02]  /*47df0*/  STL [R1+0xf44], R0 ;  /* 0x000f440001007387 */ /* 0x0003e40000100800 */
[----:B-1----:R-:W-:Y:S02]  /*47e00*/  IMAD.MOV.U32 R0, RZ, RZ, R203 ;  /* 0x000000ffff007224 */ /* 0x002fe400078e00cb */
[----:B------:R-:W-:Y:S04]  /*47e10*/  STL [R1+0xf58], R196 ;  /* 0x000f58c401007387 */ /* 0x000fe80000100800 */
[----:B------:R1:W-:Y:S04]  /*47e20*/  STL [R1+0xf4c], R0 ;  /* 0x000f4c0001007387 */ /* 0x0003e80000100800 */
[----:B------:R-:W-:Y:S01]  /*47e30*/  STL [R1+0xf60], R198 ;  /* 0x000f60c601007387 */ /* 0x000fe20000100800 */
[----:B-1----:R-:W-:-:S05]  /*47e40*/  IMAD.MOV.U32 R0, RZ, RZ, R197 ;  /* 0x000000ffff007224 */ /* 0x002fca00078e00c5 */
[----:B------:R1:W-:Y:S02]  /*47e50*/  STL [R1+0xf54], R0 ;  /* 0x000f540001007387 */ /* 0x0003e40000100800 */
[----:B-1----:R-:W-:Y:S02]  /*47e60*/  MOV R0, R199 ;  /* 0x000000c700007202 */ /* 0x002fe40000000f00 */
[----:B------:R-:W-:Y:S04]  /*47e70*/  STL [R1+0xf68], R244 ;  /* 0x000f68f401007387 */ /* 0x000fe80000100800 */
[----:B------:R1:W-:Y:S04]  /*47e80*/  STL [R1+0xf5c], R0 ;  /* 0x000f5c0001007387 */ /* 0x0003e80000100800 */
[----:B------:R-:W-:Y:S01]  /*47e90*/  STL [R1+0xf70], R158 ;  /* 0x000f709e01007387 */ /* 0x000fe20000100800 */
[----:B-1----:R-:W-:-:S05]  /*47ea0*/  IMAD.MOV.U32 R0, RZ, RZ, R245 ;  /* 0x000000ffff007224 */ /* 0x002fca00078e00f5 */
[----:B------:R1:W-:Y:S04]  /*47eb0*/  STL [R1+0xf64], R0 ;  /* 0x000f640001007387 */ /* 0x0003e80000100800 */
[----:B--2---:R-:W-:Y:S01]  /*47ec0*/  STL [R1+0xf78], R160 ;  /* 0x000f78a001007387 */ /* 0x004fe20000100800 */
[----:B-1----:R-:W-:-:S05]  /*47ed0*/  IMAD.MOV.U32 R0, RZ, RZ, R159 ;  /* 0x000000ffff007224 */ /* 0x002fca00078e009f */
[----:B------:R1:W-:Y:S04]  /*47ee0*/  STL [R1+0xf6c], R0 ;  /* 0x000f6c0001007387 */ /* 0x0003e80000100800 */
[----:B----4-:R-:W-:Y:S01]  /*47ef0*/  STL [R1+0xf80], R164 ;  /* 0x000f80a401007387 */ /* 0x010fe20000100800 */
[----:B-1----:R-:W-:-:S05]  /*47f00*/  IMAD.MOV.U32 R0, RZ, RZ, R161 ;  /* 0x000000ffff007224 */ /* 0x002fca00078e00a1 */
[----:B------:R1:W-:Y:S04]  /*47f10*/  STL [R1+0xf74], R0 ;  /* 0x000f740001007387 */ /* 0x0003e80000100800 */
[----:B------:R-:W2:Y:S04]  /*47f20*/  LDL.LU.64 R158, [R1+0x1000] ;  /* 0x00100000019e7983 */ /* 0x000ea80000300a00 */
[----:B------:R-:W4:Y:S01]  /*47f30*/  LDL.LU.64 R160, [R1+0x3b0] ;  /* 0x0003b00001a07983 */ /* 0x000f220000300a00 */
[----:B-1----:R-:W-:-:S05]  /*47f40*/  MOV R0, R165 ;  /* 0x000000a500007202 */ /* 0x002fca0000000f00 */
[----:B------:R1:W-:Y:S04]  /*47f50*/  STL [R1+0xf7c], R0 ;  /* 0x000f7c0001007387 */ /* 0x0003e80000100800 */
[----:B---3--:R-:W-:Y:S04]  /*47f60*/  STL [R1+0xf88], R246 ;  /* 0x000f88f601007387 */ /* 0x008fe80000100800 */
[----:B------:R-:W3:Y:S01]  /*47f70*/  LDL.LU.64 R164, [R1+0x228] ;  /* 0x0002280001a47983 */ /* 0x000ee20000300a00 */
[----:B-1----:R-:W-:-:S03]  /*47f80*/  IMAD.MOV.U32 R0, RZ, RZ, R247 ;  /* 0x000000ffff007224 */ /* 0x002fc600078e00f7 */
[----:B-----5:R-:W-:Y:S04]  /*47f90*/  STL [R1+0xf90], R188 ;  /* 0x000f90bc01007387 */ /* 0x020fe80000100800 */
        /* <DEDUP_REMOVED lines=8> */
[----:B-1----:R-:W-:-:S05]  /*48020*/  MOV R0, R157 ;  /* 0x0000009d00007202 */ /* 0x002fca0000000f00 */
[----:B------:R1:W-:Y:S04]  /*48030*/  STL [R1+0xf9c], R0 ;  /* 0x000f9c0001007387 */ /* 0x0003e80000100800 */
[----:B------:R-:W-:Y:S01]  /*48040*/  STL [R1+0xfb0], R166 ;  /* 0x000fb0a601007387 */ /* 0x000fe20000100800 */
[----:B-1----:R-:W-:-:S05]  /*48050*/  IMAD.MOV.U32 R0, RZ, RZ, R163 ;  /* 0x000000ffff007224 */ /* 0x002fca00078e00a3 */
[----:B------:R1:W-:Y:S04]  /*48060*/  STL [R1+0xfa4], R0 ;  /* 0x000fa40001007387 */ /* 0x0003e80000100800 */
[----:B------:R-:W-:Y:S01]  /*48070*/  STL [R1+0xfb8], R184 ;  /* 0x000fb8b801007387 */ /* 0x000fe20000100800 */
[----:B-1----:R-:W-:-:S05]  /*48080*/  IMAD.MOV.U32 R0, RZ, RZ, R167 ;  /* 0x000000ffff007224 */ /* 0x002fca00078e00a7 */
[----:B------:R2:W-:Y:S04]  /*48090*/  STL [R1+0xfac], R0 ;  /* 0x000fac0001007387 */ /* 0x0005e80000100800 */
[----:B------:R-:W-:Y:S04]  /*480a0*/  STL [R1+0xfb4], R185 ;  /* 0x000fb4b901007387 */ /* 0x000fe80000100800 */
[----:B------:R-:W-:Y:S04]  /*480b0*/  STL [R1+0xfc0], R92 ;  /* 0x000fc05c01007387 */ /* 0x000fe80000100800 */
[----:B------:R-:W5:Y:S04]  /*480c0*/  LDL.LU.64 R156, [R1+0x1028] ;  /* 0x00102800019c7983 */ /* 0x000f680000300a00 */
[----:B------:R-:W-:Y:S04]  /*480d0*/  STL [R1+0xfbc], R93 ;  /* 0x000fbc5d01007387 */ /* 0x000fe80000100800 */
[----:B------:R-:W5:Y:S04]  /*480e0*/  LDL.LU.64 R162, [R1+0x3f0] ;  /* 0x0003f00001a27983 */ /* 0x000f680000300a00 */
[----:B------:R-:W-:Y:S04]  /*480f0*/  STL [R1+0xfc8], R58 ;  /* 0x000fc83a01007387 */ /* 0x000fe80000100800 */
[----:B------:R-:W5:Y:S04]  /*48100*/  LDL.LU.64 R166, [R1+0x270] ;  /* 0x0002700001a67983 */ /* 0x000f680000300a00 */
[----:B------:R-:W-:Y:S04]  /*48110*/  STL [R1+0xfc4], R59 ;  /* 0x000fc43b01007387 */ /* 0x000fe80000100800 */
[----:B------:R-:W-:Y:S04]  /*48120*/  STL [R1+0xfd0], R32 ;  /* 0x000fd02001007387 */ /* 0x000fe80000100800 */
[----:B------:R-:W-:Y:S04]  /*48130*/  STL [R1+0xfcc], R33 ;  /* 0x000fcc2101007387 */ /* 0x000fe80000100800 */
[----:B------:R-:W-:Y:S04]  /*48140*/  STL [R1+0xfd8], R14 ;  /* 0x000fd80e01007387 */ /* 0x000fe80000100800 */
[----:B------:R-:W-:Y:S04]  /*48150*/  STL [R1+0xfd4], R15 ;  /* 0x000fd40f01007387 */ /* 0x000fe80000100800 */
[----:B------:R-:W-:Y:S04]  /*48160*/  STL [R1+0xfe0], R2 ;  /* 0x000fe00201007387 */ /* 0x000fe80000100800 */
[----:B------:R-:W-:Y:S01]  /*48170*/  STL [R1+0xfdc], R3 ;  /* 0x000fdc0301007387 */ /* 0x000fe20000100800 */
[----:B--2---:R-:W-:-:S03]  /*48180*/  IMAD.MOV.U32 R0, RZ, RZ, R159 ;  /* 0x000000ffff007224 */ /* 0x004fc600078e009f */
[----:B------:R-:W-:Y:S04]  /*48190*/  STL [R1+0xfe8], R158 ;  /* 0x000fe89e01007387 */ /* 0x000fe80000100800 */
[----:B----4-:R-:W-:Y:S04]  /*481a0*/  STL [R1+0xff0], R160 ;  /* 0x000ff0a001007387 */ /* 0x010fe80000100800 */
[----:B------:R1:W-:Y:S02]  /*481b0*/  STL [R1+0xfe4], R0 ;  /* 0x000fe40001007387 */ /* 0x0003e40000100800 */
[----:B-1----:R-:W-:-:S02]  /*481c0*/  MOV R0, R161 ;  /* 0x000000a100007202 */ /* 0x002fc40000000f00 */
[----:B---3--:R-:W-:Y:S04]  /*481d0*/  STL [R1+0xff8], R164 ;  /* 0x000ff8a401007387 */ /* 0x008fe80000100800 */
[----:B------:R1:W-:Y:S04]  /*481e0*/  STL [R1+0xfec], R0 ;  /* 0x000fec0001007387 */ /* 0x0003e80000100800 */
[----:B------:R-:W-:Y:S01]  /*481f0*/  STL [R1+0x1000], R130 ;  /* 0x0010008201007387 */ /* 0x000fe20000100800 */
[----:B-1----:R-:W-:-:S05]  /*48200*/  IMAD.MOV.U32 R0, RZ, RZ, R165 ;  /* 0x000000ffff007224 */ /* 0x002fca00078e00a5 */
[----:B------:R5:W-:Y:S04]  /*48210*/  STL [R1+0xff4], R0 ;  /* 0x000ff40001007387 */ /* 0x000be80000100800 */
[----:B------:R-:W2:Y:S04]  /*48220*/  LDL.LU.64 R158, [R1+0x1068] ;  /* 0x00106800019e7983 */ /* 0x000ea80000300a00 */
[----:B------:R-:W-:Y:S04]  /*48230*/  STL [R1+0xffc], R131 ;  /* 0x000ffc8301007387 */ /* 0x000fe80000100800 */
[----:B------:R-:W3:Y:S04]  /*48240*/  LDL.LU.64 R160, [R1+0x430] ;  /* 0x0004300001a07983 */ /* 0x000ee80000300a00 */
[----:B------:R-:W-:Y:S04]  /*48250*/  STL [R1+0x1008], R66 ;  /* 0x0010084201007387 */ /* 0x000fe80000100800 */
[----:B------:R-:W4:Y:S04]  /*48260*/  LDL.LU.64 R164, [R1+0x2a8] ;  /* 0x0002a80001a47983 */ /* 0x000f280000300a00 */
[----:B------:R-:W-:Y:S04]  /*48270*/  STL [R1+0x1004], R67 ;  /* 0x0010044301007387 */ /* 0x000fe80000100800 */
[----:B------:R-:W-:Y:S04]  /*48280*/  STL [R1+0x1010], R38 ;  /* 0x0010102601007387 */ /* 0x000fe80000100800 */
[----:B------:R-:W-:Y:S04]  /*48290*/  STL [R1+0x100c], R39 ;  /* 0x00100c2701007387 */ /* 0x000fe80000100800 */
[----:B------:R-:W-:Y:S04]  /*482a0*/  STL [R1+0x1018], R18 ;  /* 0x0010181201007387 */ /* 0x000fe80000100800 */
[----:B------:R-:W-:Y:S04]  /*482b0*/  STL [R1+0x1014], R19 ;  /* 0x0010141301007387 */ /* 0x000fe80000100800 */
[----:B------:R-:W-:Y:S04]  /*482c0*/  STL [R1+0x1020], R6 ;  /* 0x0010200601007387 */ /* 0x000fe80000100800 */
[----:B------:R-:W-:Y:S01]  /*482d0*/  STL [R1+0x101c], R7 ;  /* 0x00101c0701007387 */ /* 0x000fe20000100800 */
[----:B-----5:R-:W-:-:S03]  /*482e0*/  IMAD.MOV.U32 R0, RZ, RZ, R157 ;  /* 0x000000ffff007224 */ /* 0x020fc600078e009d */
[----:B------:R-:W-:Y:S04]  /*482f0*/  STL [R1+0x1028], R156 ;  /* 0x0010289c01007387 */ /* 0x000fe80000100800 */
[----:B------:R-:W-:Y:S04]  /*48300*/  STL [R1+0x1030], R162 ;  /* 0x001030a201007387 */ /* 0x000fe80000100800 */
[----:B------:R1:W-:Y:S04]  /*48310*/  STL [R1+0x1024], R0 ;  /* 0x0010240001007387 */ /* 0x0003e80000100800 */
[----:B------:R-:W-:Y:S01]  /*48320*/  STL [R1+0x1038], R166 ;  /* 0x001038a601007387 */ /* 0x000fe20000100800 */
[----:B-1----:R-:W-:-:S05]  /*48330*/  IMAD.MOV.U32 R0, RZ, RZ, R163 ;  /* 0x000000ffff007224 */ /* 0x002fca00078e00a3 */
[----:B------:R1:W-:Y:S04]  /*48340*/  STL [R1+0x102c], R0 ;  /* 0x00102c0001007387 */ /* 0x0003e80000100800 */
[----:B------:R-:W-:Y:S01]  /*48350*/  STL [R1+0x1040], R134 ;  /* 0x0010408601007387 */ /* 0x000fe20000100800 */
[----:B-1----:R-:W-:-:S05]  /*48360*/  MOV R0, R167 ;  /* 0x000000a700007202 */ /* 0x002fca0000000f00 */
[----:B------:R2:W-:Y:S04]  /*48370*/  STL [R1+0x1034], R0 ;  /* 0x0010340001007387 */ /* 0x0005e80000100800 */
        /* <DEDUP_REMOVED lines=14> */
[----:B---3--:R-:W-:Y:S04]  /*48460*/  STL [R1+0x1070], R160 ;  /* 0x001070a001007387 */ /* 0x008fe80000100800 */
[----:B------:R1:W-:Y:S04]  /*48470*/  STL [R1+0x1064], R0 ;  /* 0x0010640001007387 */ /* 0x0003e80000100800 */
[----:B----4-:R-:W-:Y:S01]  /*48480*/  STL [R1+0x1078], R164 ;  /* 0x001078a401007387 */ /* 0x010fe20000100800 */
[----:B-1----:R-:W-:-:S05]  /*48490*/  IMAD.MOV.U32 R0, RZ, RZ, R161 ;  /* 0x000000ffff007224 */ /* 0x002fca00078e00a1 */
[----:B------:R1:W-:Y:S04]  /*484a0*/  STL [R1+0x106c], R0 ;  /* 0x00106c0001007387 */ /* 0x0003e80000100800 */
[----:B------:R-:W-:Y:S01]  /*484b0*/  STL [R1+0x1080], R176 ;  /* 0x001080b001007387 */ /* 0x000fe20000100800 */
[----:B-1----:R-:W-:-:S05]  /*484c0*/  IMAD.MOV.U32 R0, RZ, RZ, R165 ;  /* 0x000000ffff007224 */ /* 0x002fca00078e00a5 */
[----:B------:R5:W-:Y:S04]  /*484d0*/  STL [R1+0x1074], R0 ;  /* 0x0010740001007387 */ /* 0x000be80000100800 */
[----:B------:R-:W-:Y:S04]  /*484e0*/  STL [R1+0x107c], R177 ;  /* 0x00107cb101007387 */ /* 0x000fe80000100800 */
[----:B------:R-:W-:Y:S04]  /*484f0*/  STL [R1+0x1088], R82 ;  /* 0x0010885201007387 */ /* 0x000fe80000100800 */
[----:B------:R-:W2:Y:S04]  /*48500*/  LDL.LU.64 R156, [R1+0x10e8] ;  /* 0x0010e800019c7983 */ /* 0x000ea80000300a00 */
[----:B------:R-:W-:Y:S04]  /*48510*/  STL [R1+0x1084], R83 ;  /* 0x0010845301007387 */ /* 0x000fe80000100800 */
[----:B------:R-:W3:Y:S04]  /*48520*/  LDL.LU.64 R158, [R1+0x4b0] ;  /* 0x0004b000019e7983 */ /* 0x000ee80000300a00 */
[----:B------:R-:W-:Y:S04]  /*48530*/  STL [R1+0x1090], R50 ;  /* 0x0010903201007387 */ /* 0x000fe80000100800 */
[----:B------:R-:W4:Y:S04]  /*48540*/  LDL.LU.64 R160, [R1+0x3a8] ;  /* 0x0003a80001a07983 */ /* 0x000f280000300a00 */
[----:B------:R-:W-:Y:S04]  /*48550*/  STL [R1+0x108c], R51 ;  /* 0x00108c3301007387 */ /* 0x000fe80000100800 */
[----:B------:R-:W4:Y:S04]  /*48560*/  LDL.LU.64 R164, [R1+0x220] ;  /* 0x0002200001a47983 */ /* 0x000f280000300a00 */
[----:B------:R-:W-:Y:S04]  /*48570*/  STL [R1+0x1098], R26 ;  /* 0x0010981a01007387 */ /* 0x000fe80000100800 */
[----:B------:R-:W-:Y:S04]  /*48580*/  STL [R1+0x1094], R27 ;  /* 0x0010941b01007387 */ /* 0x000fe80000100800 */
[----:B------:R-:W-:Y:S04]  /*48590*/  STL [R1+0x10a0], R10 ;  /* 0x0010a00a01007387 */ /* 0x000fe80000100800 */
[----:B------:R-:W-:Y:S01]  /*485a0*/  STL [R1+0x109c], R11 ;  /* 0x00109c0b01007387 */ /* 0x000fe20000100800 */
[----:B-----5:R-:W-:-:S03]  /*485b0*/  MOV R0, R191 ;  /* 0x000000bf00007202 */ /* 0x020fc60000000f00 */
[----:B------:R-:W-:Y:S04]  /*485c0*/  STL [R1+0x10a8], R190 ;  /* 0x0010a8be01007387 */ /* 0x000fe80000100800 */
[----:B------:R-:W-:Y:S04]  /*485d0*/  STL [R1+0x10b0], R162 ;  /* 0x0010b0a201007387 */ /* 0x000fe80000100800 */
        /* <DEDUP_REMOVED lines=140> */
[----:B------:R-:W4:Y:S04]  /*48ea0*/  LDL.LU.64 R164, [R1+0x298] ;  /* 0x0002980001a47983 */ /* 0x000f280000300a00 */
        /* <DEDUP_REMOVED lines=27> */
[----:B--2---:R-:W-:-:S03]  /*49060*/  MOV R0, R189 ;  /* 0x000000bd00007202 */ /* 0x004fc60000000f00 */
        /* <DEDUP_REMOVED lines=12> */
[----:B------:R-:W2:Y:S01]  /*49130*/  LDL.LU.64 R156, [R1+0x12e8] ;  /* 0x0012e800019c7983 */ /* 0x000ea20000300a00 */
[----:B-1----:R-:W-:-:S05]  /*49140*/  MOV R0, R165 ;  /* 0x000000a500007202 */ /* 0x002fca0000000f00 */
[----:B------:R5:W-:Y:S04]  /*49150*/  STL [R1+0x1284], R0 ;  /* 0x0012840001007387 */ /* 0x000be80000100800 */
[----:B------:R-:W-:Y:S04]  /*49160*/  STL [R1+0x1290], R168 ;  /* 0x001290a801007387 */ /* 0x000fe80000100800 */
[----:B------:R-:W-:Y:S04]  /*49170*/  STL [R1+0x128c], R169 ;  /* 0x00128ca901007387 */ /* 0x000fe80000100800 */
[----:B------:R-:W3:Y:S04]  /*49180*/  LDL.LU.64 R188, [R1+0xb60] ;  /* 0x000b600001bc7983 */ /* 0x000ee80000300a00 */
[----:B------:R-:W-:Y:S04]  /*49190*/  STL [R1+0x1298], R78 ;  /* 0x0012984e01007387 */ /* 0x000fe80000100800 */
[----:B------:R-:W-:Y:S04]  /*491a0*/  STL [R1+0x1294], R79 ;  /* 0x0012944f01007387 */ /* 0x000fe80000100800 */
[----:B------:R-:W4:Y:S04]  /*491b0*/  LDL.LU.64 R158, [R1+0x5a8] ;  /* 0x0005a800019e7983 */ /* 0x000f280000300a00 */
[----:B------:R-:W-:Y:S04]  /*491c0*/  STL [R1+0x12a0], R46 ;  /* 0x0012a02e01007387 */ /* 0x000fe80000100800 */
[----:B------:R-:W4:Y:S04]  /*491d0*/  LDL.LU.64 R160, [R1+0x4a0] ;  /* 0x0004a00001a07983 */ /* 0x000f280000300a00 */
[----:B------:R-:W-:Y:S04]  /*491e0*/  STL [R1+0x129c], R47 ;  /* 0x00129c2f01007387 */ /* 0x000fe80000100800 */
[----:B------:R-:W4:Y:S01]  /*491f0*/  LDL.LU.64 R164, [R1+0x398] ;  /* 0x0003980001a47983 */ /* 0x000f220000300a00 */
        /* <DEDUP_REMOVED lines=11> */
[----:B-1----:R-:W-:-:S05]  /*492b0*/  MOV R0, R163 ;  /* 0x000000a300007202 */ /* 0x002fca0000000f00 */
[----:B------:R1:W-:Y:S04]  /*492c0*/  STL [R1+0x12bc], R0 ;  /* 0x0012bc0001007387 */ /* 0x0003e80000100800 */
[----:B------:R-:W-:Y:S01]  /*492d0*/  STL [R1+0x12d0], R178 ;  /* 0x0012d0b201007387 */ /* 0x000fe20000100800 */
[----:B-1----:R-:W-:-:S05]  /*492e0*/  IMAD.MOV.U32 R0, RZ, RZ, R167 ;  /* 0x000000ffff007224 */ /* 0x002fca00078e00a7 */
[----:B------:R1:W-:Y:S04]  /*492f0*/  STL [R1+0x12c4], R0 ;  /* 0x0012c40001007387 */ /* 0x0003e80000100800 */
[----:B------:R-:W5:Y:S04]  /*49300*/  LDL.LU.64 R162, [R1+0x1328] ;  /* 0x0013280001a27983 */ /* 0x000f680000300a00 */
[----:B------:R-:W-:Y:S04]  /*49310*/  STL [R1+0x12cc], R179 ;  /* 0x0012ccb301007387 */ /* 0x000fe80000100800 */
[----:B------:R-:W-:Y:S04]  /*49320*/  STL [R1+0x12d8], R86 ;  /* 0x0012d85601007387 */ /* 0x000fe80000100800 */
[----:B------:R-:W5:Y:S04]  /*49330*/  LDL.LU.64 R198, [R1+0xb28] ;  /* 0x000b280001c67983 */ /* 0x000f680000300a00 */
[----:B------:R-:W-:Y:S04]  /*49340*/  STL [R1+0x12d4], R87 ;  /* 0x0012d45701007387 */ /* 0x000fe80000100800 */
[----:B------:R-:W-:Y:S04]  /*49350*/  STL [R1+0x12e0], R52 ;  /* 0x0012e03401007387 */ /* 0x000fe80000100800 */
[----:B------:R-:W5:Y:S04]  /*49360*/  LDL.LU.64 R244, [R1+0x5e8] ;  /* 0x0005e80001f47983 */ /* 0x000f680000300a00 */
[----:B------:R-:W-:Y:S04]  /*49370*/  STL [R1+0x12dc], R53 ;  /* 0x0012dc3501007387 */ /* 0x000fe80000100800 */
[----:B------:R-:W5:Y:S04]  /*49380*/  LDL.LU.64 R190, [R1+0x4e0] ;  /* 0x0004e00001be7983 */ /* 0x000f680000300a00 */
[----:B--2---:R2:W-:Y:S01]  /*49390*/  STL [R1+0x12e8], R156 ;  /* 0x0012e89c01007387 */ /* 0x0045e20000100800 */
[----:B-1----:R-:W-:-:S03]  /*493a0*/  IMAD.MOV.U32 R0, RZ, RZ, R157 ;  /* 0x000000ffff007224 */ /* 0x002fc600078e009d */
[----:B------:R-:W5:Y:S04]  /*493b0*/  LDL.LU.64 R166, [R1+0x3d8] ;  /* 0x0003d80001a67983 */ /* 0x000f680000300a00 */
[----:B---3--:R-:W-:Y:S04]  /*493c0*/  STL [R1+0x12f0], R188 ;  /* 0x0012f0bc01007387 */ /* 0x008fe80000100800 */
[----:B------:R1:W-:Y:S04]  /*493d0*/  STL [R1+0x12e4], R0 ;  /* 0x0012e40001007387 */ /* 0x0003e80000100800 */
[----:B--2---:R-:W2:Y:S01]  /*493e0*/  LDL.LU.64 R156, [R1+0x258] ;  /* 0x00025800019c7983 */ /* 0x004ea20000300a00 */
[----:B-1----:R-:W-:-:S03]  /*493f0*/  IMAD.MOV.U32 R0, RZ, RZ, R189 ;  /* 0x000000ffff007224 */ /* 0x002fc600078e00bd */
[----:B----4-:R-:W-:Y:S04]  /*49400*/  STL [R1+0x12f8], R158 ;  /* 0x0012f89e01007387 */ /* 0x010fe80000100800 */
        /* <DEDUP_REMOVED lines=10> */
[----:B------:R-:W3:Y:S04]  /*494b0*/  LDL.LU.64 R164, [R1+0x1368] ;  /* 0x0013680001a47983 */ /* 0x000ee80000300a00 */
[----:B------:R-:W-:Y:S04]  /*494c0*/  STL [R1+0x130c], R193 ;  /* 0x00130cc101007387 */ /* 0x000fe80000100800 */
        /* <DEDUP_REMOVED lines=8> */
[----:B------:R1:W-:Y:S04]  /*49550*/  STL [R1+0x1328], R162 ;  /* 0x001328a201007387 */ /* 0x0003e80000100800 */
[----:B------:R-:W5:Y:S04]  /*49560*/  LDL.LU.64 R160, [R1+0x418] ;  /* 0x0004180001a07983 */ /* 0x000f680000300a00 */
[----:B------:R-:W-:Y:S04]  /*49570*/  STL [R1+0x1330], R198 ;  /* 0x001330c601007387 */ /* 0x000fe80000100800 */
[----:B------:R1:W-:Y:S04]  /*49580*/  STL [R1+0x1324], R0 ;  /* 0x0013240001007387 */ /* 0x0003e80000100800 */
[----:B-1----:R-:W5:Y:S01]  /*49590*/  LDL.LU.64 R162, [R1+0x290] ;  /* 0x0002900001a27983 */ /* 0x002f620000300a00 */
[----:B------:R-:W-:-:S03]  /*495a0*/  MOV R0, R199 ;  /* 0x000000c700007202 */ /* 0x000fc60000000f00 */
[----:B------:R-:W-:Y:S04]  /*495b0*/  STL [R1+0x1338], R244 ;  /* 0x001338f401007387 */ /* 0x000fe80000100800 */
[----:B------:R1:W-:Y:S04]  /*495c0*/  STL [R1+0x132c], R0 ;  /* 0x00132c0001007387 */ /* 0x0003e80000100800 */
[----:B------:R-:W-:Y:S01]  /*495d0*/  STL [R1+0x1340], R190 ;  /* 0x001340be01007387 */ /* 0x000fe20000100800 */
[----:B-1----:R-:W-:-:S05]  /*495e0*/  IMAD.MOV.U32 R0, RZ, RZ, R245 ;  /* 0x000000ffff007224 */ /* 0x002fca00078e00f5 */
[----:B------:R1:W-:Y:S02]  /*495f0*/  STL [R1+0x1334], R0 ;  /* 0x0013340001007387 */ /* 0x0003e40000100800 */
[----:B-1----:R-:W-:Y:S02]  /*49600*/  IMAD.MOV.U32 R0, RZ, RZ, R191 ;  /* 0x000000ffff007224 */ /* 0x002fe400078e00bf */
[----:B------:R-:W-:Y:S04]  /*49610*/  STL [R1+0x1348], R166 ;  /* 0x001348a601007387 */ /* 0x000fe80000100800 */
[----:B------:R1:W-:Y:S02]  /*49620*/  STL [R1+0x133c], R0 ;  /* 0x00133c0001007387 */ /* 0x0003e40000100800 */
[----:B-1----:R-:W-:-:S02]  /*49630*/  IMAD.MOV.U32 R0, RZ, RZ, R167 ;  /* 0x000000ffff007224 */ /* 0x002fc400078e00a7 */
[----:B------:R-:W5:Y:S04]  /*49640*/  LDL.LU.64 R166, [R1+0x13a8] ;  /* 0x0013a80001a67983 */ /* 0x000f680000300a00 */
[----:B------:R1:W-:Y:S04]  /*49650*/  STL [R1+0x1344], R0 ;  /* 0x0013440001007387 */ /* 0x0003e80000100800 */
[----:B--2---:R2:W-:Y:S01]  /*49660*/  STL [R1+0x1350], R156 ;  /* 0x0013509c01007387 */ /* 0x0045e20000100800 */
[----:B-1----:R-:W-:-:S03]  /*49670*/  MOV R0, R157 ;  /* 0x0000009d00007202 */ /* 0x002fc60000000f00 */
[----:B------:R-:W-:Y:S04]  /*49680*/  STL [R1+0x1358], R104 ;  /* 0x0013586801007387 */ /* 0x000fe80000100800 */
[----:B------:R1:W-:Y:S04]  /*49690*/  STL [R1+0x134c], R0 ;  /* 0x00134c0001007387 */ /* 0x0003e80000100800 */
[----:B------:R-:W5:Y:S04]  /*496a0*/  LDL.LU.64 R198, [R1+0xce8] ;  /* 0x000ce80001c67983 */ /* 0x000f680000300a00 */
[----:B------:R-:W-:Y:S04]  /*496b0*/  STL [R1+0x1354], R105 ;  /* 0x0013546901007387 */ /* 0x000fe80000100800 */
[----:B------:R-:W-:Y:S04]  /*496c0*/  STL [R1+0x1360], R68 ;  /* 0x0013604401007387 */ /* 0x000fe80000100800 */
[----:B------:R-:W5:Y:S04]  /*496d0*/  LDL.LU.64 R244, [R1+0x668] ;  /* 0x0006680001f47983 */ /* 0x000f680000300a00 */
[----:B------:R-:W-:Y:S04]  /*496e0*/  STL [R1+0x135c], R69 ;  /* 0x00135c4501007387 */ /* 0x000fe80000100800 */
[----:B------:R-:W5:Y:S04]  /*496f0*/  LDL.LU.64 R190, [R1+0x560] ;  /* 0x0005600001be7983 */ /* 0x000f680000300a00 */
[----:B---3--:R3:W-:Y:S04]  /*49700*/  STL [R1+0x1368], R164 ;  /* 0x001368a401007387 */ /* 0x0087e80000100800 */
[----:B--2---:R-:W2:Y:S01]  /*49710*/  LDL.LU.64 R156, [R1+0x458] ;  /* 0x00045800019c7983 */ /* 0x004ea20000300a00 */
[----:B-1----:R-:W-:-:S03]  /*49720*/  IMAD.MOV.U32 R0, RZ, RZ, R165 ;  /* 0x000000ffff007224 */ /* 0x002fc600078e00a5 */
[----:B---3--:R-:W3:Y:S04]  /*49730*/  LDL.LU.64 R164, [R1+0x330] ;  /* 0x0003300001a47983 */ /* 0x008ee80000300a00 */
[----:B------:R1:W-:Y:S04]  /*49740*/  STL [R1+0x1364], R0 ;  /* 0x0013640001007387 */ /* 0x0003e80000100800 */
[----:B----4-:R-:W-:Y:S01]  /*49750*/  STL [R1+0x1370], R246 ;  /* 0x001370f601007387 */ /* 0x010fe20000100800 */
[----:B-1----:R-:W-:-:S03]  /*49760*/  IMAD.MOV.U32 R0, RZ, RZ, R247 ;  /* 0x000000ffff007224 */ /* 0x002fc600078e00f7 */
[----:B------:R-:W-:Y:S04]  /*49770*/  STL [R1+0x1378], R188 ;  /* 0x001378bc01007387 */ /* 0x000fe80000100800 */
[----:B------:R1:W-:Y:S04]  /*49780*/  STL [R1+0x136c], R0 ;  /* 0x00136c0001007387 */ /* 0x0003e80000100800 */
[----:B------:R-:W-:Y:S01]  /*49790*/  STL [R1+0x1380], R158 ;  /* 0x0013809e01007387 */ /* 0x000fe20000100800 */
[----:B-1----:R-:W-:-:S05]  /*497a0*/  IMAD.MOV.U32 R0, RZ, RZ, R189 ;  /* 0x000000ffff007224 */ /* 0x002fca00078e00bd */
[----:B------:R1:W-:Y:S02]  /*497b0*/  STL [R1+0x1374], R0 ;  /* 0x0013740001007387 */ /* 0x0003e40000100800 */
[----:B-1----:R-:W-:Y:S02]  /*497c0*/  MOV R0, R159 ;  /* 0x0000009f00007202 */ /* 0x002fe40000000f00 */
[----:B-----5:R-:W-:Y:S04]  /*497d0*/  STL [R1+0x1388], R160 ;  /* 0x001388a001007387 */ /* 0x020fe80000100800 */
[----:B------:R1:W-:Y:S04]  /*497e0*/  STL [R1+0x137c], R0 ;  /* 0x00137c0001007387 */ /* 0x0003e80000100800 */
[----:B------:R-:W4:Y:S01]  /*497f0*/  LDL.LU.64 R158, [R1+0x13e8] ;  /* 0x0013e800019e7983 */ /* 0x000f220000300a00 */
[----:B-1----:R-:W-:-:S05]  /*49800*/  IMAD.MOV.U32 R0, RZ, RZ, R161 ;  /* 0x000000ffff007224 */ /* 0x002fca00078e00a1 */
[----:B------:R1:W-:Y:S04]  /*49810*/  STL [R1+0x1384], R0 ;  /* 0x0013840001007387 */ /* 0x0003e80000100800 */
[----:B------:R5:W-:Y:S04]  /*49820*/  STL [R1+0x1390], R162 ;  /* 0x001390a201007387 */ /* 0x000be80000100800 */
[----:B------:R-:W4:Y:S01]  /*49830*/  LDL.LU.64 R160, [R1+0xd20] ;  /* 0x000d200001a07983 */ /* 0x000f220000300a00 */
[----:B-1----:R-:W-:-:S05]  /*49840*/  IMAD.MOV.U32 R0, RZ, RZ, R163 ;  /* 0x000000ffff007224 */ /* 0x002fca00078e00a3 */
[----:B------:R1:W-:Y:S04]  /*49850*/  STL [R1+0x138c], R0 ;  /* 0x00138c0001007387 */ /* 0x0003e80000100800 */
[----:B------:R-:W-:Y:S04]  /*49860*/  STL [R1+0x1398], R110 ;  /* 0x0013986e01007387 */ /* 0x000fe80000100800 */
[----:B------:R-:W-:Y:S04]  /*49870*/  STL [R1+0x1394], R111 ;  /* 0x0013946f01007387 */ /* 0x000fe80000100800 */
[----:B------:R-:W-:Y:S04]  /*49880*/  STL [R1+0x13a0], R76 ;  /* 0x0013a04c01007387 */ /* 0x000fe80000100800 */
[----:B-----5:R-:W5:Y:S04]  /*49890*/  LDL.LU.64 R162, [R1+0xa80] ;  /* 0x000a800001a27983 */ /* 0x020f680000300a00 */
[----:B------:R-:W-:Y:S04]  /*498a0*/  STL [R1+0x139c], R77 ;  /* 0x00139c4d01007387 */ /* 0x000fe80000100800 */
[----:B------:R1:W-:Y:S02]  /*498b0*/  STL [R1+0x13a8], R166 ;  /* 0x0013a8a601007387 */ /* 0x0003e40000100800 */
[----:B-1----:R-:W-:-:S02]  /*498c0*/  IMAD.MOV.U32 R0, RZ, RZ, R167 ;  /* 0x000000ffff007224 */ /* 0x002fc400078e00a7 */
[----:B------:R-:W5:Y:S04]  /*498d0*/  LDL.LU.64 R246, [R1+0x5a0] ;  /* 0x0005a00001f67983 */ /* 0x000f680000300a00 */
[----:B------:R-:W5:Y:S04]  /*498e0*/  LDL.LU.64 R166, [R1+0x498] ;  /* 0x0004980001a67983 */ /* 0x000f680000300a00 */
[----:B------:R1:W-:Y:S04]  /*498f0*/  STL [R1+0x13a4], R0 ;  /* 0x0013a40001007387 */ /* 0x0003e80000100800 */
[----:B------:R-:W-:Y:S01]  /*49900*/  STL [R1+0x13b0], R198 ;  /* 0x0013b0c601007387 */ /* 0x000fe20000100800 */
[----:B-1----:R-:W-:-:S03]  /*49910*/  MOV R0, R199 ;  /* 0x000000c700007202 */ /* 0x002fc60000000f00 */
[----:B------:R-:W5:Y:S04]  /*49920*/  LDL.LU.64 R188, [R1+0x350] ;  /* 0x0003500001bc7983 */ /* 0x000f680000300a00 */
[----:B------:R-:W-:Y:S04]  /*49930*/  STL [R1+0x13b8], R244 ;  /* 0x0013b8f401007387 */ /* 0x000fe80000100800 */
[----:B------:R1:W-:Y:S04]  /*49940*/  STL [R1+0x13ac], R0 ;  /* 0x0013ac0001007387 */ /* 0x0003e80000100800 */
[----:B------:R-:W-:Y:S01]  /*49950*/  STL [R1+0x13c0], R190 ;  /* 0x0013c0be01007387 */ /* 0x000fe20000100800 */
[----:B-1----:R-:W-:-:S05]  /*49960*/  IMAD.MOV.U32 R0, RZ, RZ, R245 ;  /* 0x000000ffff007224 */ /* 0x002fca00078e00f5 */
[----:B------:R1:W-:Y:S02]  /*49970*/  STL [R1+0x13b4], R0 ;  /* 0x0013b40001007387 */ /* 0x0003e40000100800 */
[----:B-1----:R-:W-:Y:S02]  /*49980*/  IMAD.MOV.U32 R0, RZ, RZ, R191 ;  /* 0x000000ffff007224 */ /* 0x002fe400078e00bf */
[----:B--2---:R-:W-:Y:S04]  /*49990*/  STL [R1+0x13c8], R156 ;  /* 0x0013c89c01007387 */ /* 0x004fe80000100800 */
[----:B------:R1:W-:Y:S04]  /*499a0*/  STL [R1+0x13bc], R0 ;  /* 0x0013bc0001007387 */ /* 0x0003e80000100800 */
[----:B---3--:R-:W-:Y:S01]  /*499b0*/  STL [R1+0x13d0], R164 ;  /* 0x0013d0a401007387 */ /* 0x008fe20000100800 */
[----:B-1----:R-:W-:-:S05]  /*499c0*/  IMAD.MOV.U32 R0, RZ, RZ, R157 ;  /* 0x000000ffff007224 */ /* 0x002fca00078e009d */
[----:B------:R1:W-:Y:S04]  /*499d0*/  STL [R1+0x13c4], R0 ;  /* 0x0013c40001007387 */ /* 0x0003e80000100800 */
[----:B------:R-:W2:Y:S01]  /*499e0*/  LDL.LU.64 R190, [R1+0x1428] ;  /* 0x0014280001be7983 */ /* 0x000ea20000300a00 */
[----:B-1----:R-:W-:-:S03]  /*499f0*/  MOV R0, R165 ;  /* 0x000000a500007202 */ /* 0x002fc60000000f00 */
[----:B------:R-:W-:Y:S04]  /*49a00*/  STL [R1+0x13d8], R114 ;  /* 0x0013d87201007387 */ /* 0x000fe80000100800 */
[----:B------:R4:W-:Y:S04]  /*49a10*/  STL [R1+0x13cc], R0 ;  /* 0x0013cc0001007387 */ /* 0x0009e80000100800 */
[----:B------:R-:W3:Y:S04]  /*49a20*/  LDL.LU.64 R156, [R1+0xd58] ;  /* 0x000d5800019c7983 */ /* 0x000ee80000300a00 */
[----:B------:R-:W-:Y:S04]  /*49a30*/  STL [R1+0x13d4], R115 ;  /* 0x0013d47301007387 */ /* 0x000fe80000100800 */
[----:B------:R-:W-:Y:S04]  /*49a40*/  STL [R1+0x13e0], R84 ;  /* 0x0013e05401007387 */ /* 0x000fe80000100800 */
[----:B------:R-:W-:Y:S04]  /*49a50*/  STL [R1+0x13dc], R85 ;  /* 0x0013dc5501007387 */ /* 0x000fe80000100800 */
[----:B------:R-:W3:Y:S01]  /*49a60*/  LDL.LU.64 R164, [R1+0xab0] ;  /* 0x000ab00001a47983 */ /* 0x000ee20000300a00 */
[----:B----4-:R-:W-:-:S03]  /*49a70*/  IMAD.MOV.U32 R0, RZ, RZ, R159 ;  /* 0x000000ffff007224 */ /* 0x010fc600078e009f */
[----:B------:R-:W-:Y:S04]  /*49a80*/  STL [R1+0x13e8], R158 ;  /* 0x0013e89e01007387 */ /* 0x000fe80000100800 */
[----:B------:R-:W4:Y:S04]  /*49a90*/  LDL.LU.64 R198, [R1+0x5e0] ;  /* 0x0005e00001c67983 */ /* 0x000f280000300a00 */
[----:B------:R1:W-:Y:S04]  /*49aa0*/  STL [R1+0x13e4], R0 ;  /* 0x0013e40001007387 */ /* 0x0003e80000100800 */
[----:B------:R1:W-:Y:S02]  /*49ab0*/  STL [R1+0x13f0], R160 ;  /* 0x0013f0a001007387 */ /* 0x0003e40000100800 */
[----:B-1----:R-:W-:-:S02]  /*49ac0*/  IMAD.MOV.U32 R0, RZ, RZ, R161 ;  /* 0x000000ffff007224 */ /* 0x002fc400078e00a1 */
[----:B------:R-:W4:Y:S04]  /*49ad0*/  LDL.LU.64 R158, [R1+0x4d8] ;  /* 0x0004d800019e7983 */ /* 0x000f280000300a00 */
[----:B------:R-:W4:Y:S04]  /*49ae0*/  LDL.LU.64 R160, [R1+0x390] ;  /* 0x0003900001a07983 */ /* 0x000f280000300a00 */
[----:B------:R1:W-:Y:S04]  /*49af0*/  STL [R1+0x13ec], R0 ;  /* 0x0013ec0001007387 */ /* 0x0003e80000100800 */
[----:B-----5:R5:W-:Y:S01]  /*49b00*/  STL [R1+0x13f8], R162 ;  /* 0x0013f8a201007387 */ /* 0x020be20000100800 */
[----:B-1----:R-:W-:-:S03]  /*49b10*/  IMAD.MOV.U32 R0, RZ, RZ, R163 ;  /* 0x000000ffff007224 */ /* 0x002fc600078e00a3 */
[----:B-----5:R-:W5:Y:S04]  /*49b20*/  LDL.LU.64 R162, [R1+0x250] ;  /* 0x0002500001a27983 */ /* 0x020f680000300a00 */
[----:B------:R1:W-:Y:S02]  /*49b30*/  STL [R1+0x13f4], R0 ;  /* 0x0013f40001007387 */ /* 0x0003e40000100800 */
[----:B-1----:R-:W-:Y:S02]  /*49b40*/  MOV R0, R247 ;  /* 0x000000f700007202 */ /* 0x002fe40000000f00 */
[----:B------:R-:W-:Y:S04]  /*49b50*/  STL [R1+0x1400], R246 ;  /* 0x001400f601007387 */ /* 0x000fe80000100800 */
[----:B------:R-:W-:Y:S04]  /*49b60*/  STL [R1+0x1408], R166 ;  /* 0x001408a601007387 */ /* 0x000fe80000100800 */
[----:B------:R1:W-:Y:S02]  /*49b70*/  STL [R1+0x13fc], R0 ;  /* 0x0013fc0001007387 */ /* 0x0003e40000100800 */
[----:B-1----:R-:W-:-:S02]  /*49b80*/  IMAD.MOV.U32 R0, RZ, RZ, R167 ;  /* 0x000000ffff007224 */ /* 0x002fc400078e00a7 */
[----:B------:R-:W-:Y:S04]  /*49b90*/  STL [R1+0x1410], R188 ;  /* 0x001410bc01007387 */ /* 0x000fe80000100800 */
[----:B------:R1:W-:Y:S04]  /*49ba0*/  STL [R1+0x1404], R0 ;  /* 0x0014040001007387 */ /* 0x0003e80000100800 */
[----:B------:R-:W5:Y:S01]  /*49bb0*/  LDL.LU.64 R166, [R1+0x1468] ;  /* 0x0014680001a67983 */ /* 0x000f620000300a00 */
[----:B-1----:R-:W-:-:S03]  /*49bc0*/  IMAD.MOV.U32 R0, RZ, RZ, R189 ;  /* 0x000000ffff007224 */ /* 0x002fc600078e00bd */
[----:B------:R-:W-:Y:S04]  /*49bd0*/  STL [R1+0x1418], R186 ;  /* 0x001418ba01007387 */ /* 0x000fe80000100800 */
[----:B------:R2:W-:Y:S04]  /*49be0*/  STL [R1+0x140c], R0 ;  /* 0x00140c0001007387 */ /* 0x0005e80000100800 */
[----:B------:R-:W5:Y:S04]  /*49bf0*/  LDL.LU.64 R244, [R1+0xd90] ;  /* 0x000d900001f47983 */ /* 0x000f680000300a00 */
[----:B------:R-:W-:Y:S04]  /*49c00*/  STL [R1+0x1414], R187 ;  /* 0x001414bb01007387 */ /* 0x000fe80000100800 */
[----:B------:R-:W-:Y:S04]  /*49c10*/  STL [R1+0x1420], R94 ;  /* 0x0014205e01007387 */ /* 0x000fe80000100800 */
[----:B------:R-:W-:Y:S04]  /*49c20*/  STL [R1+0x141c], R95 ;  /* 0x00141c5f01007387 */ /* 0x000fe80000100800 */
[----:B------:R-:W5:Y:S01]  /*49c30*/  LDL.LU.64 R188, [R1+0xae8] ;  /* 0x000ae80001bc7983 */ /* 0x000f620000300a00 */
[----:B--2---:R-:W-:-:S03]  /*49c40*/  IMAD.MOV.U32 R0, RZ, RZ, R191 ;  /* 0x000000ffff007224 */ /* 0x004fc600078e00bf */
[----:B------:R1:W-:Y:S04]  /*49c50*/  STL [R1+0x1428], R190 ;  /* 0x001428be01007387 */ /* 0x0003e80000100800 */
[----:B------:R-:W2:Y:S04]  /*49c60*/  LDL.LU.64 R246, [R1+0x620] ;  /* 0x0006200001f67983 */ /* 0x000ea80000300a00 */
[----:B------:R1:W-:Y:S04]  /*49c70*/  STL [R1+0x1424], R0 ;  /* 0x0014240001007387 */ /* 0x0003e80000100800 */
[----:B---3--:R3:W-:Y:S04]  /*49c80*/  STL [R1+0x1430], R156 ;  /* 0x0014309c01007387 */ /* 0x0087e80000100800 */
[----:B-1----:R-:W2:Y:S01]  /*49c90*/  LDL.LU.64 R190, [R1+0x518] ;  /* 0x0005180001be7983 */ /* 0x002ea20000300a00 */
[----:B------:R-:W-:-:S03]  /*49ca0*/  MOV R0, R157 ;  /* 0x0000009d00007202 */ /* 0x000fc60000000f00 */
[----:B---3--:R-:W3:Y:S04]  /*49cb0*/  LDL.LU.64 R156, [R1+0x3d0] ;  /* 0x0003d000019c7983 */ /* 0x008ee80000300a00 */
[----:B------:R1:W-:Y:S04]  /*49cc0*/  STL [R1+0x142c], R0 ;  /* 0x00142c0001007387 */ /* 0x0003e80000100800 */
[----:B------:R1:W-:Y:S02]  /*49cd0*/  STL [R1+0x1438], R164 ;  /* 0x001438a401007387 */ /* 0x0003e40000100800 */
[----:B-1----:R-:W-:-:S02]  /*49ce0*/  IMAD.MOV.U32 R0, RZ, RZ, R165 ;  /* 0x000000ffff007224 */ /* 0x002fc400078e00a5 */
[----:B------:R-:W3:Y:S04]  /*49cf0*/  LDL.LU.64 R164, [R1+0x288] ;  /* 0x0002880001a47983 */ /* 0x000ee80000300a00 */
[----:B------:R4:W-:Y:S02]  /*49d00*/  STL [R1+0x1434], R0 ;  /* 0x0014340001007387 */ /* 0x0009e40000100800 */
[----:B----4-:R-:W-:Y:S02]  /*49d10*/  IMAD.MOV.U32 R0, RZ, RZ, R199 ;  /* 0x000000ffff007224 */ /* 0x010fe400078e00c7 */
[----:B------:R-:W-:Y:S04]  /*49d20*/  STL [R1+0x1440], R198 ;  /* 0x001440c601007387 */ /* 0x000fe80000100800 */
[----:B------:R-:W-:Y:S04]  /*49d30*/  STL [R1+0x1448], R158 ;  /* 0x0014489e01007387 */ /* 0x000fe80000100800 */
[----:B------:R1:W-:Y:S04]  /*49d40*/  STL [R1+0x143c], R0 ;  /* 0x00143c0001007387 */ /* 0x0003e80000100800 */
[----:B------:R-:W-:Y:S01]  /*49d50*/  STL [R1+0x1450], R160 ;  /* 0x001450a001007387 */ /* 0x000fe20000100800 */
[----:B-1----:R-:W-:-:S05]  /*49d60*/  IMAD.MOV.U32 R0, RZ, RZ, R159 ;  /* 0x000000ffff007224 */ /* 0x002fca00078e009f */
[----:B------:R1:W-:Y:S04]  /*49d70*/  STL [R1+0x1444], R0 ;  /* 0x0014440001007387 */ /* 0x0003e80000100800 */
[----:B------:R-:W4:Y:S01]  /*49d80*/  LDL.LU.64 R158, [R1+0x14a8] ;  /* 0x0014a800019e7983 */ /* 0x000f220000300a00 */
[----:B-1----:R-:W-:-:S03]  /*49d90*/  MOV R0, R161 ;  /* 0x000000a100007202 */ /* 0x002fc60000000f00 */
[----:B-----5:R-:W-:Y:S04]  /*49da0*/  STL [R1+0x1458], R162 ;  /* 0x001458a201007387 */ /* 0x020fe80000100800 */
[----:B------:R1:W-:Y:S04]  /*49db0*/  STL [R1+0x144c], R0 ;  /* 0x00144c0001007387 */ /* 0x0003e80000100800 */
[----:B------:R-:W5:Y:S01]  /*49dc0*/  LDL.LU.64 R160, [R1+0x14b0] ;  /* 0x0014b00001a07983 */ /* 0x000f620000300a00 */
[----:B-1----:R-:W-:-:S03]  /*49dd0*/  IMAD.MOV.U32 R0, RZ, RZ, R163 ;  /* 0x000000ffff007224 */ /* 0x002fc600078e00a3 */
[----:B------:R-:W-:Y:S04]  /*49de0*/  STL [R1+0x1460], R102 ;  /* 0x0014606601007387 */ /* 0x000fe80000100800 */
[----:B------:R1:W-:Y:S04]  /*49df0*/  STL [R1+0x1454], R0 ;  /* 0x0014540001007387 */ /* 0x0003e80000100800 */
[----:B------:R-:W-:Y:S04]  /*49e00*/  STL [R1+0x145c], R103 ;  /* 0x00145c6701007387 */ /* 0x000fe80000100800 */
[----:B------:R-:W5:Y:S01]  /*49e10*/  LDL.LU.64 R162, [R1+0xb20] ;  /* 0x000b200001a27983 */ /* 0x000f620000300a00 */
[----:B-1----:R-:W-:-:S03]  /*49e20*/  IMAD.MOV.U32 R0, RZ, RZ, R167 ;  /* 0x000000ffff007224 */ /* 0x002fc600078e00a7 */
[----:B------:R1:W-:Y:S04]  /*49e30*/  STL [R1+0x1468], R166 ;  /* 0x001468a601007387 */ /* 0x0003e80000100800 */
[----:B------:R-:W5:Y:S04]  /*49e40*/  LDL.LU.64 R198, [R1+0x660] ;  /* 0x0006600001c67983 */ /* 0x000f680000300a00 */
[----:B------:R1:W-:Y:S04]  /*49e50*/  STL [R1+0x1464], R0 ;  /* 0x0014640001007387 */ /* 0x0003e80000100800 */
[----:B------:R1:W-:Y:S04]  /*49e60*/  STL [R1+0x1470], R244 ;  /* 0x001470f401007387 */ /* 0x0003e80000100800 */
[----:B-1----:R-:W5:Y:S01]  /*49e70*/  LDL.LU.64 R166, [R1+0x558] ;  /* 0x0005580001a67983 */ /* 0x002f620000300a00 */
[----:B------:R-:W-:-:S03]  /*49e80*/  IMAD.MOV.U32 R0, RZ, RZ, R245 ;  /* 0x000000ffff007224 */ /* 0x000fc600078e00f5 */
[----:B------:R-:W5:Y:S04]  /*49e90*/  LDL.LU.64 R244, [R1+0x410] ;  /* 0x0004100001f47983 */ /* 0x000f680000300a00 */
[----:B------:R1:W-:Y:S04]  /*49ea0*/  STL [R1+0x146c], R0 ;  /* 0x00146c0001007387 */ /* 0x0003e80000100800 */
[----:B------:R1:W-:Y:S02]  /*49eb0*/  STL [R1+0x1478], R188 ;  /* 0x001478bc01007387 */ /* 0x0003e40000100800 */
[----:B-1----:R-:W-:-:S02]  /*49ec0*/  MOV R0, R189 ;  /* 0x000000bd00007202 */ /* 0x002fc40000000f00 */
[----:B------:R-:W5:Y:S04]  /*49ed0*/  LDL.LU.64 R188, [R1+0x2b0] ;  /* 0x0002b00001bc7983 */ /* 0x000f680000300a00 */
[----:B------:R2:W-:Y:S02]  /*49ee0*/  STL [R1+0x1474], R0 ;  /* 0x0014740001007387 */ /* 0x0005e40000100800 */
[----:B--2---:R-:W-:Y:S02]  /*49ef0*/  IMAD.MOV.U32 R0, RZ, RZ, R247 ;  /* 0x000000ffff007224 */ /* 0x004fe400078e00f7 */
[----:B------:R-:W-:Y:S04]  /*49f00*/  STL [R1+0x1480], R246 ;  /* 0x001480f601007387 */ /* 0x000fe80000100800 */
[----:B------:R-:W-:Y:S04]  /*49f10*/  STL [R1+0x1488], R190 ;  /* 0x001488be01007387 */ /* 0x000fe80000100800 */
[----:B------:R1:W-:Y:S04]  /*49f20*/  STL [R1+0x147c], R0 ;  /* 0x00147c0001007387 */ /* 0x0003e80000100800 */
[----:B---3--:R-:W-:Y:S01]  /*49f30*/  STL [R1+0x1490], R156 ;  /* 0x0014909c01007387 */ /* 0x008fe20000100800 */
[----:B-1----:R-:W-:-:S05]  /*49f40*/  IMAD.MOV.U32 R0, RZ, RZ, R191 ;  /* 0x000000ffff007224 */ /* 0x002fca00078e00bf */
[----:B------:R1:W-:Y:S04]  /*49f50*/  STL [R1+0x1484], R0 ;  /* 0x0014840001007387 */ /* 0x0003e80000100800 */
[----:B------:R-:W2:Y:S01]  /*49f60*/  LDL.LU.64 R190, [R1+0x14e8] ;  /* 0x0014e80001be7983 */ /* 0x000ea20000300a00 */
[----:B-1----:R-:W-:-:S03]  /*49f70*/  IMAD.MOV.U32 R0, RZ, RZ, R157 ;  /* 0x000000ffff007224 */ /* 0x002fc600078e009d */
[----:B------:R-:W-:Y:S04]  /*49f80*/  STL [R1+0x1498], R164 ;  /* 0x001498a401007387 */ /* 0x000fe80000100800 */
[----:B------:R1:W-:Y:S04]  /*49f90*/  STL [R1+0x148c], R0 ;  /* 0x00148c0001007387 */ /* 0x0003e80000100800 */
[----:B------:R-:W3:Y:S01]  /*49fa0*/  LDL.LU.64 R156, [R1+0x14f0] ;  /* 0x0014f000019c7983 */ /* 0x000ee20000300a00 */
[----:B-1----:R-:W-:-:S03]  /*49fb0*/  MOV R0, R165 ;  /* 0x000000a500007202 */ /* 0x002fc60000000f00 */
[----:B------:R-:W-:Y:S04]  /*49fc0*/  STL [R1+0x14a0], R108 ;  /* 0x0014a06c01007387 */ /* 0x000fe80000100800 */
[----:B------:R4:W-:Y:S04]  /*49fd0*/  STL [R1+0x1494], R0 ;  /* 0x0014940001007387 */ /* 0x0009e80000100800 */
[----:B------:R-:W-:Y:S04]  /*49fe0*/  STL [R1+0x149c], R109 ;  /* 0x00149c6d01007387 */ /* 0x000fe80000100800 */
[----:B------:R-:W3:Y:S01]  /*49ff0*/  LDL.LU.64 R164, [R1+0xb58] ;  /* 0x000b580001a47983 */ /* 0x000ee20000300a00 */
[----:B----4-:R-:W-:-:S03]  /*4a000*/  IMAD.MOV.U32 R0, RZ, RZ, R159 ;  /* 0x000000ffff007224 */ /* 0x010fc600078e009f */
[----:B------:R-:W-:Y:S04]  /*4a010*/  STL [R1+0x14a8], R158 ;  /* 0x0014a89e01007387 */ /* 0x000fe80000100800 */
[----:B------:R-:W4:Y:S04]  /*4a020*/  LDL.LU.64 R246, [R1+0xa78] ;  /* 0x000a780001f67983 */ /* 0x000f280000300a00 */
[----:B------:R1:W-:Y:S04]  /*4a030*/  STL [R1+0x14a4], R0 ;  /* 0x0014a40001007387 */ /* 0x0003e80000100800 */
[----:B-----5:R5:W-:Y:S01]  /*4a040*/  STL [R1+0x14b0], R160 ;  /* 0x0014b0a001007387 */ /* 0x020be20000100800 */
[----:B-1----:R-:W-:-:S03]  /*4a050*/  IMAD.MOV.U32 R0, RZ, RZ, R161 ;  /* 0x000000ffff007224 */ /* 0x002fc600078e00a1 */
[----:B------:R-:W4:Y:S04]  /*4a060*/  LDL.LU.64 R158, [R1+0x598] ;  /* 0x00059800019e7983 */ /* 0x000f280000300a00 */
[----:B-----5:R-:W5:Y:S04]  /*4a070*/  LDL.LU.64 R160, [R1+0x450] ;  /* 0x0004500001a07983 */ /* 0x020f680000300a00 */
[----:B------:R1:W-:Y:S04]  /*4a080*/  STL [R1+0x14ac], R0 ;  /* 0x0014ac0001007387 */ /* 0x0003e80000100800 */
[----:B------:R1:W-:Y:S02]  /*4a090*/  STL [R1+0x14b8], R162 ;  /* 0x0014b8a201007387 */ /* 0x0003e40000100800 */
[----:B-1----:R-:W-:-:S02]  /*4a0a0*/  IMAD.MOV.U32 R0, RZ, RZ, R163 ;  /* 0x000000ffff007224 */ /* 0x002fc400078e00a3 */
[----:B------:R-:W5:Y:S04]  /*4a0b0*/  LDL.LU.64 R162, [R1+0x2c8] ;  /* 0x0002c80001a27983 */ /* 0x000f680000300a00 */
[----:B------:R1:W-:Y:S02]  /*4a0c0*/  STL [R1+0x14b4], R0 ;  /* 0x0014b40001007387 */ /* 0x0003e40000100800 */
[----:B-1----:R-:W-:Y:S02]  /*4a0d0*/  MOV R0, R199 ;  /* 0x000000c700007202 */ /* 0x002fe40000000f00 */
[----:B------:R-:W-:Y:S04]  /*4a0e0*/  STL [R1+0x14c0], R198 ;  /* 0x0014c0c601007387 */ /* 0x000fe80000100800 */
[----:B------:R-:W-:Y:S04]  /*4a0f0*/  STL [R1+0x14c8], R166 ;  /* 0x0014c8a601007387 */ /* 0x000fe80000100800 */
[----:B------:R1:W-:Y:S04]  /*4a100*/  STL [R1+0x14bc], R0 ;  /* 0x0014bc0001007387 */ /* 0x0003e80000100800 */
[----:B------:R-:W-:Y:S01]  /*4a110*/  STL [R1+0x14d0], R244 ;  /* 0x0014d0f401007387 */ /* 0x000fe20000100800 */
[----:B-1----:R-:W-:-:S05]  /*4a120*/  IMAD.MOV.U32 R0, RZ, RZ, R167 ;  /* 0x000000ffff007224 */ /* 0x002fca00078e00a7 */
[----:B------:R1:W-:Y:S04]  /*4a130*/  STL [R1+0x14c4], R0 ;  /* 0x0014c40001007387 */ /* 0x0003e80000100800 */
[----:B------:R-:W5:Y:S01]  /*4a140*/  LDL.LU.64 R166, [R1+0x1528] ;  /* 0x0015280001a67983 */ /* 0x000f620000300a00 */
        /* <DEDUP_REMOVED lines=9> */
[----:B--2---:R2:W-:Y:S04]  /*4a1e0*/  STL [R1+0x14e8], R190 ;  /* 0x0014e8be01007387 */ /* 0x0045e80000100800 */
[----:B------:R-:W5:Y:S01]  /*4a1f0*/  LDL.LU.64 R198, [R1+0xaa8] ;  /* 0x000aa80001c67983 */ /* 0x000f620000300a00 */
[----:B-1----:R-:W-:-:S03]  /*4a200*/  MOV R0, R191 ;  /* 0x000000bf00007202 */ /* 0x002fc60000000f00 */
[----:B---3--:R-:W-:Y:S04]  /*4a210*/  STL [R1+0x14f0], R156 ;  /* 0x0014f09c01007387 */ /* 0x008fe80000100800 */
[----:B------:R1:W-:Y:S04]  /*4a220*/  STL [R1+0x14e4], R0 ;  /* 0x0014e40001007387 */ /* 0x0003e80000100800 */
[----:B--2---:R-:W2:Y:S01]  /*4a230*/  LDL.LU.64 R190, [R1+0x5d8] ;  /* 0x0005d80001be7983 */ /* 0x004ea20000300a00 */
[----:B-1----:R-:W-:-:S03]  /*4a240*/  IMAD.MOV.U32 R0, RZ, RZ, R157 ;  /* 0x000000ffff007224 */ /* 0x002fc600078e009d */
[----:B------:R-:W3:Y:S04]  /*4a250*/  LDL.LU.64 R156, [R1+0x490] ;  /* 0x00049000019c7983 */ /* 0x000ee80000300a00 */
        /* <DEDUP_REMOVED lines=9> */
[----:B-----5:R-:W-:Y:S01]  /*4a2f0*/  STL [R1+0x1510], R160 ;  /* 0x001510a001007387 */ /* 0x020fe20000100800 */
[----:B-1----:R-:W-:-:S05]  /*4a300*/  MOV R0, R159 ;  /* 0x0000009f00007202 */ /* 0x002fca0000000f00 */
[----:B------:R1:W-:Y:S04]  /*4a310*/  STL [R1+0x1504], R0 ;  /* 0x0015040001007387 */ /* 0x0003e80000100800 */
[----:B------:R-:W4:Y:S01]  /*4a320*/  LDL.LU.64 R158, [R1+0x1568] ;  /* 0x00156800019e7983 */ /* 0x000f220000300a00 */
        /* <DEDUP_REMOVED lines=9> */
[----:B------:R1:W-:Y:S02]  /*4a3c0*/  STL [R1+0x1528], R166 ;  /* 0x001528a601007387 */ /* 0x0003e40000100800 */
[----:B-1----:R-:W-:-:S02]  /*4a3d0*/  IMAD.MOV.U32 R0, RZ, RZ, R167 ;  /* 0x000000ffff007224 */ /* 0x002fc400078e00a7 */
[----:B------:R-:W5:Y:S04]  /*4a3e0*/  LDL.LU.64 R246, [R1+0xae0] ;  /* 0x000ae00001f67983 */ /* 0x000f680000300a00 */
[----:B------:R-:W-:Y:S04]  /*4a3f0*/  STL [R1+0x1530], R244 ;  /* 0x001530f401007387 */ /* 0x000fe80000100800 */
[----:B------:R1:W-:Y:S04]  /*4a400*/  STL [R1+0x1524], R0 ;  /* 0x0015240001007387 */ /* 0x0003e80000100800 */
[----:B------:R-:W5:Y:S01]  /*4a410*/  LDL.LU.64 R166, [R1+0x618] ;  /* 0x0006180001a67983 */ /* 0x000f620000300a00 */
[----:B-1----:R-:W-:-:S03]  /*4a420*/  MOV R0, R245 ;  /* 0x000000f500007202 */ /* 0x002fc60000000f00 */
[----:B------:R-:W-:Y:S04]  /*4a430*/  STL [R1+0x1538], R188 ;  /* 0x001538bc01007387 */ /* 0x000fe80000100800 */
[----:B------:R1:W-:Y:S04]  /*4a440*/  STL [R1+0x152c], R0 ;  /* 0x00152c0001007387 */ /* 0x0003e80000100800 */
[----:B------:R-:W5:Y:S01]  /*4a450*/  LDL.LU.64 R244, [R1+0x4d0] ;  /* 0x0004d00001f47983 */ /* 0x000f620000300a00 */
[----:B-1----:R-:W-:-:S03]  /*4a460*/  IMAD.MOV.U32 R0, RZ, RZ, R189 ;  /* 0x000000ffff007224 */ /* 0x002fc600078e00bd */
[----:B------:R-:W-:Y:S04]  /*4a470*/  STL [R1+0x1540], R198 ;  /* 0x001540c601007387 */ /* 0x000fe80000100800 */
[----:B------:R1:W-:Y:S04]  /*4a480*/  STL [R1+0x1534], R0 ;  /* 0x0015340001007387 */ /* 0x0003e80000100800 */
[----:B------:R-:W5:Y:S01]  /*4a490*/  LDL.LU.64 R188, [R1+0x388] ;  /* 0x0003880001bc7983 */ /* 0x000f620000300a00 */
[----:B-1----:R-:W-:-:S03]  /*4a4a0*/  IMAD.MOV.U32 R0, RZ, RZ, R199 ;  /* 0x000000ffff007224 */ /* 0x002fc600078e00c7 */
[----:B--2---:R-:W-:Y:S04]  /*4a4b0*/  STL [R1+0x1548], R190 ;  /* 0x001548be01007387 */ /* 0x004fe80000100800 */
[----:B------:R1:W-:Y:S04]  /*4a4c0*/  STL [R1+0x153c], R0 ;  /* 0x00153c0001007387 */ /* 0x0003e80000100800 */
[----:B---3--:R-:W-:Y:S01]  /*4a4d0*/  STL [R1+0x1550], R156 ;  /* 0x0015509c01007387 */ /* 0x008fe20000100800 */
[----:B-1----:R-:W-:-:S05]  /*4a4e0*/  IMAD.MOV.U32 R0, RZ, RZ, R191 ;  /* 0x000000ffff007224 */ /* 0x002fca00078e00bf */
[----:B------:R1:W-:Y:S04]  /*4a4f0*/  STL [R1+0x1544], R0 ;  /* 0x0015440001007387 */ /* 0x0003e80000100800 */
[----:B------:R-:W2:Y:S01]  /*4a500*/  LDL.LU.64 R190, [R1+0x15a8] ;  /* 0x0015a80001be7983 */ /* 0x000ea20000300a00 */
[----:B-1----:R-:W-:-:S05]  /*4a510*/  MOV R0, R157 ;  /* 0x0000009d00007202 */ /* 0x002fca0000000f00 */
[----:B------:R1:W-:Y:S04]  /*4a520*/  STL [R1+0x154c], R0 ;  /* 0x00154c0001007387 */ /* 0x0003e80000100800 */
[----:B------:R3:W-:Y:S01]  /*4a530*/  STL [R1+0x1558], R164 ;  /* 0x001558a401007387 */ /* 0x0007e20000100800 */
[----:B-1----:R-:W-:-:S03]  /*4a540*/  IMAD.MOV.U32 R0, RZ, RZ, R165 ;  /* 0x000000ffff007224 */ /* 0x002fc600078e00a5 */
[----:B---3--:R-:W3:Y:S04]  /*4a550*/  LDL.LU.64 R164, [R1+0x15b0] ;  /* 0x0015b00001a47983 */ /* 0x008ee80000300a00 */
[----:B------:R1:W-:Y:S04]  /*4a560*/  STL [R1+0x1554], R0 ;  /* 0x0015540001007387 */ /* 0x0003e80000100800 */
[----:B------:R-:W-:Y:S04]  /*4a570*/  STL [R1+0x1560], R118 ;  /* 0x0015607601007387 */ /* 0x000fe80000100800 */
[----:B------:R-:W-:Y:S04]  /*4a580*/  STL [R1+0x155c], R119 ;  /* 0x00155c7701007387 */ /* 0x000fe80000100800 */
[----:B------:R-:W3:Y:S04]  /*4a590*/  LDL.LU.64 R156, [R1+0xc00] ;  /* 0x000c0000019c7983 */ /* 0x000ee80000300a00 */
        /* <DEDUP_REMOVED lines=8> */
[----:B------:R1:W-:Y:S02]  /*4a620*/  STL [R1+0x1578], R162 ;  /* 0x001578a201007387 */ /* 0x0003e40000100800 */
[----:B-1----:R-:W-:-:S02]  /*4a630*/  MOV R0, R163 ;  /* 0x000000a300007202 */ /* 0x002fc40000000f00 */
[----:B------:R-:W5:Y:S04]  /*4a640*/  LDL.LU.64 R162, [R1+0x510] ;  /* 0x0005100001a27983 */ /* 0x000f680000300a00 */
[----:B------:R1:W-:Y:S04]  /*4a650*/  STL [R1+0x1574], R0 ;  /* 0x0015740001007387 */ /* 0x0003e80000100800 */
[----:B------:R1:W-:Y:S02]  /*4a660*/  STL [R1+0x1580], R246 ;  /* 0x001580f601007387 */ /* 0x0003e40000100800 */
[----:B-1----:R-:W-:-:S02]  /*4a670*/  IMAD.MOV.U32 R0, RZ, RZ, R247 ;  /* 0x000000ffff007224 */ /* 0x002fc400078e00f7 */
[----:B------:R-:W5:Y:S04]  /*4a680*/  LDL.LU.64 R246, [R1+0x3c8] ;  /* 0x0003c80001f67983 */ /* 0x000f680000300a00 */
[----:B------:R1:W-:Y:S04]  /*4a690*/  STL [R1+0x157c], R0 ;  /* 0x00157c0001007387 */ /* 0x0003e80000100800 */
[----:B------:R1:W-:Y:S02]  /*4a6a0*/  STL [R1+0x1588], R166 ;  /* 0x001588a601007387 */ /* 0x0003e40000100800 */
[----:B-1----:R-:W-:-:S02]  /*4a6b0*/  IMAD.MOV.U32 R0, RZ, RZ, R167 ;  /* 0x000000ffff007224 */ /* 0x002fc400078e00a7 */
[----:B------:R-:W5:Y:S04]  /*4a6c0*/  LDL.LU.64 R166, [R1+0x280] ;  /* 0x0002800001a67983 */ /* 0x000f680000300a00 */
[----:B------:R1:W-:Y:S04]  /*4a6d0*/  STL [R1+0x1584], R0 ;  /* 0x0015840001007387 */ /* 0x0003e80000100800 */
[----:B------:R-:W-:Y:S04]  /*4a6e0*/  STL [R1+0x1590], R244 ;  /* 0x001590f401007387 */ /* 0x000fe80000100800 */
[----:B------:R-:W5:Y:S01]  /*4a6f0*/  LDL.LU.64 R198, [R1+0x15e8] ;  /* 0x0015e80001c67983 */ /* 0x000f620000300a00 */
[----:B-1----:R-:W-:-:S05]  /*4a700*/  IMAD.MOV.U32 R0, RZ, RZ, R245 ;  /* 0x000000ffff007224 */ /* 0x002fca00078e00f5 */
[----:B------:R1:W-:Y:S04]  /*4a710*/  STL [R1+0x158c], R0 ;  /* 0x00158c0001007387 */ /* 0x0003e80000100800 */
[----:B------:R1:W-:Y:S02]  /*4a720*/  STL [R1+0x1598], R188 ;  /* 0x001598bc01007387 */ /* 0x0003e40000100800 */
[----:B-1----:R-:W-:Y:S02]  /*4a730*/  MOV R0, R189 ;  /* 0x000000bd00007202 */ /* 0x002fe40000000f00 */
[----:B------:R-:W5:Y:S04]  /*4a740*/  LDL.LU.64 R188, [R1+0x15f0] ;  /* 0x0015f00001bc7983 */ /* 0x000f680000300a00 */
[----:B------:R1:W-:Y:S04]  /*4a750*/  STL [R1+0x1594], R0 ;  /* 0x0015940001007387 */ /* 0x0003e80000100800 */
[----:B------:R-:W-:Y:S04]  /*4a760*/  STL [R1+0x15a0], R120 ;  /* 0x0015a07801007387 */ /* 0x000fe80000100800 */
[----:B------:R-:W-:Y:S04]  /*4a770*/  STL [R1+0x159c], R121 ;  /* 0x00159c7901007387 */ /* 0x000fe80000100800 */
[----:B------:R-:W5:Y:S04]  /*4a780*/  LDL.LU.64 R244, [R1+0xc38] ;  /* 0x000c380001f47983 */ /* 0x000f680000300a00 */
[----:B--2---:R2:W-:Y:S01]  /*4a790*/  STL [R1+0x15a8], R190 ;  /* 0x0015a8be01007387 */ /* 0x0045e20000100800 */
[----:B-1----:R-:W-:-:S03]  /*4a7a0*/  IMAD.MOV.U32 R0, RZ, RZ, R191 ;  /* 0x000000ffff007224 */ /* 0x002fc600078e00bf */
[----:B--2---:R-:W2:Y:S04]  /*4a7b0*/  LDL.LU.64 R190, [R1+0xb50] ;  /* 0x000b500001be7983 */ /* 0x004ea80000300a00 */
[----:B------:R1:W-:Y:S04]  /*4a7c0*/  STL [R1+0x15a4], R0 ;  /* 0x0015a40001007387 */ /* 0x0003e80000100800 */
[----:B---3--:R3:W-:Y:S01]  /*4a7d0*/  STL [R1+0x15b0], R164 ;  /* 0x0015b0a401007387 */ /* 0x0087e20000100800 */
[----:B-1----:R-:W-:-:S03]  /*4a7e0*/  IMAD.MOV.U32 R0, RZ, RZ, R165 ;  /* 0x000000ffff007224 */ /* 0x002fc600078e00a5 */
[----:B---3--:R-:W3:Y:S04]  /*4a7f0*/  LDL.LU.64 R164, [R1+0xa70] ;  /* 0x000a700001a47983 */ /* 0x008ee80000300a00 */
[----:B------:R1:W-:Y:S04]  /*4a800*/  STL [R1+0x15ac], R0 ;  /* 0x0015ac0001007387 */ /* 0x0003e80000100800 */
[----:B------:R1:W-:Y:S02]  /*4a810*/  STL [R1+0x15b8], R156 ;  /* 0x0015b89c01007387 */ /* 0x0003e40000100800 */
[----:B-1----:R-:W-:-:S02]  /*4a820*/  IMAD.MOV.U32 R0, RZ, RZ, R157 ;  /* 0x000000ffff007224 */ /* 0x002fc400078e009d */
[----:B------:R-:W3:Y:S04]  /*4a830*/  LDL.LU.64 R156, [R1+0x550] ;  /* 0x00055000019c7983 */ /* 0x000ee80000300a00 */
        /* <DEDUP_REMOVED lines=33> */
[----:B--2---:R2:W-:Y:S01]  /*4aa50*/  STL [R1+0x1600], R190 ;  /* 0x001600be01007387 */ /* 0x0045e20000100800 */
[----:B-1----:R-:W-:-:S03]  /*4aa60*/  MOV R0, R191 ;  /* 0x000000bf00007202 */ /* 0x002fc60000000f00 */
        /* <DEDUP_REMOVED lines=11> */
[----:B-1----:R-:W-:-:S03]  /*4ab20*/  IMAD.MOV.U32 R0, RZ, RZ, R159 ;  /* 0x000000ffff007224 */ /* 0x002fc600078e009f */
[----:B----4-:R-:W4:Y:S04]  /*4ab30*/  LDL.LU.64 R158, [R1+0x1670] ;  /* 0x00167000019e7983 */ /* 0x010f280000300a00 */
[----:B------:R1:W-:Y:S04]  /*4ab40*/  STL [R1+0x1614], R0 ;  /* 0x0016140001007387 */ /* 0x0003e80000100800 */
[----:B-----5:R5:W-:Y:S01]  /*4ab50*/  STL [R1+0x1620], R160 ;  /* 0x001620a001007387 */ /* 0x020be20000100800 */
[----:B-1----:R-:W-:-:S03]  /*4ab60*/  MOV R0, R161 ;  /* 0x000000a100007202 */ /* 0x002fc60000000f00 */
        /* <DEDUP_REMOVED lines=27> */
[----:B-1----:R-:W-:-:S03]  /*4ad20*/  IMAD.MOV.U32 R0, RZ, RZ, R191 ;  /* 0x000000ffff007224 */ /* 0x002fc600078e00bf */
[----:B--2---:R-:W2:Y:S04]  /*4ad30*/  LDL.LU.64 R190, [R1+0x16b0] ;  /* 0x0016b00001be7983 */ /* 0x004ea80000300a00 */
        /* <DEDUP_REMOVED lines=566> */
[----:B------:R-:W5:Y:S01]  /*4d0a0*/  LDL.LU.64 R198, [R1+0x3b8] ;  /* 0x0003b80001c67983 */ /* 0x000f620000300a00 */
[----:B-1----:R-:W-:-:S05]  /*4d0b0*/  IMAD.MOV.U32 R0, RZ, RZ, R245 ;  /* 0x000000ffff007224 */ /* 0x002fca00078e00f5 */
        /* <DEDUP_REMOVED lines=27> */
[----:B------:R-:W5:Y:S04]  /*4d270*/  LDL.LU.64 R244, [R1+0xc88] ;  /* 0x000c880001f47983 */ /* 0x000f680000300a00 */
[----:B------:R1:W-:Y:S02]  /*4d280*/  STL [R1+0x1afc], R0 ;  /* 0x001afc0001007387 */ /* 0x0003e40000100800 */
[----:B-1----:R-:W-:-:S02]  /*4d290*/  IMAD.MOV.U32 R0, RZ, RZ, R167 ;  /* 0x000000ffff007224 */ /* 0x002fc400078e00a7 */
[----:B------:R1:W-:Y:S04]  /*4d2a0*/  STL [R1+0x1b08], R166 ;  /* 0x001b08a601007387 */ /* 0x0003e80000100800 */
[----:B-1----:R-:W5:Y:S04]  /*4d2b0*/  LDL.LU.64 R166, [R1+0x378] ;  /* 0x0003780001a67983 */ /* 0x002f680000300a00 */
[----:B------:R1:W-:Y:S04]  /*4d2c0*/  STL [R1+0x1b04], R0 ;  /* 0x001b040001007387 */ /* 0x0003e80000100800 */
[----:B------:R-:W-:Y:S04]  /*4d2d0*/  STL [R1+0x1b10], R196 ;  /* 0x001b10c401007387 */ /* 0x000fe80000100800 */
[----:B------:R-:W5:Y:S01]  /*4d2e0*/  LDL.LU.64 R246, [R1+0x1b68] ;  /* 0x001b680001f67983 */ /* 0x000f620000300a00 */
[----:B-1----:R-:W-:-:S03]  /*4d2f0*/  IMAD.MOV.U32 R0, RZ, RZ, R197 ;  /* 0x000000ffff007224 */ /* 0x002fc600078e00c5 */
[----:B------:R-:W-:Y:S04]  /*4d300*/  STL [R1+0x1b18], R188 ;  /* 0x001b18bc01007387 */ /* 0x000fe80000100800 */
[----:B------:R1:W-:Y:S02]  /*4d310*/  STL [R1+0x1b0c], R0 ;  /* 0x001b0c0001007387 */ /* 0x0003e40000100800 */
[----:B-1----:R-:W-:Y:S02]  /*4d320*/  IMAD.MOV.U32 R0, RZ, RZ, R189 ;  /* 0x000000ffff007224 */ /* 0x002fe400078e00bd */
[----:B------:R-:W5:Y:S04]  /*4d330*/  LDL.LU.64 R188, [R1+0x1b70] ;  /* 0x001b700001bc7983 */ /* 0x000f680000300a00 */
[----:B------:R1:W-:Y:S04]  /*4d340*/  STL [R1+0x1b14], R0 ;  /* 0x001b140001007387 */ /* 0x0003e80000100800 */
[----:B------:R2:W-:Y:S01]  /*4d350*/  STL [R1+0x1b20], R198 ;  /* 0x001b20c601007387 */ /* 0x0005e20000100800 */
[----:B-1----:R-:W-:-:S03]  /*4d360*/  MOV R0, R199 ;  /* 0x000000c700007202 */ /* 0x002fc60000000f00 */
[----:B--2---:R-:W2:Y:S04]  /*4d370*/  LDL.LU.64 R198, [R1+0x1b78] ;  /* 0x001b780001c67983 */ /* 0x004ea80000300a00 */
[----:B------:R1:W-:Y:S04]  /*4d380*/  STL [R1+0x1b1c], R0 ;  /* 0x001b1c0001007387 */ /* 0x0003e80000100800 */
[----:B------:R1:W-:Y:S02]  /*4d390*/  STL [R1+0x1b28], R190 ;  /* 0x001b28be01007387 */ /* 0x0003e40000100800 */
[----:B-1----:R-:W-:-:S02]  /*4d3a0*/  IMAD.MOV.U32 R0, RZ, RZ, R191 ;  /* 0x000000ffff007224 */ /* 0x002fc400078e00bf */
[----:B------:R-:W2:Y:S04]  /*4d3b0*/  LDL.LU.64 R190, [R1+0x1b80] ;  /* 0x001b800001be7983 */ /* 0x000ea80000300a00 */
        /* <DEDUP_REMOVED lines=24> */
[----:B------:R1:W-:Y:S02]  /*4d540*/  STL [R1+0x1b54], R0 ;  /* 0x001b540001007387 */ /* 0x0003e40000100800 */
[----:B-1----:R-:W-:Y:S02]  /*4d550*/  MOV R0, R167 ;  /* 0x000000a700007202 */ /* 0x002fe40000000f00 */
[----:B------:R1:W-:Y:S04]  /*4d560*/  STL [R1+0x1b60], R166 ;  /* 0x001b60a601007387 */ /* 0x0003e80000100800 */
[----:B------:R-:W-:Y:S04]  /*4d570*/  STL [R1+0x1b68], R246 ;  /* 0x001b68f601007387 */ /* 0x000fe80000100800 */
[----:B------:R1:W-:Y:S04]  /*4d580*/  STL [R1+0x1b5c], R0 ;  /* 0x001b5c0001007387 */ /* 0x0003e80000100800 */
[----:B-1----:R-:W5:Y:S01]  /*4d590*/  LDL.LU.64 R166, [R1+0x1bb8] ;  /* 0x001bb80001a67983 */ /* 0x002f620000300a00 */
[----:B------:R-:W-:-:S03]  /*4d5a0*/  IMAD.MOV.U32 R0, RZ, RZ, R247 ;  /* 0x000000ffff007224 */ /* 0x000fc600078e00f7 */
[----:B------:R-:W5:Y:S04]  /*4d5b0*/  LDL.LU.64 R246, [R1+0x1bc0] ;  /* 0x001bc00001f67983 */ /* 0x000f680000300a00 */
[----:B------:R1:W-:Y:S04]  /*4d5c0*/  STL [R1+0x1b64], R0 ;  /* 0x001b640001007387 */ /* 0x0003e80000100800 */
[----:B------:R2:W-:Y:S01]  /*4d5d0*/  STL [R1+0x1b70], R188 ;  /* 0x001b70bc01007387 */ /* 0x0005e20000100800 */
[----:B-1----:R-:W-:-:S03]  /*4d5e0*/  IMAD.MOV.U32 R0, RZ, RZ, R189 ;  /* 0x000000ffff007224 */ /* 0x002fc600078e00bd */
[----:B--2---:R-:W2:Y:S04]  /*4d5f0*/  LDL.LU.64 R188, [R1+0x1bc8] ;  /* 0x001bc80001bc7983 */ /* 0x004ea80000300a00 */
[----:B------:R1:W-:Y:S04]  /*4d600*/  STL [R1+0x1b6c], R0 ;  /* 0x001b6c0001007387 */ /* 0x0003e80000100800 */
[----:B------:R-:W-:Y:S04]  /*4d610*/  STL [R1+0x1b78], R198 ;  /* 0x001b78c601007387 */ /* 0x000fe80000100800 */
[----:B------:R-:W2:Y:S01]  /*4d620*/  LDL.LU.64 R196, [R1+0x1bd0] ;  /* 0x001bd00001c47983 */ /* 0x000ea20000300a00 */
[----:B-1----:R-:W-:-:S05]  /*4d630*/  IMAD.MOV.U32 R0, RZ, RZ, R199 ;  /* 0x000000ffff007224 */ /* 0x002fca00078e00c7 */
[----:B------:R1:W-:Y:S04]  /*4d640*/  STL [R1+0x1b74], R0 ;  /* 0x001b740001007387 */ /* 0x0003e80000100800 */
[----:B------:R1:W-:Y:S02]  /*4d650*/  STL [R1+0x1b80], R190 ;  /* 0x001b80be01007387 */ /* 0x0003e40000100800 */
[----:B-1----:R-:W-:Y:S02]  /*4d660*/  MOV R0, R191 ;  /* 0x000000bf00007202 */ /* 0x002fe40000000f00 */
[----:B------:R-:W2:Y:S04]  /*4d670*/  LDL.LU.64 R190, [R1+0xcf8] ;  /* 0x000cf80001be7983 */ /* 0x000ea80000300a00 */
[----:B------:R1:W-:Y:S04]  /*4d680*/  STL [R1+0x1b7c], R0 ;  /* 0x001b7c0001007387 */ /* 0x0003e80000100800 */
[----:B---3--:R3:W-:Y:S01]  /*4d690*/  STL [R1+0x1b88], R164 ;  /* 0x001b88a401007387 */ /* 0x0087e20000100800 */
[----:B-1----:R-:W-:-:S03]  /*4d6a0*/  IMAD.MOV.U32 R0, RZ, RZ, R165 ;  /* 0x000000ffff007224 */ /* 0x002fc600078e00a5 */
[----:B---3--:R-:W3:Y:S04]  /*4d6b0*/  LDL.LU.64 R164, [R1+0x5f8] ;  /* 0x0005f80001a47983 */ /* 0x008ee80000300a00 */
[----:B------:R1:W-:Y:S04]  /*4d6c0*/  STL [R1+0x1b84], R0 ;  /* 0x001b840001007387 */ /* 0x0003e80000100800 */
[----:B------:R4:W-:Y:S04]  /*4d6d0*/  STL [R1+0x1b90], R156 ;  /* 0x001b909c01007387 */ /* 0x0009e80000100800 */
[----:B------:R-:W3:Y:S01]  /*4d6e0*/  LDL.LU.64 R198, [R1+0x1be8] ;  /* 0x001be80001c67983 */ /* 0x000ee20000300a00 */
[----:B-1----:R-:W-:-:S03]  /*4d6f0*/  IMAD.MOV.U32 R0, RZ, RZ, R157 ;  /* 0x000000ffff007224 */ /* 0x002fc600078e009d */
[----:B----4-:R-:W-:Y:S04]  /*4d700*/  STL [R1+0x1b98], R158 ;  /* 0x001b989e01007387 */ /* 0x010fe80000100800 */
[----:B------:R1:W-:Y:S04]  /*4d710*/  STL [R1+0x1b8c], R0 ;  /* 0x001b8c0001007387 */ /* 0x0003e80000100800 */
[----:B------:R-:W4:Y:S01]  /*4d720*/  LDL.LU.64 R156, [R1+0x1bf0] ;  /* 0x001bf000019c7983 */ /* 0x000f220000300a00 */
[----:B-1----:R-:W-:-:S03]  /*4d730*/  IMAD.MOV.U32 R0, RZ, RZ, R159 ;  /* 0x000000ffff007224 */ /* 0x002fc600078e009f */
[----:B-----5:R-:W-:Y:S04]  /*4d740*/  STL [R1+0x1ba0], R160 ;  /* 0x001ba0a001007387 */ /* 0x020fe80000100800 */
        /* <DEDUP_REMOVED lines=11> */
[----:B------:R-:W5:Y:S04]  /*4d800*/  LDL.LU.64 R244, [R1+0x1c10] ;  /* 0x001c100001f47983 */ /* 0x000f680000300a00 */
[----:B------:R1:W-:Y:S02]  /*4d810*/  STL [R1+0x1bac], R0 ;  /* 0x001bac0001007387 */ /* 0x0003e40000100800 */
[----:B-1----:R-:W-:Y:S02]  /*4d820*/  IMAD.MOV.U32 R0, RZ, RZ, R167 ;  /* 0x000000ffff007224 */ /* 0x002fe400078e00a7 */
[----:B------:R1:W-:Y:S04]  /*4d830*/  STL [R1+0x1bb8], R166 ;  /* 0x001bb8a601007387 */ /* 0x0003e80000100800 */
[----:B------:R-:W-:Y:S04]  /*4d840*/  STL [R1+0x1bc0], R246 ;  /* 0x001bc0f601007387 */ /* 0x000fe80000100800 */
[----:B------:R1:W-:Y:S04]  /*4d850*/  STL [R1+0x1bb4], R0 ;  /* 0x001bb40001007387 */ /* 0x0003e80000100800 */
[----:B-1----:R-:W5:Y:S01]  /*4d860*/  LDL.LU.64 R166, [R1+0xd30] ;  /* 0x000d300001a67983 */ /* 0x002f620000300a00 */
[----:B------:R-:W-:-:S03]  /*4d870*/  MOV R0, R247 ;  /* 0x000000f700007202 */ /* 0x000fc60000000f00 */
[----:B--2---:R-:W-:Y:S04]  /*4d880*/  STL [R1+0x1bc8], R188 ;  /* 0x001bc8bc01007387 */ /* 0x004fe80000100800 */
[----:B------:R1:W-:Y:S04]  /*4d890*/  STL [R1+0x1bbc], R0 ;  /* 0x001bbc0001007387 */ /* 0x0003e80000100800 */
[----:B------:R-:W2:Y:S01]  /*4d8a0*/  LDL.LU.64 R246, [R1+0x2b8] ;  /* 0x0002b80001f67983 */ /* 0x000ea20000300a00 */
[----:B-1----:R-:W-:-:S03]  /*4d8b0*/  IMAD.MOV.U32 R0, RZ, RZ, R189 ;  /* 0x000000ffff007224 */ /* 0x002fc600078e00bd */
[----:B------:R-:W-:Y:S04]  /*4d8c0*/  STL [R1+0x1bd0], R196 ;  /* 0x001bd0c401007387 */ /* 0x000fe80000100800 */
[----:B------:R1:W-:Y:S04]  /*4d8d0*/  STL [R1+0x1bc4], R0 ;  /* 0x001bc40001007387 */ /* 0x0003e80000100800 */
[----:B------:R-:W2:Y:S01]  /*4d8e0*/  LDL.LU.64 R188, [R1+0x1c28] ;  /* 0x001c280001bc7983 */ /* 0x000ea20000300a00 */
[----:B-1----:R-:W-:-:S03]  /*4d8f0*/  IMAD.MOV.U32 R0, RZ, RZ, R197 ;  /* 0x000000ffff007224 */ /* 0x002fc600078e00c5 */
[----:B------:R-:W-:Y:S04]  /*4d900*/  STL [R1+0x1bd8], R190 ;  /* 0x001bd8be01007387 */ /* 0x000fe80000100800 */
[----:B------:R1:W-:Y:S02]  /*4d910*/  STL [R1+0x1bcc], R0 ;  /* 0x001bcc0001007387 */ /* 0x0003e40000100800 */
[----:B-1----:R-:W-:Y:S02]  /*4d920*/  IMAD.MOV.U32 R0, RZ, RZ, R191 ;  /* 0x000000ffff007224 */ /* 0x002fe400078e00bf */
[----:B------:R-:W2:Y:S04]  /*4d930*/  LDL.LU.64 R190, [R1+0x1c30] ;  /* 0x001c300001be7983 */ /* 0x000ea80000300a00 */
[----:B------:R1:W-:Y:S04]  /*4d940*/  STL [R1+0x1bd4], R0 ;  /* 0x001bd40001007387 */ /* 0x0003e80000100800 */
[----:B---3--:R3:W-:Y:S01]  /*4d950*/  STL [R1+0x1be0], R164 ;  /* 0x001be0a401007387 */ /* 0x0087e20000100800 */
[----:B-1----:R-:W-:-:S03]  /*4d960*/  MOV R0, R165 ;  /* 0x000000a500007202 */ /* 0x002fc60000000f00 */
[----:B------:R-:W-:Y:S04]  /*4d970*/  STL [R1+0x1be8], R198 ;  /* 0x001be8c601007387 */ /* 0x000fe80000100800 */
[----:B------:R1:W-:Y:S04]  /*4d980*/  STL [R1+0x1bdc], R0 ;  /* 0x001bdc0001007387 */ /* 0x0003e80000100800 */
[----:B---3--:R-:W3:Y:S01]  /*4d990*/  LDL.LU.64 R164, [R1+0x1c38] ;  /* 0x001c380001a47983 */ /* 0x008ee20000300a00 */
[----:B-1----:R-:W-:-:S03]  /*4d9a0*/  IMAD.MOV.U32 R0, RZ, RZ, R199 ;  /* 0x000000ffff007224 */ /* 0x002fc600078e00c7 */
        /* <DEDUP_REMOVED lines=12> */
[----:B------:R1:W-:Y:S02]  /*4da70*/  STL [R1+0x1bfc], R0 ;  /* 0x001bfc0001007387 */ /* 0x0003e40000100800 */
[----:B-1----:R-:W-:Y:S02]  /*4da80*/  IMAD.MOV.U32 R0, RZ, RZ, R163 ;  /* 0x000000ffff007224 */ /* 0x002fe400078e00a3 */
[----:B------:R1:W-:Y:S04]  /*4da90*/  STL [R1+0x1c08], R162 ;  /* 0x001c08a201007387 */ /* 0x0003e80000100800 */
[----:B------:R-:W-:Y:S04]  /*4daa0*/  STL [R1+0x1c10], R244 ;  /* 0x001c10f401007387 */ /* 0x000fe80000100800 */
[----:B------:R1:W-:Y:S04]  /*4dab0*/  STL [R1+0x1c04], R0 ;  /* 0x001c040001007387 */ /* 0x0003e80000100800 */
[----:B-1----:R-:W5:Y:S04]  /*4dac0*/  LDL.LU.64 R162, [R1+0x1c58] ;  /* 0x001c580001a27983 */ /* 0x002f680000300a00 */
[----:B------:R-:W5:Y:S01]  /*4dad0*/  LDL.LU.64 R200, [R1+0x1c60] ;  /* 0x001c600001c87983 */ /* 0x000f620000300a00 */
[----:B------:R-:W-:-:S05]  /*4dae0*/  IMAD.MOV.U32 R0, RZ, RZ, R245 ;  /* 0x000000ffff007224 */ /* 0x000fca00078e00f5 */
[----:B------:R1:W-:Y:S04]  /*4daf0*/  STL [R1+0x1c0c], R0 ;  /* 0x001c0c0001007387 */ /* 0x0003e80000100800 */
[----:B------:R1:W-:Y:S02]  /*4db00*/  STL [R1+0x1c18], R166 ;  /* 0x001c18a601007387 */ /* 0x0003e40000100800 */
[----:B-1----:R-:W-:Y:S02]  /*4db10*/  IMAD.MOV.U32 R0, RZ, RZ, R167 ;  /* 0x000000ffff007224 */ /* 0x002fe400078e00a7 */
[----:B------:R-:W5:Y:S04]  /*4db20*/  LDL.LU.64 R166, [R1+0x1c68] ;  /* 0x001c680001a67983 */ /* 0x000f680000300a00 */
[----:B------:R1:W-:Y:S04]  /*4db30*/  STL [R1+0x1c14], R0 ;  /* 0x001c140001007387 */ /* 0x0003e80000100800 */
[----:B--2---:R-:W-:Y:S04]  /*4db40*/  STL [R1+0x1c20], R246 ;  /* 0x001c20f601007387 */ /* 0x004fe80000100800 */
[----:B------:R-:W2:Y:S01]  /*4db50*/  LDL.LU.64 R202, [R1+0x1c70] ;  /* 0x001c700001ca7983 */ /* 0x000ea20000300a00 */
[----:B-1----:R-:W-:-:S03]  /*4db60*/  MOV R0, R247 ;  /* 0x000000f700007202 */ /* 0x002fc60000000f00 */
[----:B------:R-:W-:Y:S04]  /*4db70*/  STL [R1+0x1c28], R188 ;  /* 0x001c28bc01007387 */ /* 0x000fe80000100800 */
[----:B------:R1:W-:Y:S04]  /*4db80*/  STL [R1+0x1c1c], R0 ;  /* 0x001c1c0001007387 */ /* 0x0003e80000100800 */
[----:B------:R-:W2:Y:S04]  /*4db90*/  LDL.LU.64 R196, [R1+0x1c78] ;  /* 0x001c780001c47983 */ /* 0x000ea80000300a00 */
[----:B------:R-:W2:Y:S01]  /*4dba0*/  LDL.LU.64 R198, [R1+0x1c80] ;  /* 0x001c800001c67983 */ /* 0x000ea20000300a00 */
[----:B-1----:R-:W-:-:S05]  /*4dbb0*/  IMAD.MOV.U32 R0, RZ, RZ, R189 ;  /* 0x000000ffff007224 */ /* 0x002fca00078e00bd */
[----:B------:R1:W-:Y:S04]  /*4dbc0*/  STL [R1+0x1c24], R0 ;  /* 0x001c240001007387 */ /* 0x0003e80000100800 */
[----:B------:R-:W-:Y:S04]  /*4dbd0*/  STL [R1+0x1c30], R190 ;  /* 0x001c30be01007387 */ /* 0x000fe80000100800 */
[----:B------:R-:W2:Y:S01]  /*4dbe0*/  LDL.LU.64 R244, [R1+0x1c88] ;  /* 0x001c880001f47983 */ /* 0x000ea20000300a00 */
[----:B-1----:R-:W-:-:S03]  /*4dbf0*/  IMAD.MOV.U32 R0, RZ, RZ, R191 ;  /* 0x000000ffff007224 */ /* 0x002fc600078e00bf */
[----:B------:R-:W2:Y:S04]  /*4dc00*/  LDL.LU.64 R246, [R1+0x1c90] ;  /* 0x001c900001f67983 */ /* 0x000ea80000300a00 */
[----:B------:R1:W-:Y:S04]  /*4dc10*/  STL [R1+0x1c2c], R0 ;  /* 0x001c2c0001007387 */ /* 0x0003e80000100800 */
[----:B---3--:R3:W-:Y:S04]  /*4dc20*/  STL [R1+0x1c38], R164 ;  /* 0x001c38a401007387 */ /* 0x0087e80000100800 */
[----:B------:R-:W2:Y:S01]  /*4dc30*/  LDL.LU.64 R188, [R1+0x1c98] ;  /* 0x001c980001bc7983 */ /* 0x000ea20000300a00 */
[----:B-1----:R-:W-:-:S03]  /*4dc40*/  IMAD.MOV.U32 R0, RZ, RZ, R165 ;  /* 0x000000ffff007224 */ /* 0x002fc600078e00a5 */
[----:B---3--:R-:W3:Y:S04]  /*4dc50*/  LDL.LU.64 R164, [R1+0x1ca0] ;  /* 0x001ca00001a47983 */ /* 0x008ee80000300a00 */
[----:B------:R4:W-:Y:S02]  /*4dc60*/  STL [R1+0x1c34], R0 ;  /* 0x001c340001007387 */ /* 0x0009e40000100800 */
[----:B----4-:R-:W-:Y:S02]  /*4dc70*/  MOV R0, R157 ;  /* 0x0000009d00007202 */ /* 0x010fe40000000f00 */
[----:B------:R-:W-:Y:S04]  /*4dc80*/  STL [R1+0x1c40], R156 ;  /* 0x001c409c01007387 */ /* 0x000fe80000100800 */
[----:B------:R-:W4:Y:S04]  /*4dc90*/  LDL.LU.64 R190, [R1+0x1ca8] ;  /* 0x001ca80001be7983 */ /* 0x000f280000300a00 */
[----:B------:R5:W-:Y:S02]  /*4dca0*/  STL [R1+0x1c3c], R0 ;  /* 0x001c3c0001007387 */ /* 0x000be40000100800 */
[----:B-----5:R-:W-:-:S02]  /*4dcb0*/  IMAD.MOV.U32 R0, RZ, RZ, R159 ;  /* 0x000000ffff007224 */ /* 0x020fc400078e009f */
[----:B------:R1:W-:Y:S04]  /*4dcc0*/  STL [R1+0x1c48], R158 ;  /* 0x001c489e01007387 */ /* 0x0003e80000100800 */
[----:B------:R-:W5:Y:S04]  /*4dcd0*/  LDL.LU.64 R156, [R1+0x1cb0] ;  /* 0x001cb000019c7983 */ /* 0x000f680000300a00 */
[----:B------:R-:W-:Y:S04]  /*4dce0*/  STL [R1+0x1c50], R160 ;  /* 0x001c50a001007387 */ /* 0x000fe80000100800 */
[----:B------:R1:W-:Y:S04]  /*4dcf0*/  STL [R1+0x1c44], R0 ;  /* 0x001c440001007387 */ /* 0x0003e80000100800 */
[----:B-1----:R-:W5:Y:S01]  /*4dd00*/  LDL.LU.64 R158, [R1+0xd68] ;  /* 0x000d6800019e7983 */ /* 0x002f620000300a00 */
[----:B------:R-:W-:-:S03]  /*4dd10*/  IMAD.MOV.U32 R0, RZ, RZ, R161 ;  /* 0x000000ffff007224 */ /* 0x000fc600078e00a1 */
        /* <DEDUP_REMOVED lines=8> */
[----:B------:R-:W-:Y:S04]  /*4dda0*/  STL [R1+0x1c68], R166 ;  /* 0x001c68a601007387 */ /* 0x000fe80000100800 */
[----:B------:R1:W-:Y:S02]  /*4ddb0*/  STL [R1+0x1c5c], R0 ;  /* 0x001c5c0001007387 */ /* 0x0003e40000100800 */
[----:B-1----:R-:W-:Y:S02]  /*4ddc0*/  IMAD.MOV.U32 R0, RZ, RZ, R167 ;  /* 0x000000ffff007224 */ /* 0x002fe400078e00a7 */
[----:B--2---:R-:W-:Y:S04]  /*4ddd0*/  STL [R1+0x1c70], R202 ;  /* 0x001c70ca01007387 */ /* 0x004fe80000100800 */
[----:B------:R1:W-:Y:S04]  /*4dde0*/  STL [R1+0x1c64], R0 ;  /* 0x001c640001007387 */ /* 0x0003e80000100800 */
[----:B------:R-:W2:Y:S01]  /*4ddf0*/  LDL.LU.64 R166, [R1+0x638] ;  /* 0x0006380001a67983 */ /* 0x000ea20000300a00 */
[----:B-1----:R-:W-:-:S03]  /*4de00*/  IMAD.MOV.U32 R0, RZ, RZ, R203 ;  /* 0x000000ffff007224 */ /* 0x002fc600078e00cb */
        /* <DEDUP_REMOVED lines=14> */
[----:B---3--:R-:W-:Y:S01]  /*4def0*/  STL [R1+0x1ca0], R164 ;  /* 0x001ca0a401007387 */ /* 0x008fe20000100800 */
[----:B-1----:R-:W-:-:S05]  /*4df00*/  IMAD.MOV.U32 R0, RZ, RZ, R189 ;  /* 0x000000ffff007224 */ /* 0x002fca00078e00bd */
[----:B------:R1:W-:Y:S02]  /*4df10*/  STL [R1+0x1c94], R0 ;  /* 0x001c940001007387 */ /* 0x0003e40000100800 */
[----:B-1----:R-:W-:Y:S02]  /*4df20*/  MOV R0, R165 ;  /* 0x000000a500007202 */ /* 0x002fe40000000f00 */
[----:B------:R-:W1:Y:S03]  /*4df30*/  S2R R165, SR_TID.X ;  /* 0x0000000000a57919 */ /* 0x000e660000002100 */
[----:B------:R3:W-:Y:S04]  /*4df40*/  STL [R1+0x1c9c], R0 ;  /* 0x001c9c0001007387 */ /* 0x0007e80000100800 */
[----:B----4-:R-:W-:Y:S01]  /*4df50*/  STL [R1+0x1ca8], R190 ;  /* 0x001ca8be01007387 */ /* 0x010fe20000100800 */
[----:B---3--:R-:W-:-:S03]  /*4df60*/  IMAD.MOV.U32 R0, RZ, RZ, R191 ;  /* 0x000000ffff007224 */ /* 0x008fc600078e00bf */
[----:B-----5:R-:W-:Y:S04]  /*4df70*/  STL [R1+0x1cb0], R156 ;  /* 0x001cb09c01007387 */ /* 0x020fe80000100800 */
[----:B------:R3:W-:Y:S02]  /*4df80*/  STL [R1+0x1ca4], R0 ;  /* 0x001ca40001007387 */ /* 0x0007e40000100800 */
[----:B---3--:R-:W-:Y:S01]  /*4df90*/  IMAD.MOV.U32 R0, RZ, RZ, R157 ;  /* 0x000000ffff007224 */ /* 0x008fe200078e009d */
[----:B-1----:R-:W-:Y:S01]  /*4dfa0*/  LOP3.LUT R2, R165, 0x7, RZ, 0xc0, !PT ;  /* 0x00000007a5027812 */ /* 0x002fe200078ec0ff */
[----:B------:R-:W-:Y:S04]  /*4dfb0*/  STL [R1+0x1cb8], R158 ;  /* 0x001cb89e01007387 */ /* 0x000fe80000100800 */
[----:B------:R1:W-:Y:S01]  /*4dfc0*/  STL [R1+0x1cac], R0 ;  /* 0x001cac0001007387 */ /* 0x0003e20000100800 */
[----:B------:R-:W-:-:S03]  /*4dfd0*/  IMAD.MOV.U32 R3, RZ, RZ, R161 ;  /* 0x000000ffff037224 */ /* 0x000fc600078e00a1 */
[----:B------:R-:W-:Y:S01]  /*4dfe0*/  STL [R1+0x1cc0], R160 ;  /* 0x001cc0a001007387 */ /* 0x000fe20000100800 */
[----:B-1----:R-:W-:Y:S02]  /*4dff0*/  IMAD.MOV.U32 R0, RZ, RZ, R159 ;  /* 0x000000ffff007224 */ /* 0x002fe400078e009f */
[----:B------:R-:W-:-:S03]  /*4e000*/  IMAD R2, R2, 0x110, RZ ;  /* 0x0000011002027824 */ /* 0x000fc600078e02ff */
[----:B------:R1:W-:Y:S01]  /*4e010*/  STL [R1+0x1cb4], R0 ;  /* 0x001cb40001007387 */ /* 0x0003e20000100800 */
[C---:B------:R-:W-:Y:S01]  /*4e020*/  IMAD.SHL.U32 R6, R165.reuse, 0x40, RZ ;  /* 0x00000040a5067824 */ /* 0x040fe200078e00ff */
[----:B-1----:R-:W-:-:S04]  /*4e030*/  SHF.L.U32 R0, R165, 0x1, RZ ;  /* 0x00000001a5007819 */ /* 0x002fc800000006ff */
[----:B------:R-:W-:-:S04]  /*4e040*/  LOP3.LUT R2, R2, 0x30, R0, 0x78, !PT ;  /* 0x0000003002027812 */ /* 0x000fc800078e7800 */
[----:B------:R-:W-:Y:S01]  /*4e050*/  LOP3.LUT R2, R2, 0x800, R6, 0xf8, !PT ;  /* 0x0000080002027812 */ /* 0x000fe200078ef806 */
[----:B------:R-:W-:Y:S04]  /*4e060*/  STL [R1+0x1cc8], R162 ;  /* 0x001cc8a201007387 */ /* 0x000fe80000100800 */
[----:B------:R1:W-:Y:S02]  /*4e070*/  STL [R1+0x1cbc], R3 ;  /* 0x001cbc0301007387 */ /* 0x0003e40000100800 */
[----:B-1----:R-:W-:-:S05]  /*4e080*/  IMAD.MOV.U32 R3, RZ, RZ, R163 ;  /* 0x000000ffff037224 */ /* 0x002fca00078e00a3 */
[----:B------:R-:W-:Y:S01]  /*4e090*/  STL [R1+0x1cc4], R3 ;  /* 0x001cc40301007387 */ /* 0x000fe20000100800 */
[----:B--2---:R-:W-:-:S03]  /*4e0a0*/  MOV R7, R167 ;  /* 0x000000a700077202 */ /* 0x004fc60000000f00 */
[----:B------:R-:W-:Y:S04]  /*4e0b0*/  STL [R1+0x1cd0], R166 ;  /* 0x001cd0a601007387 */ /* 0x000fe80000100800 */
[----:B------:R1:W-:Y:S04]  /*4e0c0*/  STL [R1+0x1ccc], R7 ;  /* 0x001ccc0701007387 */ /* 0x0003e80000100800 */
[----:B------:R-:W2:Y:S01]  /*4e0d0*/  LDL.LU.64 R8, [R1+0x1f58] ;  /* 0x001f580001087983 */ /* 0x000ea20000300a00 */
[----:B------:R-:W3:Y:S03]  /*4e0e0*/  LDC R167, c[0x0][0x238] ;  /* 0x00008e00ffa77b82 */ /* 0x000ee60000000800 */
[----:B-1----:R-:W4:Y:S04]  /*4e0f0*/  LDL.LU.64 R6, [R1+0x1f50] ;  /* 0x001f500001067983 */ /* 0x002f280000300a00 */
[----:B--2---:R1:W-:Y:S04]  /*4e100*/  STL.64 [R1+0xd90], R8 ;  /* 0x000d900801007387 */ /* 0x0043e80000100a00 */
[----:B-1----:R-:W2:Y:S04]  /*4e110*/  LDL.LU.64 R8, [R1+0x1f48] ;  /* 0x001f480001087983 */ /* 0x002ea80000300a00 */
[----:B----4-:R1:W-:Y:S04]  /*4e120*/  STL.64 [R1+0xd88], R6 ;  /* 0x000d880601007387 */ /* 0x0103e80000100a00 */
        /* <DEDUP_REMOVED lines=160> */
[----:B-1----:R-:W4:Y:S04]  /*4eb30*/  LDL.64 R6, [R1+0x1ce0] ;  /* 0x001ce00001067983 */ /* 0x002f280000100a00 */
[----:B--2---:R1:W-:Y:S04]  /*4eb40*/  STL.64 [R1+0xb00], R8 ;  /* 0x000b000801007387 */ /* 0x0043e80000100a00 */
[----:B-1----:R-:W2:Y:S04]  /*4eb50*/  LDL.LU.64 R8, [R1+0x1cd8] ;  /* 0x001cd80001087983 */ /* 0x002ea80000300a00 */
[----:B----4-:R1:W-:Y:S04]  /*4eb60*/  STL.64 [R1+0xaf8], R6 ;  /* 0x000af80601007387 */ /* 0x0103e80000100a00 */
[----:B-1----:R-:W4:Y:S04]  /*4eb70*/  LDL.LU.64 R6, [R1+0xd98] ;  /* 0x000d980001067983 */ /* 0x002f280000300a00 */
[----:B--2---:R1:W-:Y:S04]  /*4eb80*/  STL.64 [R1+0xaf0], R8 ;  /* 0x000af00801007387 */ /* 0x0043e80000100a00 */
[----:B----4-:R1:W-:Y:S04]  /*4eb90*/  STL.64 [R1+0xae8], R6 ;  /* 0x000ae80601007387 */ /* 0x0103e80000100a00 */
[----:B------:R1:W-:Y:S04]  /*4eba0*/  STL.64 [R1+0xae0], R122 ;  /* 0x000ae07a01007387 */ /* 0x0003e80000100a00 */
[----:B------:R1:W-:Y:S04]  /*4ebb0*/  STL.64 [R1+0xad8], R124 ;  /* 0x000ad87c01007387 */ /* 0x0003e80000100a00 */
[----:B------:R1:W-:Y:S04]  /*4ebc0*/  STL.64 [R1+0xad0], R126 ;  /* 0x000ad07e01007387 */ /* 0x0003e80000100a00 */
        /* <DEDUP_REMOVED lines=286> */
[----:B------:R1:W-:Y:S04]  /*4fdb0*/  STL [R1], RZ ;  /* 0x000000ff01007387 */ /* 0x0003e80000100800 */
        /* <DEDUP_REMOVED lines=131> */
[----:B------:R-:W-:Y:S01]  /*505f0*/  SHF.R.S32.HI R5, RZ, 0x1f, R252 ;  /* 0x0000001fff057819 */ /* 0x000fe200000114fc */
[----:B---3--:R-:W-:Y:S01]  /*50600*/  IMAD.SHL.U32 R167, R167, 0x40, RZ ;  /* 0x00000040a7a77824 */ /* 0x008fe200078e00ff */
[----:B------:R-:W-:-:S02]  /*50610*/  LOP3.LUT R3, R165, 0x3, RZ, 0xc0, !PT ;  /* 0x00000003a5037812 */ /* 0x000fc400078ec0ff */
[----:B------:R-:W-:Y:S02]  /*50620*/  LOP3.LUT R0, R165, 0x1c, RZ, 0xc0, !PT ;  /* 0x0000001ca5007812 */ /* 0x000fe400078ec0ff */
[----:B------:R-:W-:-:S03]  /*50630*/  LEA.HI R5, R5, R252, RZ, 0x6 ;  /* 0x000000fc05057211 */ /* 0x000fc600078f30ff */
[----:B------:R-:W-:Y:S01]  /*50640*/  IMAD R252, R3, 0x120, R0 ;  /* 0x0000012003fc7824 */ /* 0x000fe200078e0200 */
[----:B------:R-:W-:Y:S02]  /*50650*/  SHF.R.S32.HI R3, RZ, 0x1f, R167 ;  /* 0x0000001fff037819 */ /* 0x000fe400000114a7 */
[----:B------:R-:W-:Y:S02]  /*50660*/  SHF.R.S32.HI R0, RZ, 0x1f, R4 ;  /* 0x0000001fff007819 */ /* 0x000fe40000011404 */
[----:B------:R-:W-:Y:S02]  /*50670*/  CS2R R248, SRZ ;  /* 0x0000000000f87805 */ /* 0x000fe4000001ff00 */
[----:B------:R-:W-:Y:S02]  /*50680*/  SHF.L.U64.HI R3, R167, 0x2, R3 ;  /* 0x00000002a7037819 */ /* 0x000fe40000010203 */
[----:B------:R-:W-:Y:S02]  /*50690*/  CS2R R250, SRZ ;  /* 0x0000000000fa7805 */ /* 0x000fe4000001ff00 */
[----:B------:R-:W-:-:S02]  /*506a0*/  SHF.L.U64.HI R0, R4, 0x2, R0 ;  /* 0x0000000204007819 */ /* 0x000fc40000010200 */
        /* <DEDUP_REMOVED lines=45> */
[----:B------:R-:W-:Y:S02]  /*50980*/  SHF.R.S32.HI R4, RZ, 0x6, R5 ;  /* 0x00000006ff047819 */ /* 0x000fe40000011405 */
[----:B------:R-:W-:Y:S01]  /*50990*/  CS2R R166, SRZ ;  /* 0x0000000000a67805 */ /* 0x000fe2000001ff00 */
[----:B------:R-:W-:Y:S01]  /*509a0*/  UMOV UR5, 0x1 ;  /* 0x0000000100057882 */ /* 0x000fe20000000000 */
[----:B-1----:R-:W-:-:S05]  /*509b0*/  UMOV UR6, 0xffffffff ;  /* 0xffffffff00067882 */ /* 0x002fca0000000000 */
.L_x_1:
[----:B------:R-:W2:Y:S01]  /*509c0*/  LDL.LU.64 R16, [R1+0x60] ;  /* 0x0000600001107983 */ /* 0x000ea20000300a00 */
[----:B------:R-:W-:-:S04]  /*509d0*/  DEPBAR.LE SB0, 0x2 ;  /* 0x000080800000791a */ /* 0x000fc80000000000 */
[----:B------:R-:W2:Y:S04]  /*509e0*/  LDL.LU.64 R18, [R1+0x68] ;  /* 0x0000680001127983 */ /* 0x000ea80000300a00 */
[----:B------:R-:W3:Y:S04]  /*509f0*/  LDL.LU.64 R12, [R1+0x50] ;  /* 0x00005000010c7983 */ /* 0x000ee80000300a00 */
[----:B------:R-:W3:Y:S01]  /*50a00*/  LDL.LU.64 R14, [R1+0x58] ;  /* 0x00005800010e7983 */ /* 0x000ee20000300a00 */
[----:B------:R-:W-:Y:S01]  /*50a10*/  UIADD3 UR6, UR6, 0x1, URZ ;  /* 0x0000000106067890 */ /* 0x000fe2000fffe03f */
[----:B------:R-:W-:-:S02]  /*50a20*/  LOP3.LUT R176, R252, 0x20, RZ, 0x3c, !PT ;  /* 0x00000020fcb07812 */ /* 0x000fc400078e3cff */
[----:B------:R-:W4:Y:S01]  /*50a30*/  LDL.LU.64 R8, [R1+0x40] ;  /* 0x0000400001087983 */ /* 0x000f220000300a00 */
[----:B------:R-:W-:-:S03]  /*50a40*/  UISETP.GT.AND UP0, UPT, UR6, 0x1, UPT ;  /* 0x000000010600788c */ /* 0x000fc6000bf04270 */
[----:B------:R-:W4:Y:S01]  /*50a50*/  LDL.LU.64 R10, [R1+0x48] ;  /* 0x00004800010a7983 */ /* 0x000f220000300a00 */
[----:B------:R-:W-:-:S03]  /*50a60*/  USEL UR6, UR6, URZ, !UP0 ;  /* 0x0000003f06067287 */ /* 0x000fc6000c000000 */
[----:B------:R-:W4:Y:S01]  /*50a70*/  LDL.LU.64 R4, [R1+0x30] ;  /* 0x0000300001047983 */ /* 0x000f220000300a00 */
[----:B------:R-:W-:Y:S01]  /*50a80*/  ULEA UR7, UR6, UR4, 0xe ;  /* 0x0000000406077291 */ /* 0x000fe2000f8e703f */
[----:B------:R-:W-:Y:S01]  /*50a90*/  BAR.SYNC.DEFER_BLOCKING 0x0 ;  /* 0x0000000000007b1d */ /* 0x000fe20000010000 */
[----:B------:R-:W-:-:S05]  /*50aa0*/  ULEA UR10, UR6, UR4, 0x11 ;  /* 0x00000004060a7291 */ /* 0x000fca000f8e883f */
[----:B------:R-:W4:Y:S04]  /*50ab0*/  LDL.LU.64 R6, [R1+0x38] ;  /* 0x0000380001067983 */ /* 0x000f280000300a00 */
[----:B------:R-:W-:Y:S04]  /*50ac0*/  STL.64 [R1+0x3b00], R226 ;  /* 0x003b00e201007387 */ /* 0x000fe80000100a00 */
[----:B------:R-:W-:Y:S04]  /*50ad0*/  STL.64 [R1+0x3af8], R224 ;  /* 0x003af8e001007387 */ /* 0x000fe80000100a00 */
[----:B------:R-:W-:Y:S04]  /*50ae0*/  STL.64 [R1+0x3af0], R222 ;  /* 0x003af0de01007387 */ /* 0x000fe80000100a00 */
[----:B------:R-:W-:Y:S04]  /*50af0*/  LDS R168, [R252+UR7+0x40000] ;  /* 0x04000007fca87984 */ /* 0x000fe80008000800 */
[----:B------:R-:W-:Y:S04]  /*50b00*/  LDS R170, [R252+UR7+0x40400] ;  /* 0x04040007fcaa7984 */ /* 0x000fe80008000800 */
[----:B------:R-:W-:Y:S04]  /*50b10*/  LDS R169, [R176+UR7+0x40000] ;  /* 0x04000007b0a97984 */ /* 0x000fe80008000800 */
[----:B------:R-:W-:Y:S04]  /*50b20*/  LDS R171, [R176+UR7+0x40400] ;  /* 0x04040007b0ab7984 */ /* 0x000fe80008000800 */
[----:B-----5:R-:W1:Y:S04]  /*50b30*/  LDSM.16.M88.4 R132, [R2+UR10] ;  /* 0x0000000a0284783b */ /* 0x020e680008000200 */
[----:B------:R-:W1:Y:S04]  /*50b40*/  LDSM.16.M88.4 R128, [R2+UR10+0x1000] ;  /* 0x0010000a0280783b */ /* 0x000e680008000200 */
[----:B------:R-:W1:Y:S04]  /*50b50*/  LDSM.16.M88.4 R124, [R2+UR10+0x2000] ;  /* 0x0020000a027c783b */ /* 0x000e680008000200 */
[----:B------:R-:W1:Y:S04]  /*50b60*/  LDSM.16.M88.4 R120, [R2+UR10+0x3000] ;  /* 0x0030000a0278783b */ /* 0x000e680008000200 */
        /* <DEDUP_REMOVED lines=23> */
[----:B------:R1:W-:Y:S04]  /*50ce0*/  STL [R1+0x2738], R3 ;  /* 0x0027380301007387 */ /* 0x0003e80000100800 */
[----:B------:R1:W-:Y:S04]  /*50cf0*/  STL [R1+0x2734], R0 ;  /* 0x0027340001007387 */ /* 0x0003e80000100800 */
[----:B-1----:R-:W-:Y:S01]  /*50d00*/  STL [R1+0x3a18], R134 ;  /* 0x003a188601007387 */ /* 0x002fe20000100800 */
[----:B------:R-:W-:-:S03]  /*50d10*/  LOP3.LUT R3, R252, 0x40, RZ, 0x3c, !PT ;  /* 0x00000040fc037812 */ /* 0x000fc600078e3cff */
[----:B------:R-:W-:Y:S01]  /*50d20*/  STL [R1+0x3a14], R135 ;  /* 0x003a148701007387 */ /* 0x000fe20000100800 */
[----:B------:R-:W-:-:S03]  /*50d30*/  LOP3.LUT R0, R252, 0x60, RZ, 0x3c, !PT ;  /* 0x00000060fc007812 */ /* 0x000fc600078e3cff */
[----:B------:R-:W-:Y:S04]  /*50d40*/  STL [R1+0x3a20], R130 ;  /* 0x003a208201007387 */ /* 0x000fe80000100800 */
[----:B------:R-:W-:Y:S04]  /*50d50*/  STL [R1+0x3a1c], R131 ;  /* 0x003a1c8301007387 */ /* 0x000fe80000100800 */
[----:B------:R-:W-:Y:S04]  /*50d60*/  STL [R1+0x3a28], R126 ;  /* 0x003a287e01007387 */ /* 0x000fe80000100800 */
[----:B------:R-:W-:Y:S04]  /*50d70*/  STL [R1+0x3a24], R127 ;  /* 0x003a247f01007387 */ /* 0x000fe80000100800 */
[----:B------:R1:W-:Y:S04]  /*50d80*/  STL [R1+0x3a30], R122 ;  /* 0x003a307a01007387 */ /* 0x0003e80000100800 */
[----:B------:R1:W-:Y:S04]  /*50d90*/  STL [R1+0x3a2c], R123 ;  /* 0x003a2c7b01007387 */ /* 0x0003e80000100800 */
[----:B------:R-:W1:Y:S04]  /*50da0*/  LDSM.16.M88.4 R116, [R2+UR10+0x4000] ;  /* 0x0040000a0274783b */ /* 0x000e680008000200 */
        /* <DEDUP_REMOVED lines=20> */
[----:B------:R-:W1:Y:S01]  /*50ef0*/  LDSM.16.M88.4 R28, [R2+UR10+0x19000] ;  /* 0x0190000a021c783b */ /* 0x000e620008000200 */
[C---:B--2---:R-:W-:Y:S03]  /*50f00*/  HMMA.1688.F32.TF32 R16, R168.reuse, R132, R16 ;  /* 0x00000084a810723c */ /* 0x044fe60000081010 */
[----:B------:R-:W2:Y:S04]  /*50f10*/  LDSM.16.M88.4 R24, [R2+UR10+0x1a000] ;  /* 0x01a0000a0218783b */ /* 0x000ea80008000200 */
[----:B------:R-:W2:Y:S01]  /*50f20*/  LDSM.16.M88.4 R20, [R2+UR10+0x1b000] ;  /* 0x01b0000a0214783b */ /* 0x000ea20008000200 */
[C---:B---3--:R-:W-:Y:S03]  /*50f30*/  HMMA.1688.F32.TF32 R12, R168.reuse, R128, R12 ;  /* 0x00000080a80c723c */ /* 0x048fe6000008100c */
[----:B------:R-:W-:Y:S04]  /*50f40*/  LDS R44, [R3+UR7+0x40000] ;  /* 0x04000007032c7984 */ /* 0x000fe80008000800 */
[----:B------:R-:W-:Y:S01]  /*50f50*/  LDS R46, [R3+UR7+0x40400] ;  /* 0x04040007032e7984 */ /* 0x000fe20008000800 */
[C---:B----4-:R-:W-:Y:S03]  /*50f60*/  HMMA.1688.F32.TF32 R8, R168.reuse, R124, R8 ;  /* 0x0000007ca808723c */ /* 0x050fe60000081008 */
[----:B------:R-:W-:Y:S04]  /*50f70*/  LDS R45, [R0+UR7+0x40000] ;  /* 0x04000007002d7984 */ /* 0x000fe80008000800 */
[----:B------:R-:W-:Y:S04]  /*50f80*/  LDS R47, [R0+UR7+0x40400] ;  /* 0x04040007002f7984 */ /* 0x000fe80008000800 */
[----:B------:R-:W-:Y:S04]  /*50f90*/  STL.64 [R1+0x670], R16 ;  /* 0x0006701001007387 */ /* 0x000fe80000100a00 */
[----:B------:R-:W-:Y:S01]  /*50fa0*/  STL.64 [R1+0x678], R18 ;  /* 0x0006781201007387 */ /* 0x000fe20000100a00 */
[----:B------:R-:W-:Y:S03]  /*50fb0*/  HMMA.1688.F32.TF32 R4, R168, R120, R4 ;  /* 0x00000078a804723c */ /* 0x000fe60000081004 */
[----:B------:R-:W-:Y:S04]  /*50fc0*/  STL.64 [R1+0x660], R12 ;  /* 0x0006600c01007387 */ /* 0x000fe80000100a00 */
[----:B------:R-:W-:Y:S01]  /*50fd0*/  STL.64 [R1+0x668], R14 ;  /* 0x0006680e01007387 */ /* 0x000fe20000100a00 */
[----:B-1----:R-:W-:-:S03]  /*50fe0*/  IMAD.MOV.U32 R122, RZ, RZ, R8 ;  /* 0x000000ffff7a7224 */ /* 0x002fc600078e0008 */
[----:B------:R-:W3:Y:S01]  /*50ff0*/  LDL.LU.64 R180, [R1+0x210] ;  /* 0x0002100001b47983 */ /* 0x000ee20000300a00 */
[----:B------:R-:W-:Y:S01]  /*51000*/  IMAD.MOV.U32 R123, RZ, RZ, R9 ;  /* 0x000000ffff7b7224 */ /* 0x000fe200078e0009 */
[----:B------:R-:W-:Y:S01]  /*51010*/  MOV R126, R10 ;  /* 0x0000000a007e7202 */ /* 0x000fe20000000f00 */
[----:B------:R-:W-:Y:S01]  /*51020*/  IMAD.MOV.U32 R127, RZ, RZ, R11 ;  /* 0x000000ffff7f7224 */ /* 0x000fe200078e000b */
[----:B------:R-:W3:Y:S04]  /*51030*/  LDL.LU.64 R182, [R1+0x218] ;  /* 0x0002180001b67983 */ /* 0x000ee80000300a00 */
[----:B------:R-:W4:Y:S04]  /*51040*/  LDL.LU.64 R160, [R1+0x200] ;  /* 0x0002000001a07983 */ /* 0x000f280000300a00 */
[----:B------:R-:W4:Y:S01]  /*51050*/  LDL.LU.64 R162, [R1+0x208] ;  /* 0x0002080001a27983 */ /* 0x000f220000300a00 */
[----:B------:R-:W-:-:S03]  /*51060*/  IMAD.MOV.U32 R130, RZ, RZ, R4 ;  /* 0x000000ffff827224 */ /* 0x000fc600078e0004 */
[----:B------:R-:W4:Y:S01]  /*51070*/  LDL.LU.64 R156, [R1+0x1f0] ;  /* 0x0001f000019c7983 */ /* 0x000f220000300a00 */
[----:B------:R-:W-:Y:S01]  /*51080*/  IMAD.MOV.U32 R131, RZ, RZ, R5 ;  /* 0x000000ffff837224 */ /* 0x000fe200078e0005 */
[----:B------:R-:W-:Y:S01]  /*51090*/  MOV R134, R6 ;  /* 0x0000000600867202 */ /* 0x000fe20000000f00 */
[----:B------:R-:W-:Y:S01]  /*510a0*/  IMAD.MOV.U32 R135, RZ, RZ, R7 ;  /* 0x000000ffff877224 */ /* 0x000fe200078e0007 */
[----:B------:R-:W4:Y:S04]  /*510b0*/  LDL.LU.64 R158, [R1+0x1f8] ;  /* 0x0001f800019e7983 */ /* 0x000f280000300a00 */
[----:B------:R-:W4:Y:S04]  /*510c0*/  LDL.LU.64 R164, [R1+0x1e0] ;  /* 0x0001e00001a47983 */ /* 0x000f280000300a00 */
[----:B------:R-:W4:Y:S04]  /*510d0*/  LDL.LU.64 R166, [R1+0x1e8] ;  /* 0x0001e80001a67983 */ /* 0x000f280000300a00 */
        /* <DEDUP_REMOVED lines=11> */
[----:B------:R-:W1:Y:S04]  /*51190*/  LDSM.16.M88.4 R16, [R2+UR10+0x1c000] ;  /* 0x01c0000a0210783b */ /* 0x000e680008000200 */
        /* <DEDUP_REMOVED lines=26> */
[----:B------:R-:W-:Y:S04]  /*51340*/  STL [R1+0x3988], R54 ;  /* 0x0039883601007387 */ /* 0x000fe80000100800 */
[----:B------:R-:W-:Y:S04]  /*51350*/  STL [R1+0x3984], R55 ;  /* 0x0039843701007387 */ /* 0x000fe80000100800 */
[----:B------:R4:W-:Y:S04]  /*51360*/  STL [R1+0x3990], R50 ;  /* 0x0039903201007387 */ /* 0x0009e80000100800 */
[----:B------:R4:W-:Y:S04]  /*51370*/  STL [R1+0x398c], R51 ;  /* 0x00398c3301007387 */ /* 0x0009e80000100800 */
        /* <DEDUP_REMOVED lines=8> */
[----:B--2---:R-:W-:Y:S04]  /*51400*/  STL [R1+0x388c], R26 ;  /* 0x00388c1a01007387 */ /* 0x004fe80000100800 */
[----:B------:R-:W-:Y:S04]  /*51410*/  STL [R1+0x3888], R27 ;  /* 0x0038881b01007387 */ /* 0x000fe80000100800 */
[----:B------:R-:W-:Y:S04]  /*51420*/  STL [R1+0x38b0], R22 ;  /* 0x0038b01601007387 */ /* 0x000fe80000100800 */
[----:B------:R-:W-:Y:S04]  /*51430*/  STL [R1+0x3884], R23 ;  /* 0x0038841701007387 */ /* 0x000fe80000100800 */
[----:B-1----:R-:W-:Y:S04]  /*51440*/  STL [R1+0x38b8], R18 ;  /* 0x0038b81201007387 */ /* 0x002fe80000100800 */
[----:B------:R-:W-:Y:S04]  /*51450*/  STL [R1+0x38b4], R19 ;  /* 0x0038b41301007387 */ /* 0x000fe80000100800 */
[----:B------:R-:W-:Y:S04]  /*51460*/  STL [R1+0x38c0], R14 ;  /* 0x0038c00e01007387 */ /* 0x000fe80000100800 */
[----:B------:R-:W-:Y:S04]  /*51470*/  STL [R1+0x38bc], R15 ;  /* 0x0038bc0f01007387 */ /* 0x000fe80000100800 */
[----:B------:R-:W-:Y:S04]  /*51480*/  STL [R1+0x38c8], R10 ;  /* 0x0038c80a01007387 */ /* 0x000fe80000100800 */
[----:B------:R-:W-:Y:S04]  /*51490*/  STL [R1+0x38c4], R11 ;  /* 0x0038c40b01007387 */ /* 0x000fe80000100800 */
[----:B------:R-:W-:Y:S04]  /*514a0*/  STL [R1+0x38d0], R6 ;  /* 0x0038d00601007387 */ /* 0x000fe80000100800 */
[----:B------:R-:W-:Y:S04]  /*514b0*/  STL [R1+0x38cc], R7 ;  /* 0x0038cc0701007387 */ /* 0x000fe80000100800 */
[----:B------:R-:W-:Y:S01]  /*514c0*/  STL [R1+0x3808], R2 ;  /* 0x0038080201007387 */ /* 0x000fe20000100800 */
[C---:B---3--:R-:W-:Y:S06]  /*514d0*/  HMMA.1688.F32.TF32 R180, R168.reuse, R116, R180 ;  /* 0x00000074a8b4723c */ /* 0x048fec00000810b4 */
[C---:B----4-:R-:W-:Y:S06]  /*514e0*/  HMMA.1688.F32.TF32 R160, R168.reuse, R112, R160 ;  /* 0x00000070a8a0723c */ /* 0x050fec00000810a0 */
[----:B------:R-:W-:Y:S11]  /*514f0*/  HMMA.1688.F32.TF32 R156, R168, R108, R156 ;  /* 0x0000006ca89c723c */ /* 0x000ff6000008109c */
[----:B------:R-:W-:Y:S04]  /*51500*/  STL.64 [R1+0x650], R180 ;  /* 0x000650b401007387 */ /* 0x000fe80000100a00 */
[----:B------:R-:W-:Y:S03]  /*51510*/  STL.64 [R1+0x658], R182 ;  /* 0x000658b601007387 */ /* 0x000fe60000100a00 */
[----:B------:R-:W-:Y:S01]  /*51520*/  IMAD.MOV.U32 R58, RZ, RZ, R160 ;  /* 0x000000ffff3a7224 */ /* 0x000fe200078e00a0 */
[----:B------:R-:W-:Y:S01]  /*51530*/  MOV R62, R162 ;  /* 0x000000a2003e7202 */ /* 0x000fe20000000f00 */
[----:B------:R-:W-:-:S02]  /*51540*/  IMAD.MOV.U32 R59, RZ, RZ, R161 ;  /* 0x000000ffff3b7224 */ /* 0x000fc400078e00a1 */
[----:B------:R-:W-:Y:S01]  /*51550*/  IMAD.MOV.U32 R63, RZ, RZ, R163 ;  /* 0x000000ffff3f7224 */ /* 0x000fe200078e00a3 */
[----:B------:R-:W2:Y:S04]  /*51560*/  LDL.LU.64 R160, [R1+0x1d0] ;  /* 0x0001d00001a07983 */ /* 0x000ea80000300a00 */
[----:B------:R-:W2:Y:S01]  /*51570*/  LDL.LU.64 R162, [R1+0x1d8] ;  /* 0x0001d80001a27983 */ /* 0x000ea20000300a00 */
[----:B------:R-:W-:-:S03]  /*51580*/  IMAD.MOV.U32 R74, RZ, RZ, R156 ;  /* 0x000000ffff4a7224 */ /* 0x000fc600078e009c */
[----:B------:R1:W-:Y:S01]  /*51590*/  STL [R1+0x39a0], R63 ;  /* 0x0039a03f01007387 */ /* 0x0003e20000100800 */
[----:B------:R-:W-:-:S03]  /*515a0*/  IMAD.MOV.U32 R75, RZ, RZ, R157 ;  /* 0x000000ffff4b7224 */ /* 0x000fc600078e009d */
[----:B------:R3:W-:Y:S01]  /*515b0*/  STL [R1+0x399c], R62 ;  /* 0x00399c3e01007387 */ /* 0x0007e20000100800 */
[----:B------:R-:W-:Y:S01]  /*515c0*/  MOV R78, R158 ;  /* 0x0000009e004e7202 */ /* 0x000fe20000000f00 */
[----:B------:R-:W-:Y:S02]  /*515d0*/  IMAD.MOV.U32 R79, RZ, RZ, R159 ;  /* 0x000000ffff4f7224 */ /* 0x000fe400078e009f */
[----:B------:R4:W-:Y:S04]  /*515e0*/  STL [R1+0x3998], R59 ;  /* 0x0039983b01007387 */ /* 0x0009e80000100800 */
[----:B------:R4:W-:Y:S04]  /*515f0*/  STL [R1+0x3994], R58 ;  /* 0x0039943a01007387 */ /* 0x0009e80000100800 */
[----:B------:R-:W3:Y:S04]  /*51600*/  LDL.LU.64 R156, [R1+0x1c0] ;  /* 0x0001c000019c7983 */ /* 0x000ee80000300a00 */
[----:B------:R-:W3:Y:S01]  /*51610*/  LDL.LU.64 R158, [R1+0x1c8] ;  /* 0x0001c800019e7983 */ /* 0x000ee20000300a00 */
[----:B------:R-:W-:Y:S03]  /*51620*/  HMMA.1688.F32.TF32 R164, R168, R104, R164 ;  /* 0x00000068a8a4723c */ /* 0x000fe600000810a4 */
[----:B------:R4:W-:Y:S04]  /*51630*/  STL [R1+0x39b0], R79 ;  /* 0x0039b04f01007387 */ /* 0x0009e80000100800 */
[----:B------:R-:W-:Y:S04]  /*51640*/  STL [R1+0x39ac], R78 ;  /* 0x0039ac4e01007387 */ /* 0x000fe80000100800 */
[----:B------:R4:W-:Y:S04]  /*51650*/  STL [R1+0x39a8], R75 ;  /* 0x0039a84b01007387 */ /* 0x0009e80000100800 */
[----:B------:R4:W-:Y:S09]  /*51660*/  STL [R1+0x39a4], R74 ;  /* 0x0039a44a01007387 */ /* 0x0009f20000100800 */
[----:B------:R-:W-:Y:S01]  /*51670*/  IMAD.MOV.U32 R82, RZ, RZ, R164 ;  /* 0x000000ffff527224 */ /* 0x000fe200078e00a4 */
[----:B------:R-:W-:Y:S01]  /*51680*/  MOV R86, R166 ;  /* 0x000000a600567202 */ /* 0x000fe20000000f00 */
[----:B------:R-:W-:-:S02]  /*51690*/  IMAD.MOV.U32 R83, RZ, RZ, R165 ;  /* 0x000000ffff537224 */ /* 0x000fc400078e00a5 */
[----:B------:R-:W-:Y:S01]  /*516a0*/  IMAD.MOV.U32 R87, RZ, RZ, R167 ;  /* 0x000000ffff577224 */ /* 0x000fe200078e00a7 */
[----:B------:R-:W4:Y:S04]  /*516b0*/  LDL.LU.64 R164, [R1+0x1b0] ;  /* 0x0001b00001a47983 */ /* 0x000f280000300a00 */
[----:B------:R-:W4:Y:S04]  /*516c0*/  LDL.LU.64 R166, [R1+0x1b8] ;  /* 0x0001b80001a67983 */ /* 0x000f280000300a00 */
[----:B------:R-:W-:Y:S04]  /*516d0*/  STL [R1+0x39c0], R87 ;  /* 0x0039c05701007387 */ /* 0x000fe80000100800 */
[----:B------:R-:W-:Y:S04]  /*516e0*/  STL [R1+0x39bc], R86 ;  /* 0x0039bc5601007387 */ /* 0x000fe80000100800 */
[----:B------:R-:W-:Y:S04]  /*516f0*/  STL [R1+0x39b8], R83 ;  /* 0x0039b85301007387 */ /* 0x000fe80000100800 */
[----:B------:R-:W-:Y:S01]  /*51700*/  STL [R1+0x39b4], R82 ;  /* 0x0039b45201007387 */ /* 0x000fe20000100800 */
[----:B--2---:R-:W-:-:S15]  /*51710*/  HMMA.1688.F32.TF32 R160, R168, R100, R160 ;  /* 0x00000064a8a0723c */ /* 0x004fde00000810a0 */
[----:B------:R-:W-:-:S09]  /*51720*/  NOP ;  /* 0x0000000000007918 */ /* 0x000fd20000000000 */
[----:B------:R-:W-:Y:S01]  /*51730*/  IMAD.MOV.U32 R90, RZ, RZ, R160 ;  /* 0x000000ffff5a7224 */ /* 0x000fe200078e00a0 */
[----:B---3--:R-:W-:Y:S01]  /*51740*/  HMMA.1688.F32.TF32 R156, R168, R96, R156 ;  /* 0x00000060a89c723c */ /* 0x008fe2000008109c */
[----:B------:R-:W-:Y:S01]  /*51750*/  IMAD.MOV.U32 R91, RZ, RZ, R161 ;  /* 0x000000ffff5b7224 */ /* 0x000fe200078e00a1 */
[----:B------:R-:W-:Y:S01]  /*51760*/  MOV R94, R162 ;  /* 0x000000a2005e7202 */ /* 0x000fe20000000f00 */
[----:B------:R-:W-:Y:S01]  /*51770*/  IMAD.MOV.U32 R95, RZ, RZ, R163 ;  /* 0x000000ffff5f7224 */ /* 0x000fe200078e00a3 */
[----:B------:R-:W2:Y:S04]  /*51780*/  LDL.LU.64 R160, [R1+0x1a0] ;  /* 0x0001a00001a07983 */ /* 0x000ea80000300a00 */
[----:B------:R-:W2:Y:S04]  /*51790*/  LDL.LU.64 R162, [R1+0x1a8] ;  /* 0x0001a80001a27983 */ /* 0x000ea80000300a00 */
[----:B------:R3:W-:Y:S04]  /*517a0*/  STL [R1+0x39d0], R95 ;  /* 0x0039d05f01007387 */ /* 0x0007e80000100800 */
[----:B------:R-:W-:Y:S04]  /*517b0*/  STL [R1+0x39cc], R94 ;  /* 0x0039cc5e01007387 */ /* 0x000fe80000100800 */
[----:B------:R3:W-:Y:S04]  /*517c0*/  STL [R1+0x39c8], R91 ;  /* 0x0039c85b01007387 */ /* 0x0007e80000100800 */
[----:B------:R3:W-:Y:S01]  /*517d0*/  STL [R1+0x39c4], R90 ;  /* 0x0039c45a01007387 */ /* 0x0007e20000100800 */
[----:B------:R-:W-:Y:S01]  /*517e0*/  IMAD.MOV.U32 R66, RZ, RZ, R156 ;  /* 0x000000ffff427224 */ /* 0x000fe200078e009c */
[----:B------:R-:W-:Y:S01]  /*517f0*/  MOV R70, R158 ;  /* 0x0000009e00467202 */ /* 0x000fe20000000f00 */
[----:B------:R-:W-:-:S02]  /*51800*/  IMAD.MOV.U32 R67, RZ, RZ, R157 ;  /* 0x000000ffff437224 */ /* 0x000fc400078e009d */
[----:B------:R-:W-:Y:S01]  /*51810*/  IMAD.MOV.U32 R71, RZ, RZ, R159 ;  /* 0x000000ffff477224 */ /* 0x000fe200078e009f */
[----:B------:R-:W3:Y:S04]  /*51820*/  LDL.LU.64 R156, [R1+0x190] ;  /* 0x00019000019c7983 */ /* 0x000ee80000300a00 */
[----:B------:R-:W3:Y:S01]  /*51830*/  LDL.LU.64 R158, [R1+0x198] ;  /* 0x00019800019e7983 */ /* 0x000ee20000300a00 */
[----:B----4-:R-:W-:Y:S03]  /*51840*/  HMMA.1688.F32.TF32 R164, R168, R92, R164 ;  /* 0x0000005ca8a4723c */ /* 0x010fe600000810a4 */
[----:B------:R4:W-:Y:S04]  /*51850*/  STL [R1+0x39e0], R71 ;  /* 0x0039e04701007387 */ /* 0x0009e80000100800 */
[----:B------:R-:W-:Y:S04]  /*51860*/  STL [R1+0x39dc], R70 ;  /* 0x0039dc4601007387 */ /* 0x000fe80000100800 */
[----:B------:R4:W-:Y:S04]  /*51870*/  STL [R1+0x39d8], R67 ;  /* 0x0039d84301007387 */ /* 0x0009e80000100800 */
[----:B------:R4:W-:Y:S09]  /*51880*/  STL [R1+0x39d4], R66 ;  /* 0x0039d44201007387 */ /* 0x0009f20000100800 */
[----:B------:R-:W-:Y:S01]  /*51890*/  IMAD.MOV.U32 R103, RZ, RZ, R167 ;  /* 0x000000ffff677224 */ /* 0x000fe200078e00a7 */
[----:B------:R-:W-:Y:S01]  /*518a0*/  MOV R102, R166 ;  /* 0x000000a600667202 */ /* 0x000fe20000000f00 */
[----:B------:R-:W-:-:S02]  /*518b0*/  IMAD.MOV.U32 R98, RZ, RZ, R164 ;  /* 0x000000ffff627224 */ /* 0x000fc400078e00a4 */
[----:B------:R-:W-:Y:S02]  /*518c0*/  IMAD.MOV.U32 R99, RZ, RZ, R165 ;  /* 0x000000ffff637224 */ /* 0x000fe400078e00a5 */
        /* <DEDUP_REMOVED lines=9> */
[----:B------:R-:W-:Y:S01]  /*51960*/  MOV R54, R162 ;  /* 0x000000a200367202 */ /* 0x000fe20000000f00 */
[----:B------:R-:W-:Y:S01]  /*51970*/  IMAD.MOV.U32 R51, RZ, RZ, R161 ;  /* 0x000000ffff337224 */ /* 0x000fe200078e00a1 */
[----:B---3--:R-:W-:Y:S01]  /*51980*/  HMMA.1688.F32.TF32 R156, R168, R84, R156 ;  /* 0x00000054a89c723c */ /* 0x008fe2000008109c */
[----:B------:R-:W-:Y:S01]  /*51990*/  IMAD.MOV.U32 R55, RZ, RZ, R163 ;  /* 0x000000ffff377224 */ /* 0x000fe200078e00a3 */
[----:B------:R-:W2:Y:S04]  /*519a0*/  LDL.LU.64 R160, [R1+0x170] ;  /* 0x0001700001a07983 */ /* 0x000ea80000300a00 */
[----:B------:R-:W2:Y:S04]  /*519b0*/  LDL.LU.64 R162, [R1+0x178] ;  /* 0x0001780001a27983 */ /* 0x000ea80000300a00 */
[----:B------:R-:W3:Y:S04]  /*519c0*/  LDL.LU.64 R188, [R1+0x160] ;  /* 0x0001600001bc7983 */ /* 0x000ee80000300a00 */
[----:B------:R-:W3:Y:S04]  /*519d0*/  LDL.LU.64 R190, [R1+0x168] ;  /* 0x0001680001be7983 */ /* 0x000ee80000300a00 */
[----:B------:R3:W-:Y:S04]  /*519e0*/  STL [R1+0x3a00], R55 ;  /* 0x003a003701007387 */ /* 0x0007e80000100800 */
[----:B------:R-:W-:Y:S02]  /*519f0*/  STL [R1+0x39fc], R54 ;  /* 0x0039fc3601007387 */ /* 0x000fe40000100800 */
[----:B-1----:R-:W-:-:S02]  /*51a00*/  IMAD.MOV.U32 R63, RZ, RZ, R156 ;  /* 0x000000ffff3f7224 */ /* 0x002fc400078e009c */
[----:B------:R1:W-:Y:S01]  /*51a10*/  STL [R1+0x39f8], R51 ;  /* 0x0039f83301007387 */ /* 0x0003e20000100800 */
[----:B------:R-:W-:Y:S01]  /*51a20*/  IMAD.MOV.U32 R62, RZ, RZ, R157 ;  /* 0x000000ffff3e7224 */ /* 0x000fe200078e009d */
[----:B------:R-:W-:Y:S01]  /*51a30*/  MOV R59, R158 ;  /* 0x0000009e003b7202 */ /* 0x000fe20000000f00 */
[----:B------:R-:W-:Y:S01]  /*51a40*/  IMAD.MOV.U32 R58, RZ, RZ, R159 ;  /* 0x000000ffff3a7224 */ /* 0x000fe200078e009f */
[----:B------:R1:W-:Y:S04]  /*51a50*/  STL [R1+0x39f4], R50 ;  /* 0x0039f43201007387 */ /* 0x0003e80000100800 */
[----:B------:R-:W3:Y:S04]  /*51a60*/  LDL.LU.64 R156, [R1+0x150] ;  /* 0x00015000019c7983 */ /* 0x000ee80000300a00 */
[----:B------:R-:W3:Y:S01]  /*51a70*/  LDL.LU.64 R158, [R1+0x158] ;  /* 0x00015800019e7983 */ /* 0x000ee20000300a00 */
[----:B----4-:R-:W-:Y:S03]  /*51a80*/  HMMA.1688.F32.TF32 R164, R168, R80, R164 ;  /* 0x00000050a8a4723c */ /* 0x010fe600000810a4 */
[----:B------:R-:W4:Y:S04]  /*51a90*/  LDL.LU.64 R184, [R1+0x140] ;  /* 0x0001400001b87983 */ /* 0x000f280000300a00 */
[----:B------:R-:W4:Y:S04]  /*51aa0*/  LDL.LU.64 R186, [R1+0x148] ;  /* 0x0001480001ba7983 */ /* 0x000f280000300a00 */
[----:B------:R1:W-:Y:S04]  /*51ab0*/  STL [R1+0x3a10], R58 ;  /* 0x003a103a01007387 */ /* 0x0003e80000100800 */
[----:B------:R-:W-:Y:S04]  /*51ac0*/  STL [R1+0x3a0c], R59 ;  /* 0x003a0c3b01007387 */ /* 0x000fe80000100800 */
[----:B------:R1:W-:Y:S04]  /*51ad0*/  STL [R1+0x3a08], R62 ;  /* 0x003a083e01007387 */ /* 0x0003e80000100800 */
[----:B------:R1:W-:Y:S01]  /*51ae0*/  STL [R1+0x3a04], R63 ;  /* 0x003a043f01007387 */ /* 0x0003e20000100800 */
[----:B------:R-:W-:Y:S01]  /*51af0*/  IMAD.MOV.U32 R79, RZ, RZ, R164 ;  /* 0x000000ffff4f7224 */ /* 0x000fe200078e00a4 */
[----:B------:R-:W-:Y:S01]  /*51b00*/  MOV R75, R166 ;  /* 0x000000a6004b7202 */ /* 0x000fe20000000f00 */
[----:B------:R-:W-:Y:S01]  /*51b10*/  IMAD.MOV.U32 R78, RZ, RZ, R165 ;  /* 0x000000ffff4e7224 */ /* 0x000fe200078e00a5 */
[----:B------:R-:W4:Y:S01]  /*51b20*/  LDL.LU.64 R180, [R1+0x130] ;  /* 0x0001300001b47983 */ /* 0x000f220000300a00 */
[----:B------:R-:W-:-:S03]  /*51b30*/  IMAD.MOV.U32 R74, RZ, RZ, R167 ;  /* 0x000000ffff4a7224 */ /* 0x000fc600078e00a7 */
[----:B------:R-:W4:Y:S04]  /*51b40*/  LDL.LU.64 R182, [R1+0x138] ;  /* 0x0001380001b67983 */ /* 0x000f280000300a00 */
[----:B------:R-:W4:Y:S04]  /*51b50*/  LDL.LU.64 R164, [R1+0x120] ;  /* 0x0001200001a47983 */ /* 0x000f280000300a00 */
[----:B------:R-:W4:Y:S01]  /*51b60*/  LDL.LU.64 R166, [R1+0x128] ;  /* 0x0001280001a67983 */ /* 0x000f220000300a00 */
[----:B--2---:R-:W-:-:S15]  /*51b70*/  HMMA.1688.F32.TF32 R160, R168, R76, R160 ;  /* 0x0000004ca8a0723c */ /* 0x004fde00000810a0 */
[----:B------:R-:W-:-:S09]  /*51b80*/  NOP ;  /* 0x0000000000007918 */ /* 0x000fd20000000000 */
[----:B------:R-:W-:Y:S01]  /*51b90*/  IMAD.MOV.U32 R106, RZ, RZ, R160 ;  /* 0x000000ffff6a7224 */ /* 0x000fe200078e00a0 */
[----:B------:R-:W-:Y:S01]  /*51ba0*/  MOV R119, R162 ;  /* 0x000000a200777202 */ /* 0x000fe20000000f00 */
[----:B------:R-:W-:Y:S02]  /*51bb0*/  IMAD.MOV.U32 R118, RZ, RZ, R161 ;  /* 0x000000ffff767224 */ /* 0x000fe400078e00a1 */
[----:B------:R-:W-:Y:S01]  /*51bc0*/  IMAD.MOV.U32 R114, RZ, RZ, R163 ;  /* 0x000000ffff727224 */ /* 0x000fe200078e00a3 */
[----:B------:R-:W2:Y:S01]  /*51bd0*/  LDL.LU.64 R160, [R1+0x110] ;  /* 0x0001100001a07983 */ /* 0x000ea20000300a00 */
[----:B---3--:R-:W-:Y:S03]  /*51be0*/  HMMA.1688.F32.TF32 R156, R168, R68, R156 ;  /* 0x00000044a89c723c */ /* 0x008fe6000008109c */
[----:B------:R-:W2:-:S15]  /*51bf0*/  LDL.LU.64 R162, [R1+0x118] ;  /* 0x0001180001a27983 */ /* 0x000e9e0000300a00 */
[----:B------:R-:W-:-:S06]  /*51c00*/  NOP ;  /* 0x0000000000007918 */ /* 0x000fcc0000000000 */
[----:B------:R-:W-:Y:S01]  /*51c10*/  IMAD.MOV.U32 R95, RZ, RZ, R156 ;  /* 0x000000ffff5f7224 */ /* 0x000fe200078e009c */
[----:B------:R-:W-:Y:S01]  /*51c20*/  MOV R91, R158 ;  /* 0x0000009e005b7202 */ /* 0x000fe20000000f00 */
[----:B------:R-:W-:Y:S02]  /*51c30*/  IMAD.MOV.U32 R94, RZ, RZ, R157 ;  /* 0x000000ffff5e7224 */ /* 0x000fe400078e009d */
[----:B------:R-:W-:Y:S01]  /*51c40*/  IMAD.MOV.U32 R90, RZ, RZ, R159 ;  /* 0x000000ffff5a7224 */ /* 0x000fe200078e009f */
[----:B------:R-:W3:Y:S04]  /*51c50*/  LDL.LU.64 R156, [R1+0x100] ;  /* 0x00010000019c7983 */ /* 0x000ee80000300a00 */
[----:B------:R-:W3:Y:S01]  /*51c60*/  LDL.LU.64 R158, [R1+0x108] ;  /* 0x00010800019e7983 */ /* 0x000ee20000300a00 */
[C---:B------:R-:W-:Y:S03]  /*51c70*/  HMMA.1688.F32.TF32 R188, R168.reuse, R72, R188 ;  /* 0x00000048a8bc723c */ /* 0x040fe600000810bc */
[----:B------:R-:W3:Y:S03]  /*51c80*/  LDL.LU.64 R212, [R1+0xf0] ;  /* 0x0000f00001d47983 */ /* 0x000ee60000300a00 */
[----:B----4-:R-:W-:Y:S01]  /*51c90*/  HMMA.1688.F32.TF32 R184, R168, R64, R184 ;  /* 0x00000040a8b8723c */ /* 0x010fe200000810b8 */
[----:B------:R-:W4:Y:S04]  /*51ca0*/  LDL.LU.64 R214, [R1+0xf8] ;  /* 0x0000f80001d67983 */ /* 0x000f280000300a00 */
[----:B------:R-:W4:Y:S04]  /*51cb0*/  LDL.LU.64 R208, [R1+0xe0] ;  /* 0x0000e00001d07983 */ /* 0x000f280000300a00 */
[----:B------:R-:W4:Y:S04]  /*51cc0*/  LDL.LU.64 R210, [R1+0xe8] ;  /* 0x0000e80001d27983 */ /* 0x000f280000300a00 */
[----:B------:R-:W4:Y:S04]  /*51cd0*/  LDL.LU.64 R204, [R1+0xd0] ;  /* 0x0000d00001cc7983 */ /* 0x000f280000300a00 */
[----:B------:R-:W4:Y:S04]  /*51ce0*/  LDL.LU.64 R206, [R1+0xd8] ;  /* 0x0000d80001ce7983 */ /* 0x000f280000300a00 */
[----:B------:R-:W4:Y:S04]  /*51cf0*/  LDL.LU.64 R200, [R1+0xc0] ;  /* 0x0000c00001c87983 */ /* 0x000f280000300a00 */
[----:B------:R-:W4:Y:S04]  /*51d00*/  LDL.LU.64 R202, [R1+0xc8] ;  /* 0x0000c80001ca7983 */ /* 0x000f280000300a00 */
[----:B------:R-:W4:Y:S01]  /*51d10*/  LDL.LU.64 R196, [R1+0xb0] ;  /* 0x0000b00001c47983 */ /* 0x000f220000300a00 */
[----:B------:R-:W-:-:S03]  /*51d20*/  IMAD.MOV.U32 R87, RZ, RZ, R188 ;  /* 0x000000ffff577224 */ /* 0x000fc600078e00bc */
[----:B------:R-:W4:Y:S01]  /*51d30*/  LDL.LU.64 R198, [R1+0xb8] ;  /* 0x0000b80001c67983 */ /* 0x000f220000300a00 */
[----:B------:R-:W-:-:S03]  /*51d40*/  IMAD.MOV.U32 R86, RZ, RZ, R189 ;  /* 0x000000ffff567224 */ /* 0x000fc600078e00bd */
[----:B------:R-:W4:Y:S01]  /*51d50*/  LDL.LU.64 R192, [R1+0xa0] ;  /* 0x0000a00001c07983 */ /* 0x000f220000300a00 */
[----:B------:R-:W-:Y:S01]  /*51d60*/  MOV R83, R190 ;  /* 0x000000be00537202 */ /* 0x000fe20000000f00 */
[----:B------:R-:W-:Y:S02]  /*51d70*/  IMAD.MOV.U32 R82, RZ, RZ, R191 ;  /* 0x000000ffff527224 */ /* 0x000fe400078e00bf */
[----:B------:R-:W4:Y:S04]  /*51d80*/  LDL.LU.64 R194, [R1+0xa8] ;  /* 0x0000a80001c27983 */ /* 0x000f280000300a00 */
[----:B------:R-:W4:Y:S04]  /*51d90*/  LDL.LU.64 R188, [R1+0x90] ;  /* 0x0000900001bc7983 */ /* 0x000f280000300a00 */
[----:B------:R-:W4:Y:S01]  /*51da0*/  LDL.LU.64 R190, [R1+0x98] ;  /* 0x0000980001be7983 */ /* 0x000f220000300a00 */
[----:B------:R-:W-:Y:S01]  /*51db0*/  IMAD.MOV.U32 R71, RZ, RZ, R184 ;  /* 0x000000ffff477224 */ /* 0x000fe200078e00b8 */
[----:B------:R-:W-:Y:S01]  /*51dc0*/  MOV R67, R186 ;  /* 0x000000ba00437202 */ /* 0x000fe20000000f00 */
[----:B------:R-:W-:-:S02]  /*51dd0*/  IMAD.MOV.U32 R70, RZ, RZ, R185 ;  /* 0x000000ffff467224 */ /* 0x000fc400078e00b9 */
[----:B------:R-:W-:Y:S01]  /*51de0*/  IMAD.MOV.U32 R66, RZ, RZ, R187 ;  /* 0x000000ffff427224 */ /* 0x000fe200078e00bb */
[----:B--2---:R-:W-:-:S15]  /*51df0*/  HMMA.1688.F32.TF32 R160, R168, R52, R160 ;  /* 0x00000034a8a0723c */ /* 0x004fde00000810a0 */
[----:B------:R-:W-:-:S09]  /*51e00*/  NOP ;  /* 0x0000000000007918 */ /* 0x000fd20000000000 */
[----:B------:R-:W-:Y:S01]  /*51e10*/  IMAD.MOV.U32 R55, RZ, RZ, R160 ;  /* 0x000000ffff377224 */ /* 0x000fe200078e00a0 */
[----:B-1----:R-:W-:Y:S01]  /*51e20*/  MOV R51, R162 ;  /* 0x000000a200337202 */ /* 0x002fe20000000f00 */
[----:B------:R-:W-:Y:S02]  /*51e30*/  IMAD.MOV.U32 R54, RZ, RZ, R161 ;  /* 0x000000ffff367224 */ /* 0x000fe400078e00a1 */
[----:B------:R-:W-:Y:S01]  /*51e40*/  IMAD.MOV.U32 R50, RZ, RZ, R163 ;  /* 0x000000ffff327224 */ /* 0x000fe200078e00a3 */
[----:B------:R-:W2:Y:S01]  /*51e50*/  LDL.LU.64 R160, [R1+0x80] ;  /* 0x0000800001a07983 */ /* 0x000ea20000300a00 */
[----:B---3--:R-:W-:Y:S03]  /*51e60*/  HMMA.1688.F32.TF32 R156, R168, R48, R156 ;  /* 0x00000030a89c723c */ /* 0x008fe6000008109c */
[----:B------:R-:W2:Y:S04]  /*51e70*/  LDL.LU.64 R162, [R1+0x88] ;  /* 0x0000880001a27983 */ /* 0x000ea80000300a00 */
[----:B------:R-:W3:Y:S04]  /*51e80*/  LDL.LU.64 R184, [R1+0x70] ;  /* 0x0000700001b87983 */ /* 0x000ee80000300a00 */
[----:B------:R-:W3:-:S13]  /*51e90*/  LDL.LU.64 R186, [R1+0x78] ;  /* 0x0000780001ba7983 */ /* 0x000eda0000300a00 */
[----:B------:R-:W-:Y:S01]  /*51ea0*/  IMAD.MOV.U32 R58, RZ, RZ, R156 ;  /* 0x000000ffff3a7224 */ /* 0x000fe200078e009c */
[----:B------:R-:W-:Y:S01]  /*51eb0*/  MOV R62, R158 ;  /* 0x0000009e003e7202 */ /* 0x000fe20000000f00 */
[----:B------:R-:W-:Y:S02]  /*51ec0*/  IMAD.MOV.U32 R59, RZ, RZ, R157 ;  /* 0x000000ffff3b7224 */ /* 0x000fe400078e009d */
[----:B------:R-:W-:Y:S01]  /*51ed0*/  IMAD.MOV.U32 R63, RZ, RZ, R159 ;  /* 0x000000ffff3f7224 */ /* 0x000fe200078e009f */
[----:B------:R-:W3:Y:S04]  /*51ee0*/  LDL.LU.64 R156, [R1+0x20] ;  /* 0x00002000019c7983 */ /* 0x000ee80000300a00 */
[----:B------:R-:W3:Y:S01]  /*51ef0*/  LDL.LU.64 R158, [R1+0x28] ;  /* 0x00002800019e7983 */ /* 0x000ee20000300a00 */
[C---:B------:R-:W-:Y:S06]  /*51f00*/  HMMA.1688.F32.TF32 R180, R168.reuse, R60, R180 ;  /* 0x0000003ca8b4723c */ /* 0x040fec00000810b4 */
[C---:B------:R-:W-:Y:S06]  /*51f10*/  HMMA.1688.F32.TF32 R164, R168.reuse, R56, R164 ;  /* 0x00000038a8a4723c */ /* 0x040fec00000810a4 */
[C---:B----4-:R-:W-:Y:S06]  /*51f20*/  HMMA.1688.F32.TF32 R216, R168.reuse, R40, R212 ;  /* 0x00000028a8d8723c */ /* 0x050fec00000810d4 */
[C---:B------:R-:W-:Y:S06]  /*51f30*/  HMMA.1688.F32.TF32 R212, R168.reuse, R36, R208 ;  /* 0x00000024a8d4723c */ /* 0x040fec00000810d0 */
[C---:B------:R-:W-:Y:S06]  /*51f40*/  HMMA.1688.F32.TF32 R208, R168.reuse, R32, R204 ;  /* 0x00000020a8d0723c */ /* 0x040fec00000810cc */
[C---:B------:R-:W-:Y:S06]  /*51f50*/  HMMA.1688.F32.TF32 R204, R168.reuse, R28, R200 ;  /* 0x0000001ca8cc723c */ /* 0x040fec00000810c8 */
[C---:B------:R-:W-:Y:S06]  /*51f60*/  HMMA.1688.F32.TF32 R200, R168.reuse, R24, R196 ;  /* 0x00000018a8c8723c */ /* 0x040fec00000810c4 */
[----:B------:R-:W-:Y:S01]  /*51f70*/  HMMA.1688.F32.TF32 R196, R168, R20, R192 ;  /* 0x00000014a8c4723c */ /* 0x000fe200000810c0 */
[----:B------:R-:W-:-:S05]  /*51f80*/  IMAD.MOV.U32 R115, RZ, RZ, R180 ;  /* 0x000000ffff737224 */ /* 0x000fca00078e00b4 */
[----:B------:R-:W-:Y:S01]  /*51f90*/  HMMA.1688.F32.TF32 R192, R168, R16, R188 ;  /* 0x00000010a8c0723c */ /* 0x000fe200000810bc */
[----:B------:R-:W-:Y:S01]  /*51fa0*/  IMAD.MOV.U32 R107, RZ, RZ, R181 ;  /* 0x000000ffff6b7224 */ /* 0x000fe200078e00b5 */
[----:B------:R-:W-:Y:S01]  /*51fb0*/  MOV R110, R182 ;  /* 0x000000b6006e7202 */ /* 0x000fe20000000f00 */
[----:B------:R-:W-:Y:S01]  /*51fc0*/  IMAD.MOV.U32 R111, RZ, RZ, R183 ;  /* 0x000000ffff6f7224 */ /* 0x000fe200078e00b7 */
[----:B------:R-:W4:Y:S01]  /*51fd0*/  LDL.LU.64 R180, [R1+0x740] ;  /* 0x0007400001b47983 */ /* 0x000f220000300a00 */
[----:B------:R-:W-:Y:S01]  /*51fe0*/  IMAD.MOV.U32 R103, RZ, RZ, R164 ;  /* 0x000000ffff677224 */ /* 0x000fe200078e00a4 */
[----:B------:R-:W-:Y:S01]  /*51ff0*/  MOV R99, R166 ;  /* 0x000000a600637202 */ /* 0x000fe20000000f00 */
[----:B------:R-:W-:Y:S01]  /*52000*/  IMAD.MOV.U32 R102, RZ, RZ, R165 ;  /* 0x000000ffff667224 */ /* 0x000fe200078e00a5 */
[----:B------:R-:W4:Y:S01]  /*52010*/  LDL.LU.64 R182, [R1+0x748] ;  /* 0x0007480001b67983 */ /* 0x000f220000300a00 */
[----:B------:R-:W-:-:S03]  /*52020*/  IMAD.MOV.U32 R98, RZ, RZ, R167 ;  /* 0x000000ffff627224 */ /* 0x000fc600078e00a7 */
[----:B------:R-:W4:Y:S04]  /*52030*/  LDL.LU.64 R164, [R1+0x730] ;  /* 0x0007300001a47983 */ /* 0x000f280000300a00 */
[----:B------:R-:W4:Y:S04]  /*52040*/  LDL.LU.64 R166, [R1+0x738] ;  /* 0x0007380001a67983 */ /* 0x000f280000300a00 */
        /* <DEDUP_REMOVED lines=12> */
[C---:B--2---:R-:W-:Y:S03]  /*52110*/  HMMA.1688.F32.TF32 R188, R168.reuse, R12, R160 ;  /* 0x0000000ca8bc723c */ /* 0x044fe600000810a0 */
[----:B------:R-:W2:Y:S03]  /*52120*/  LDL.LU.64 R160, [R1+0x720] ;  /* 0x0007200001a07983 */ /* 0x000ea60000300a00 */
[C---:B---3--:R-:W-:Y:S01]  /*52130*/  HMMA.1688.F32.TF32 R184, R168.reuse, R8, R184 ;  /* 0x00000008a8b8723c */ /* 0x048fe200000810b8 */
[----:B------:R-:W-:Y:S04]  /*52140*/  STL.64 [R1+0x440], R192 ;  /* 0x000440c001007387 */ /* 0x000fe80000100a00 */
[----:B------:R-:W-:Y:S04]  /*52150*/  STL.64 [R1+0x448], R194 ;  /* 0x000448c201007387 */ /* 0x000fe80000100a00 */
[----:B------:R-:W2:Y:S08]  /*52160*/  LDL.LU.64 R162, [R1+0x728] ;  /* 0x0007280001a27983 */ /* 0x000eb00000300a00 */
[----:B------:R-:W-:Y:S04]  /*52170*/  STL.64 [R1+0x2c0], R188 ;  /* 0x0002c0bc01007387 */ /* 0x000fe80000100a00 */
[----:B------:R-:W-:Y:S01]  /*52180*/  STL.64 [R1+0x2c8], R190 ;  /* 0x0002c8be01007387 */ /* 0x000fe20000100a00 */
[----:B------:R-:W-:Y:S03]  /*52190*/  HMMA.1688.F32.TF32 R168, R168, R4, R156 ;  /* 0x00000004a8a8723c */ /* 0x000fe6000008109c */
[----:B------:R-:W3:Y:S04]  /*521a0*/  LDL.LU.64 R156, [R1+0x710] ;  /* 0x00071000019c7983 */ /* 0x000ee80000300a00 */
[----:B------:R-:W-:Y:S04]  /*521b0*/  STL.64 [R1+0x70], R184 ;  /* 0x000070b801007387 */ /* 0x000fe80000100a00 */
[----:B------:R-:W-:Y:S04]  /*521c0*/  STL.64 [R1+0x78], R186 ;  /* 0x000078ba01007387 */ /* 0x000fe80000100a00 */
[----:B------:R-:W3:Y:S08]  /*521d0*/  LDL.LU.64 R158, [R1+0x718] ;  /* 0x00071800019e7983 */ /* 0x000ef00000300a00 */
[----:B------:R-:W-:Y:S04]  /*521e0*/  STL.64 [R1+0x50], R168 ;  /* 0x000050a801007387 */ /* 0x000fe80000100a00 */
[----:B------:R4:W-:Y:S02]  /*521f0*/  STL.64 [R1+0x58], R170 ;  /* 0x000058aa01007387 */ /* 0x0009e40000100a00 */
[C---:B----4-:R-:W-:Y:S06]  /*52200*/  HMMA.1688.F32.TF32 R168, R44.reuse, R132, R180 ;  /* 0x000000842ca8723c */ /* 0x050fec00000810b4 */
[----:B------:R-:W-:-:S15]  /*52210*/  HMMA.1688.F32.TF32 R164, R44, R128, R164 ;  /* 0x000000802ca4723c */ /* 0x000fde00000810a4 */
[----:B------:R-:W-:-:S02]  /*52220*/  NOP ;  /* 0x0000000000007918 */ /* 0x000fc40000000000 */
[----:B------:R1:W-:Y:S04]  /*52230*/  STL.64 [R1+0x30], R168 ;  /* 0x000030a801007387 */ /* 0x0003e80000100a00 */
[----:B------:R4:W-:Y:S04]  /*52240*/  STL.64 [R1+0x38], R170 ;  /* 0x000038aa01007387 */ /* 0x0009e80000100a00 */
[----:B------:R-:W3:Y:S01]  /*52250*/  LDL.LU.64 R184, [R1+0x700] ;  /* 0x0007000001b87983 */ /* 0x000ee20000300a00 */
[----:B------:R-:W-:Y:S01]  /*52260*/  IMAD.MOV.U32 R11, RZ, RZ, R167 ;  /* 0x000000ffff0b7224 */ /* 0x000fe200078e00a7 */
[----:B------:R-:W-:Y:S01]  /*52270*/  MOV R10, R166 ;  /* 0x000000a6000a7202 */ /* 0x000fe20000000f00 */
[----:B------:R-:W-:Y:S01]  /*52280*/  IMAD.MOV.U32 R7, RZ, RZ, R165 ;  /* 0x000000ffff077224 */ /* 0x000fe200078e00a5 */
[----:B------:R-:W3:Y:S01]  /*52290*/  LDL.LU.64 R186, [R1+0x708] ;  /* 0x0007080001ba7983 */ /* 0x000ee20000300a00 */
[----:B------:R-:W-:-:S03]  /*522a0*/  IMAD.MOV.U32 R6, RZ, RZ, R164 ;  /* 0x000000ffff067224 */ /* 0x000fc600078e00a4 */
[----:B------:R3:W-:Y:S04]  /*522b0*/  STL [R1+0x38e0], R11 ;  /* 0x0038e00b01007387 */ /* 0x0007e80000100800 */
[----:B------:R-:W-:Y:S04]  /*522c0*/  STL [R1+0x38dc], R10 ;  /* 0x0038dc0a01007387 */ /* 0x000fe80000100800 */
[----:B------:R3:W-:Y:S04]  /*522d0*/  STL [R1+0x38d8], R7 ;  /* 0x0038d80701007387 */ /* 0x0007e80000100800 */
[----:B------:R3:W-:Y:S04]  /*522e0*/  STL [R1+0x38d4], R6 ;  /* 0x0038d40601007387 */ /* 0x0007e80000100800 */
[----:B------:R-:W3:Y:S04]  /*522f0*/  LDL.LU.64 R180, [R1+0x6f0] ;  /* 0x0006f00001b47983 */ /* 0x000ee80000300a00 */
[----:B------:R-:W3:Y:S04]  /*52300*/  LDL.LU.64 R182, [R1+0x6f8] ;  /* 0x0006f80001b67983 */ /* 0x000ee80000300a00 */
[----:B-1----:R-:W3:Y:S04]  /*52310*/  LDL.LU.64 R168, [R1+0x6e0] ;  /* 0x0006e00001a87983 */ /* 0x002ee80000300a00 */
[----:B----4-:R-:W4:Y:S04]  /*52320*/  LDL.LU.64 R170, [R1+0x6e8] ;  /* 0x0006e80001aa7983 */ /* 0x010f280000300a00 */
[----:B------:R-:W4:Y:S04]  /*52330*/  LDL.LU.64 R164, [R1+0x6d0] ;  /* 0x0006d00001a47983 */ /* 0x000f280000300a00 */
[----:B------:R-:W4:Y:S01]  /*52340*/  LDL.LU.64 R166, [R1+0x6d8] ;  /* 0x0006d80001a67983 */ /* 0x000f220000300a00 */
[C---:B--2---:R-:W-:Y:S06]  /*52350*/  HMMA.1688.F32.TF32 R160, R44.reuse, R124, R160 ;  /* 0x0000007c2ca0723c */ /* 0x044fec00000810a0 */
[----:B---3--:R-:W-:-:S15]  /*52360*/  HMMA.1688.F32.TF32 R156, R44, R120, R156 ;  /* 0x000000782c9c723c */ /* 0x008fde000008109c */
[----:B------:R-:W-:-:S03]  /*52370*/  NOP ;  /* 0x0000000000007918 */ /* 0x000fc60000000000 */
[----:B------:R-:W-:Y:S01]  /*52380*/  IMAD.MOV.U32 R19, RZ, RZ, R163 ;  /* 0x000000ffff137224 */ /* 0x000fe200078e00a3 */
[----:B------:R-:W-:Y:S01]  /*52390*/  MOV R18, R162 ;  /* 0x000000a200127202 */ /* 0x000fe20000000f00 */
[----:B------:R-:W-:Y:S02]  /*523a0*/  IMAD.MOV.U32 R15, RZ, RZ, R161 ;  /* 0x000000ffff0f7224 */ /* 0x000fe400078e00a1 */
[----:B------:R-:W-:Y:S01]  /*523b0*/  IMAD.MOV.U32 R14, RZ, RZ, R160 ;  /* 0x000000ffff0e7224 */ /* 0x000fe200078e00a0 */
[----:B------:R-:W-:Y:S04]  /*523c0*/  STL [R1+0x38f0], R19 ;  /* 0x0038f01301007387 */ /* 0x000fe80000100800 */
[----:B------:R1:W-:Y:S04]  /*523d0*/  STL [R1+0x38ec], R18 ;  /* 0x0038ec1201007387 */ /* 0x0003e80000100800 */
[----:B------:R-:W-:Y:S04]  /*523e0*/  STL [R1+0x38e8], R15 ;  /* 0x0038e80f01007387 */ /* 0x000fe80000100800 */
[----:B------:R2:W-:Y:S04]  /*523f0*/  STL [R1+0x38e4], R14 ;  /* 0x0038e40e01007387 */ /* 0x0005e80000100800 */
[----:B------:R-:W3:Y:S01]  /*52400*/  LDL.LU.64 R160, [R1+0x6c0] ;  /* 0x0006c00001a07983 */ /* 0x000ee20000300a00 */
[----:B------:R-:W-:Y:S01]  /*52410*/  IMAD.MOV.U32 R22, RZ, RZ, R156 ;  /* 0x000000ffff167224 */ /* 0x000fe200078e009c */
[----:B------:R-:W-:Y:S01]  /*52420*/  MOV R34, R158 ;  /* 0x0000009e00227202 */ /* 0x000fe20000000f00 */
[----:B------:R-:W-:Y:S01]  /*52430*/  IMAD.MOV.U32 R30, RZ, RZ, R157 ;  /* 0x000000ffff1e7224 */ /* 0x000fe200078e009d */
[----:B------:R-:W3:Y:S01]  /*52440*/  LDL.LU.64 R162, [R1+0x6c8] ;  /* 0x0006c80001a27983 */ /* 0x000ee20000300a00 */
[----:B------:R-:W-:-:S03]  /*52450*/  IMAD.MOV.U32 R38, RZ, RZ, R159 ;  /* 0x000000ffff267224 */ /* 0x000fc600078e009f */
[----:B------:R-:W3:Y:S04]  /*52460*/  LDL.LU.64 R156, [R1+0x6b0] ;  /* 0x0006b000019c7983 */ /* 0x000ee80000300a00 */
[----:B------:R-:W3:Y:S04]  /*52470*/  LDL.LU.64 R158, [R1+0x6b8] ;  /* 0x0006b800019e7983 */ /* 0x000ee80000300a00 */
[----:B------:R2:W-:Y:S04]  /*52480*/  STL [R1+0x3900], R38 ;  /* 0x0039002601007387 */ /* 0x0005e80000100800 */
[----:B------:R-:W-:Y:S04]  /*52490*/  STL [R1+0x38fc], R34 ;  /* 0x0038fc2201007387 */ /* 0x000fe80000100800 */
[----:B------:R2:W-:Y:S04]  /*524a0*/  STL [R1+0x38f8], R30 ;  /* 0x0038f81e01007387 */ /* 0x0005e80000100800 */
[----:B------:R2:W-:Y:S01]  /*524b0*/  STL [R1+0x38f4], R22 ;  /* 0x0038f41601007387 */ /* 0x0005e20000100800 */
[C---:B------:R-:W-:Y:S06]  /*524c0*/  HMMA.1688.F32.TF32 R184, R44.reuse, R116, R184 ;  /* 0x000000742cb8723c */ /* 0x040fec00000810b8 */
[C---:B------:R-:W-:Y:S06]  /*524d0*/  HMMA.1688.F32.TF32 R180, R44.reuse, R112, R180 ;  /* 0x000000702cb4723c */ /* 0x040fec00000810b4 */
[C---:B----4-:R-:W-:Y:S06]  /*524e0*/  HMMA.1688.F32.TF32 R168, R44.reuse, R108, R168 ;  /* 0x0000006c2ca8723c */ /* 0x050fec00000810a8 */
[----:B------:R-:W-:Y:S06]  /*524f0*/  HMMA.1688.F32.TF32 R164, R44, R104, R164 ;  /* 0x000000682ca4723c */ /* 0x000fec00000810a4 */
        /* <DEDUP_REMOVED lines=8> */
[----:B-1----:R-:W-:Y:S02]  /*52580*/  IMAD.MOV.U32 R18, RZ, RZ, R169 ;  /* 0x000000ffff127224 */ /* 0x002fe400078e00a9 */
[----:B--2---:R-:W-:Y:S01]  /*52590*/  IMAD.MOV.U32 R14, RZ, RZ, R171 ;  /* 0x000000ffff0e7224 */ /* 0x004fe200078e00ab */
[----:B------:R-:W-:Y:S04]  /*525a0*/  LDS R169, [R176+UR7+0x40080] ;  /* 0x04008007b0a97984 */ /* 0x000fe80008000800 */
[----:B------:R1:W-:Y:S01]  /*525b0*/  LDS R171, [R176+UR7+0x40480] ;  /* 0x04048007b0ab7984 */ /* 0x0003e20008000800 */
[----:B------:R-:W-:Y:S01]  /*525c0*/  IMAD.MOV.U32 R38, RZ, RZ, R164 ;  /* 0x000000ffff267224 */ /* 0x000fe200078e00a4 */
[----:B------:R-:W-:Y:S01]  /*525d0*/  MOV R30, R166 ;  /* 0x000000a6001e7202 */ /* 0x000fe20000000f00 */
[----:B------:R-:W-:-:S02]  /*525e0*/  IMAD.MOV.U32 R34, RZ, RZ, R165 ;  /* 0x000000ffff227224 */ /* 0x000fc400078e00a5 */
[----:B------:R-:W-:Y:S01]  /*525f0*/  IMAD.MOV.U32 R22, RZ, RZ, R167 ;  /* 0x000000ffff167224 */ /* 0x000fe200078e00a7 */
[C---:B---3--:R-:W-:Y:S06]  /*52600*/  HMMA.1688.F32.TF32 R156, R44.reuse, R96, R156 ;  /* 0x000000602c9c723c */ /* 0x048fec000008109c */
[----:B------:R-:W-:-:S15]  /*52610*/  HMMA.1688.F32.TF32 R160, R44, R100, R160 ;  /* 0x000000642ca0723c */ /* 0x000fde00000810a0 */
[----:B------:R-:W-:-:S02]  /*52620*/  NOP ;  /* 0x0000000000007918 */ /* 0x000fc40000000000 */
[----:B------:R2:W-:Y:S04]  /*52630*/  STL.64 [R1+0x250], R156 ;  /* 0x0002509c01007387 */ /* 0x0005e80000100a00 */
[----:B------:R3:W-:Y:S04]  /*52640*/  STL.64 [R1+0x258], R158 ;  /* 0x0002589e01007387 */ /* 0x0007e80000100a00 */
        /* <DEDUP_REMOVED lines=26> */
[----:B-1----:R-:W4:Y:S01]  /*527f0*/  LDL.LU.64 R176, [R1+0x780] ;  /* 0x0007800001b07983 */ /* 0x002f220000300a00 */
        /* <DEDUP_REMOVED lines=8> */
[----:B------:R-:W4:Y:S04]  /*52880*/  LDL.LU.64 R162, [R1+0x768] ;  /* 0x0007680001a27983 */ /* 0x000f280000300a00 */
[----:B--2---:R-:W2:Y:S04]  /*52890*/  LDL.LU.64 R156, [R1+0x750] ;  /* 0x00075000019c7983 */ /* 0x004ea80000300a00 */
[----:B---3--:R-:W2:Y:S01]  /*528a0*/  LDL.LU.64 R158, [R1+0x758] ;  /* 0x00075800019e7983 */ /* 0x008ea20000300a00 */
[C---:B----4-:R-:W-:Y:S06]  /*528b0*/  HMMA.1688.F32.TF32 R224, R44.reuse, R92, R224 ;  /* 0x0000005c2ce0723c */ /* 0x050fec00000810e0 */
[C---:B------:R-:W-:Y:S06]  /*528c0*/  HMMA.1688.F32.TF32 R220, R44.reuse, R88, R220 ;  /* 0x000000582cdc723c */ /* 0x040fec00000810dc */
[C---:B------:R-:W-:Y:S06]  /*528d0*/  HMMA.1688.F32.TF32 R216, R44.reuse, R84, R216 ;  /* 0x000000542cd8723c */ /* 0x040fec00000810d8 */
[C---:B------:R-:W-:Y:S05]  /*528e0*/  HMMA.1688.F32.TF32 R212, R44.reuse, R80, R212 ;  /* 0x000000502cd4723c */ /* 0x040fea00000810d4 */
[----:B------:R-:W-:Y:S01]  /*528f0*/  STL.64 [R1+0x430], R224 ;  /* 0x000430e001007387 */ /* 0x000fe20000100a00 */
[C---:B------:R-:W-:Y:S03]  /*52900*/  HMMA.1688.F32.TF32 R244, R44.reuse, R76, R244 ;  /* 0x0000004c2cf4723c */ /* 0x040fe600000810f4 */
[----:B------:R1:W-:Y:S03]  /*52910*/  STL.64 [R1+0x438], R226 ;  /* 0x000438e201007387 */ /* 0x0003e60000100a00 */
[C---:B------:R-:W-:Y:S01]  /*52920*/  HMMA.1688.F32.TF32 R208, R44.reuse, R72, R208 ;  /* 0x000000482cd0723c */ /* 0x040fe200000810d0 */
[----:B-1----:R-:W3:Y:S05]  /*52930*/  LDL.LU.64 R226, [R1+0x3b00] ;  /* 0x003b000001e27983 */ /* 0x002eea0000300a00 */
[C---:B------:R-:W-:Y:S01]  /*52940*/  HMMA.1688.F32.TF32 R204, R44.reuse, R68, R204 ;  /* 0x000000442ccc723c */ /* 0x040fe200000810cc */
[----:B------:R-:W3:Y:S05]  /*52950*/  LDL.LU.64 R224, [R1+0x3af8] ;  /* 0x003af80001e07983 */ /* 0x000eea0000300a00 */
[C---:B------:R-:W-:Y:S01]  /*52960*/  HMMA.1688.F32.TF32 R200, R44.reuse, R64, R200 ;  /* 0x000000402cc8723c */ /* 0x040fe200000810c8 */
[----:B------:R-:W-:Y:S05]  /*52970*/  STL.64 [R1+0x420], R220 ;  /* 0x000420dc01007387 */ /* 0x000fea0000100a00 */
[C---:B------:R-:W-:Y:S01]  /*52980*/  HMMA.1688.F32.TF32 R196, R44.reuse, R60, R196 ;  /* 0x0000003c2cc4723c */ /* 0x040fe200000810c4 */
[----:B------:R1:W-:Y:S05]  /*52990*/  STL.64 [R1+0x428], R222 ;  /* 0x000428de01007387 */ /* 0x0003ea0000100a00 */
[C---:B------:R-:W-:Y:S01]  /*529a0*/  HMMA.1688.F32.TF32 R192, R44.reuse, R56, R192 ;  /* 0x000000382cc0723c */ /* 0x040fe200000810c0 */
[----:B-1----:R-:W4:Y:S05]  /*529b0*/  LDL.LU.64 R222, [R1+0x3af0] ;  /* 0x003af00001de7983 */ /* 0x002f2a0000300a00 */
[C---:B------:R-:W-:Y:S01]  /*529c0*/  HMMA.1688.F32.TF32 R188, R44.reuse, R52, R188 ;  /* 0x000000342cbc723c */ /* 0x040fe200000810bc */
[----:B------:R-:W4:Y:S04]  /*529d0*/  LDL.LU.64 R220, [R1+0x3ae8] ;  /* 0x003ae80001dc7983 */ /* 0x000f280000300a00 */
[----:B------:R-:W-:Y:S01]  /*529e0*/  STL.64 [R1+0x410], R216 ;  /* 0x000410d801007387 */ /* 0x000fe20000100a00 */
[C---:B------:R-:W-:Y:S03]  /*529f0*/  HMMA.1688.F32.TF32 R184, R44.reuse, R48, R184 ;  /* 0x000000302cb8723c */ /* 0x040fe600000810b8 */
[----:B------:R1:W-:Y:S03]  /*52a00*/  STL.64 [R1+0x418], R218 ;  /* 0x000418da01007387 */ /* 0x0003e60000100a00 */
        /* <DEDUP_REMOVED lines=8> */
[----:B-1----:R-:W4:Y:S04]  /*52a90*/  LDL.LU.64 R214, [R1+0x3ad0] ;  /* 0x003ad00001d67983 */ /* 0x002f280000300a00 */
[----:B------:R-:W4:Y:S04]  /*52aa0*/  LDL.LU.64 R212, [R1+0x3ac8] ;  /* 0x003ac80001d47983 */ /* 0x000f280000300a00 */
[----:B------:R-:W-:Y:S04]  /*52ab0*/  STL.64 [R1+0x3f0], R244 ;  /* 0x0003f0f401007387 */ /* 0x000fe80000100a00 */
[----:B------:R-:W-:Y:S04]  /*52ac0*/  STL.64 [R1+0x3f8], R246 ;  /* 0x0003f8f601007387 */ /* 0x000fe80000100a00 */
[----:B------:R1:W-:Y:S04]  /*52ad0*/  STL.64 [R1+0x3e0], R208 ;  /* 0x0003e0d001007387 */ /* 0x0003e80000100a00 */
[----:B------:R1:W-:Y:S04]  /*52ae0*/  STL.64 [R1+0x3e8], R210 ;  /* 0x0003e8d201007387 */ /* 0x0003e80000100a00 */
[----:B------:R1:W-:Y:S04]  /*52af0*/  STL.64 [R1+0x3d0], R204 ;  /* 0x0003d0cc01007387 */ /* 0x0003e80000100a00 */
[----:B------:R1:W-:Y:S04]  /*52b00*/  STL.64 [R1+0x3d8], R206 ;  /* 0x0003d8ce01007387 */ /* 0x0003e80000100a00 */
[----:B------:R1:W-:Y:S04]  /*52b10*/  STL.64 [R1+0x3c0], R200 ;  /* 0x0003c0c801007387 */ /* 0x0003e80000100a00 */
[----:B------:R1:W-:Y:S04]  /*52b20*/  STL.64 [R1+0x3c8], R202 ;  /* 0x0003c8ca01007387 */ /* 0x0003e80000100a00 */
[----:B------:R1:W-:Y:S04]  /*52b30*/  STL.64 [R1+0x3b0], R196 ;  /* 0x0003b0c401007387 */ /* 0x0003e80000100a00 */
[----:B------:R1:W-:Y:S04]  /*52b40*/  STL.64 [R1+0x3b8], R198 ;  /* 0x0003b8c601007387 */ /* 0x0003e80000100a00 */
[----:B------:R-:W-:Y:S04]  /*52b50*/  STL.64 [R1+0x3a0], R192 ;  /* 0x0003a0c001007387 */ /* 0x000fe80000100a00 */
[----:B------:R-:W-:Y:S04]  /*52b60*/  STL.64 [R1+0x3a8], R194 ;  /* 0x0003a8c201007387 */ /* 0x000fe80000100a00 */
[----:B------:R1:W-:Y:S04]  /*52b70*/  STL.64 [R1+0x390], R188 ;  /* 0x000390bc01007387 */ /* 0x0003e80000100a00 */
[----:B------:R1:W-:Y:S04]  /*52b80*/  STL.64 [R1+0x398], R190 ;  /* 0x000398be01007387 */ /* 0x0003e80000100a00 */
[----:B------:R-:W-:Y:S04]  /*52b90*/  STL.64 [R1+0x380], R184 ;  /* 0x000380b801007387 */ /* 0x000fe80000100a00 */
[----:B------:R-:W-:Y:S04]  /*52ba0*/  STL.64 [R1+0x388], R186 ;  /* 0x000388ba01007387 */ /* 0x000fe80000100a00 */
[----:B------:R-:W-:Y:S04]  /*52bb0*/  STL.64 [R1+0x370], R180 ;  /* 0x000370b401007387 */ /* 0x000fe80000100a00 */
[----:B------:R-:W-:Y:S04]  /*52bc0*/  STL.64 [R1+0x378], R182 ;  /* 0x000378b601007387 */ /* 0x000fe80000100a00 */
[----:B------:R-:W-:Y:S04]  /*52bd0*/  STL.64 [R1+0x360], R176 ;  /* 0x000360b001007387 */ /* 0x000fe80000100a00 */
[----:B------:R-:W-:Y:S04]  /*52be0*/  STL.64 [R1+0x368], R178 ;  /* 0x000368b201007387 */ /* 0x000fe80000100a00 */
[----:B------:R-:W-:Y:S01]  /*52bf0*/  STL.64 [R1+0x350], R164 ;  /* 0x000350a401007387 */ /* 0x000fe20000100a00 */
[----:B--2---:R-:W-:Y:S03]  /*52c00*/  HMMA.1688.F32.TF32 R156, R44, R24, R156 ;  /* 0x000000182c9c723c */ /* 0x004fe6000008109c */
[----:B------:R-:W-:Y:S04]  /*52c10*/  STL.64 [R1+0x358], R166 ;  /* 0x000358a601007387 */ /* 0x000fe80000100a00 */
[----:B-1----:R-:W2:Y:S04]  /*52c20*/  LDL.LU.64 R208, [R1+0x320] ;  /* 0x0003200001d07983 */ /* 0x002ea80000300a00 */
[----:B------:R-:W-:Y:S04]  /*52c30*/  STL.64 [R1+0x340], R160 ;  /* 0x000340a001007387 */ /* 0x000fe80000100a00 */
[----:B------:R-:W-:Y:S04]  /*52c40*/  STL.64 [R1+0x348], R162 ;  /* 0x000348a201007387 */ /* 0x000fe80000100a00 */
[----:B------:R-:W2:Y:S04]  /*52c50*/  LDL.LU.64 R210, [R1+0x328] ;  /* 0x0003280001d27983 */ /* 0x000ea80000300a00 */
[----:B------:R1:W-:Y:S04]  /*52c60*/  STL.64 [R1+0x330], R156 ;  /* 0x0003309c01007387 */ /* 0x0003e80000100a00 */
[----:B------:R1:W-:Y:S04]  /*52c70*/  STL.64 [R1+0x338], R158 ;  /* 0x0003389e01007387 */ /* 0x0003e80000100a00 */
[----:B------:R-:W3:Y:S04]  /*52c80*/  LDL.LU.64 R204, [R1+0x310] ;  /* 0x0003100001cc7983 */ /* 0x000ee80000300a00 */
        /* <DEDUP_REMOVED lines=21> */
[----:B------:R-:W4:Y:S04]  /*52de0*/  LDL.LU.64 R176, [R1] ;  /* 0x0000000001b07983 */ /* 0x000f280000300a00 */
[----:B------:R-:W4:Y:S01]  /*52df0*/  LDL.LU.64 R178, [R1+0x8] ;  /* 0x0000080001b27983 */ /* 0x000f220000300a00 */
[----:B------:R-:W-:Y:S01]  /*52e00*/  IMAD.MOV.U32 R19, RZ, RZ, R168 ;  /* 0x000000ffff137224 */ /* 0x000fe200078e00a8 */
[----:B------:R-:W-:-:S02]  /*52e10*/  MOV R15, R170 ;  /* 0x000000aa000f7202 */ /* 0x000fc40000000f00 */
[----:B------:R-:W-:Y:S04]  /*52e20*/  LDS R168, [R252+UR7+0x40080] ;  /* 0x04008007fca87984 */ /* 0x000fe80008000800 */
[----:B------:R-:W1:Y:S02]  /*52e30*/  LDS R170, [R252+UR7+0x40480] ;  /* 0x04048007fcaa7984 */ /* 0x000e640008000800 */
[----:B-1----:R-:W-:Y:S06]  /*52e40*/  HMMA.1688.F32.TF32 R136, R168, R92, R136 ;  /* 0x0000005ca888723c */ /* 0x002fec0000081088 */
[C---:B--2---:R-:W-:Y:S06]  /*52e50*/  HMMA.1688.F32.TF32 R208, R44.reuse, R20, R208 ;  /* 0x000000142cd0723c */ /* 0x044fec00000810d0 */
[----:B---3--:R-:W-:-:S15]  /*52e60*/  HMMA.1688.F32.TF32 R204, R44, R16, R204 ;  /* 0x000000102ccc723c */ /* 0x008fde00000810cc */
[----:B------:R-:W-:-:S02]  /*52e70*/  NOP ;  /* 0x0000000000007918 */ /* 0x000fc40000000000 */
[----:B------:R-:W-:Y:S04]  /*52e80*/  STL.64 [R1+0x320], R208 ;  /* 0x000320d001007387 */ /* 0x000fe80000100a00 */
[----:B------:R1:W-:Y:S04]  /*52e90*/  STL.64 [R1+0x328], R210 ;  /* 0x000328d201007387 */ /* 0x0003e80000100a00 */
[----:B-1----:R-:W2:Y:S04]  /*52ea0*/  LDL.LU.64 R210, [R1+0x3ac0] ;  /* 0x003ac00001d27983 */ /* 0x002ea80000300a00 */
[----:B------:R-:W2:Y:S01]  /*52eb0*/  LDL.LU.64 R208, [R1+0x3ab8] ;  /* 0x003ab80001d07983 */ /* 0x000ea20000300a00 */
[C---:B----4-:R-:W-:Y:S03]  /*52ec0*/  HMMA.1688.F32.TF32 R200, R44.reuse, R12, R200 ;  /* 0x0000000c2cc8723c */ /* 0x050fe600000810c8 */
[----:B------:R-:W-:Y:S04]  /*52ed0*/  STL.64 [R1+0x310], R204 ;  /* 0x000310cc01007387 */ /* 0x000fe80000100a00 */
[----:B------:R1:W-:Y:S04]  /*52ee0*/  STL.64 [R1+0x318], R206 ;  /* 0x000318ce01007387 */ /* 0x0003e80000100a00 */
[----:B-1----:R-:W3:Y:S04]  /*52ef0*/  LDL.LU.64 R206, [R1+0x3ab0] ;  /* 0x003ab00001ce7983 */ /* 0x002ee80000300a00 */
[----:B------:R-:W3:Y:S01]  /*52f00*/  LDL.LU.64 R204, [R1+0x3aa8] ;  /* 0x003aa80001cc7983 */ /* 0x000ee20000300a00 */
[C---:B------:R-:W-:Y:S07]  /*52f10*/  HMMA.1688.F32.TF32 R196, R44.reuse, R8, R196 ;  /* 0x000000082cc4723c */ /* 0x040fee00000810c4 */
[----:B------:R-:W-:Y:S01]  /*52f20*/  STL.64 [R1+0x300], R200 ;  /* 0x000300c801007387 */ /* 0x000fe20000100a00 */
[----:B------:R-:W-:Y:S03]  /*52f30*/  HMMA.1688.F32.TF32 R44, R44, R4, R244 ;  /* 0x000000042c2c723c */ /* 0x000fe600000810f4 */
[----:B------:R1:W-:Y:S03]  /*52f40*/  STL.64 [R1+0x308], R202 ;  /* 0x000308ca01007387 */ /* 0x0003e60000100a00 */
[C---:B------:R-:W-:Y:S01]  /*52f50*/  HMMA.1688.F32.TF32 R188, R168.reuse, R132, R188 ;  /* 0x00000084a8bc723c */ /* 0x040fe200000810bc */
[----:B-1----:R-:W4:Y:S05]  /*52f60*/  LDL.LU.64 R202, [R1+0x3aa0] ;  /* 0x003aa00001ca7983 */ /* 0x002f2a0000300a00 */
[C---:B------:R-:W-:Y:S01]  /*52f70*/  HMMA.1688.F32.TF32 R156, R168.reuse, R128, R156 ;  /* 0x00000080a89c723c */ /* 0x040fe2000008109c */
[----:B------:R-:W4:Y:S05]  /*52f80*/  LDL.LU.64 R200, [R1+0x3a98] ;  /* 0x003a980001c87983 */ /* 0x000f2a0000300a00 */
[C---:B------:R-:W-:Y:S01]  /*52f90*/  HMMA.1688.F32.TF32 R160, R168.reuse, R124, R160 ;  /* 0x0000007ca8a0723c */ /* 0x040fe200000810a0 */
[----:B------:R-:W-:Y:S05]  /*52fa0*/  STL.64 [R1+0x2f0], R196 ;  /* 0x0002f0c401007387 */ /* 0x000fea0000100a00 */
[C---:B------:R-:W-:Y:S01]  /*52fb0*/  HMMA.1688.F32.TF32 R164, R168.reuse, R120, R164 ;  /* 0x00000078a8a4723c */ /* 0x040fe200000810a4 */
[----:B------:R1:W-:Y:S05]  /*52fc0*/  STL.64 [R1+0x2f8], R198 ;  /* 0x0002f8c601007387 */ /* 0x0003ea0000100a00 */
[C---:B------:R-:W-:Y:S01]  /*52fd0*/  HMMA.1688.F32.TF32 R192, R168.reuse, R116, R192 ;  /* 0x00000074a8c0723c */ /* 0x040fe200000810c0 */
[----:B-1----:R-:W4:Y:S04]  /*52fe0*/  LDL.LU.64 R198, [R1+0x3a90] ;  /* 0x003a900001c67983 */ /* 0x002f280000300a00 */
[----:B------:R-:W4:Y:S04]  /*52ff0*/  LDL.LU.64 R196, [R1+0x3a88] ;  /* 0x003a880001c47983 */ /* 0x000f280000300a00 */
[----:B------:R-:W4:Y:S04]  /*53000*/  LDL.LU.64 R246, [R1+0x3a80] ;  /* 0x003a800001f67983 */ /* 0x000f280000300a00 */
[----:B------:R-:W4:Y:S04]  /*53010*/  LDL.LU.64 R244, [R1+0x3a78] ;  /* 0x003a780001f47983 */ /* 0x000f280000300a00 */
[----:B------:R-:W-:Y:S04]  /*53020*/  STL.64 [R1+0x240], R44 ;  /* 0x0002402c01007387 */ /* 0x000fe80000100a00 */
[----:B------:R-:W-:Y:S04]  /*53030*/  STL.64 [R1+0x248], R46 ;  /* 0x0002482e01007387 */ /* 0x000fe80000100a00 */
[----:B------:R-:W-:Y:S04]  /*53040*/  STL.64 [R1+0x2e0], R188 ;  /* 0x0002e0bc01007387 */ /* 0x000fe80000100a00 */
[----:B------:R1:W-:Y:S01]  /*53050*/  STL.64 [R1+0x2e8], R190 ;  /* 0x0002e8be01007387 */ /* 0x0003e20000100a00 */
[C---:B------:R-:W-:Y:S03]  /*53060*/  HMMA.1688.F32.TF32 R172, R168.reuse, R96, R172 ;  /* 0x00000060a8ac723c */ /* 0x040fe600000810ac */
[----:B------:R-:W-:Y:S03]  /*53070*/  LDS R44, [R3+UR7+0x40080] ;  /* 0x04008007032c7984 */ /* 0x000fe60008000800 */
[C---:B------:R-:W-:Y:S01]  /*53080*/  HMMA.1688.F32.TF32 R140, R168.reuse, R88, R140 ;  /* 0x00000058a88c723c */ /* 0x040fe2000008108c */
[----:B------:R-:W-:Y:S04]  /*53090*/  LDS R46, [R3+UR7+0x40480] ;  /* 0x04048007032e7984 */ /* 0x000fe80008000800 */
[----:B-1----:R-:W4:Y:S04]  /*530a0*/  LDL.LU.64 R190, [R1+0x3a70] ;  /* 0x003a700001be7983 */ /* 0x002f280000300a00 */
[----:B------:R-:W4:Y:S04]  /*530b0*/  LDL.LU.64 R188, [R1+0x3a68] ;  /* 0x003a680001bc7983 */ /* 0x000f280000300a00 */
[----:B------:R-:W-:Y:S04]  /*530c0*/  STL.64 [R1+0x460], R156 ;  /* 0x0004609c01007387 */ /* 0x000fe80000100a00 */
[----:B------:R1:W-:Y:S04]  /*530d0*/  STL.64 [R1+0x468], R158 ;  /* 0x0004689e01007387 */ /* 0x0003e80000100a00 */
[----:B------:R-:W-:Y:S04]  /*530e0*/  LDS R45, [R0+UR7+0x40080] ;  /* 0x04008007002d7984 */ /* 0x000fe80008000800 */
[----:B------:R-:W4:Y:S04]  /*530f0*/  LDS R47, [R0+UR7+0x40480] ;  /* 0x04048007002f7984 */ /* 0x000f280008000800 */
[----:B-1----:R-:W4:Y:S04]  /*53100*/  LDL.LU.64 R158, [R1+0x3a60] ;  /* 0x003a6000019e7983 */ /* 0x002f280000300a00 */
[----:B------:R-:W4:Y:S04]  /*53110*/  LDL.LU.64 R156, [R1+0x3a58] ;  /* 0x003a5800019c7983 */ /* 0x000f280000300a00 */
[----:B------:R-:W-:Y:S04]  /*53120*/  STL.64 [R1+0x490], R160 ;  /* 0x000490a001007387 */ /* 0x000fe80000100a00 */
[----:B------:R1:W-:Y:S04]  /*53130*/  STL.64 [R1+0x498], R162 ;  /* 0x000498a201007387 */ /* 0x0003e80000100a00 */
[----:B-1----:R-:W4:Y:S04]  /*53140*/  LDL.LU.64 R162, [R1+0x3a50] ;  /* 0x003a500001a27983 */ /* 0x002f280000300a00 */
[----:B------:R-:W4:Y:S04]  /*53150*/  LDL.LU.64 R160, [R1+0x3a48] ;  /* 0x003a480001a07983 */ /* 0x000f280000300a00 */
[----:B------:R-:W-:Y:S04]  /*53160*/  STL.64 [R1+0x4d0], R164 ;  /* 0x0004d0a401007387 */ /* 0x000fe80000100a00 */
[----:B------:R1:W-:Y:S04]  /*53170*/  STL.64 [R1+0x4d8], R166 ;  /* 0x0004d8a601007387 */ /* 0x0003e80000100a00 */
[----:B-1----:R-:W4:Y:S04]  /*53180*/  LDL.LU.64 R166, [R1+0x3a40] ;  /* 0x003a400001a67983 */ /* 0x002f280000300a00 */
[----:B------:R-:W4:Y:S04]  /*53190*/  LDL.LU.64 R164, [R1+0x3a38] ;  /* 0x003a380001a47983 */ /* 0x000f280000300a00 */
[----:B------:R-:W-:Y:S04]  /*531a0*/  STL.64 [R1+0x4c0], R192 ;  /* 0x0004c0c001007387 */ /* 0x000fe80000100a00 */
[----:B------:R1:W-:Y:S02]  /*531b0*/  STL.64 [R1+0x4c8], R194 ;  /* 0x0004c8c201007387 */ /* 0x0003e40000100a00 */
[C---:B-1----:R-:W-:Y:S06]  /*531c0*/  HMMA.1688.F32.TF32 R192, R168.reuse, R112, R184 ;  /* 0x00000070a8c0723c */ /* 0x042fec00000810b8 */
[C---:B------:R-:W-:Y:S06]  /*531d0*/  HMMA.1688.F32.TF32 R184, R168.reuse, R108, R180 ;  /* 0x0000006ca8b8723c */ /* 0x040fec00000810b4 */
[C---:B------:R-:W-:Y:S06]  /*531e0*/  HMMA.1688.F32.TF32 R180, R168.reuse, R104, R176 ;  /* 0x00000068a8b4723c */ /* 0x040fec00000810b0 */
[----:B------:R-:W-:Y:S05]  /*531f0*/  HMMA.1688.F32.TF32 R176, R168, R100, R248 ;  /* 0x00000064a8b0723c */ /* 0x000fea00000810f8 */
[----:B------:R-:W-:Y:S04]  /*53200*/  STL.64 [R1+0x4b0], R192 ;  /* 0x0004b0c001007387 */ /* 0x000fe80000100a00 */
[----:B------:R-:W-:Y:S04]  /*53210*/  STL.64 [R1+0x4b8], R194 ;  /* 0x0004b8c201007387 */ /* 0x000fe80000100a00 */
[----:B------:R-:W-:Y:S04]  /*53220*/  STL.64 [R1+0x480], R184 ;  /* 0x000480b801007387 */ /* 0x000fe80000100a00 */
[----:B------:R-:W-:Y:S04]  /*53230*/  STL.64 [R1+0x488], R186 ;  /* 0x000488ba01007387 */ /* 0x000fe80000100a00 */
[----:B------:R-:W-:Y:S03]  /*53240*/  STL.64 [R1+0x450], R180 ;  /* 0x000450b401007387 */ /* 0x000fe60000100a00 */
[----:B------:R-:W-:-:S02]  /*53250*/  IMAD.MOV.U32 R248, RZ, RZ, R179 ;  /* 0x000000fffff87224 */ /* 0x000fc400078e00b3 */
[----:B------:R-:W-:Y:S01]  /*53260*/  IMAD.MOV.U32 R250, RZ, RZ, R177 ;  /* 0x000000fffffa7224 */ /* 0x000fe200078e00b1 */
[----:B------:R-:W-:Y:S01]  /*53270*/  MOV R249, R178 ;  /* 0x000000b200f97202 */ /* 0x000fe20000000f00 */
[----:B------:R-:W-:Y:S01]  /*53280*/  IMAD.MOV.U32 R251, RZ, RZ, R176 ;  /* 0x000000fffffb7224 */ /* 0x000fe200078e00b0 */
[----:B------:R-:W-:Y:S04]  /*53290*/  STL.64 [R1+0x458], R182 ;  /* 0x000458b601007387 */ /* 0x000fe80000100a00 */
[----:B------:R1:W-:Y:S04]  /*532a0*/  STL [R1+0x3818], R248 ;  /* 0x003818f801007387 */ /* 0x0003e80000100800 */
[----:B------:R1:W-:Y:S04]  /*532b0*/  STL [R1+0x3814], R250 ;  /* 0x003814fa01007387 */ /* 0x0003e80000100800 */
[----:B------:R1:W-:Y:S02]  /*532c0*/  STL [R1+0x3810], R251 ;  /* 0x003810fb01007387 */ /* 0x0003e40000100800 */
[----:B-1----:R-:W-:-:S02]  /*532d0*/  IMAD.MOV.U32 R248, RZ, RZ, R136 ;  /* 0x000000fffff87224 */ /* 0x002fc400078e0088 */
[----:B------:R1:W-:Y:S01]  /*532e0*/  STL [R1+0x380c], R249 ;  /* 0x00380cf901007387 */ /* 0x0003e20000100800 */
[----:B------:R-:W-:Y:S01]  /*532f0*/  IMAD.MOV.U32 R250, RZ, RZ, R137 ;  /* 0x000000fffffa7224 */ /* 0x000fe200078e0089 */
[----:B------:R-:W-:Y:S01]  /*53300*/  MOV R251, R138 ;  /* 0x0000008a00fb7202 */ /* 0x000fe20000000f00 */
[----:B-1----:R-:W-:Y:S02]  /*53310*/  IMAD.MOV.U32 R249, RZ, RZ, R139 ;  /* 0x000000fffff97224 */ /* 0x002fe400078e008b */
[----:B------:R-:W-:Y:S01]  /*53320*/  HMMA.1688.F32.TF32 R136, R168, R84, R144 ;  /* 0x00000054a888723c */ /* 0x000fe20000081090 */
[----:B------:R-:W-:Y:S04]  /*53330*/  STL.64 [R1+0x230], R172 ;  /* 0x000230ac01007387 */ /* 0x000fe80000100a00 */
[----:B------:R-:W-:Y:S04]  /*53340*/  STL.64 [R1+0x238], R174 ;  /* 0x000238ae01007387 */ /* 0x000fe80000100a00 */
[----:B------:R-:W-:Y:S04]  /*53350*/  STL [R1+0x3828], R248 ;  /* 0x003828f801007387 */ /* 0x000fe80000100800 */
[----:B------:R-:W-:Y:S04]  /*53360*/  STL [R1+0x3824], R250 ;  /* 0x003824fa01007387 */ /* 0x000fe80000100800 */
[----:B------:R1:W-:Y:S04]  /*53370*/  STL [R1+0x3820], R251 ;  /* 0x003820fb01007387 */ /* 0x0003e80000100800 */
[----:B------:R2:W-:Y:S04]  /*53380*/  STL [R1+0x381c], R249 ;  /* 0x00381cf901007387 */ /* 0x0005e80000100800 */
[----:B------:R-:W-:Y:S01]  /*53390*/  STL.64 [R1+0x200], R140 ;  /* 0x0002008c01007387 */ /* 0x000fe20000100a00 */
[----:B-1----:R-:W-:-:S03]  /*533a0*/  IMAD.MOV.U32 R251, RZ, RZ, R136 ;  /* 0x000000fffffb7224 */ /* 0x002fc600078e0088 */
[----:B------:R1:W-:Y:S01]  /*533b0*/  STL.64 [R1+0x208], R142 ;  /* 0x0002088e01007387 */ /* 0x0003e20000100a00 */
[----:B--2---:R-:W-:-:S03]  /*533c0*/  IMAD.MOV.U32 R249, RZ, RZ, R137 ;  /* 0x000000fffff97224 */ /* 0x004fc600078e0089 */
[----:B------:R2:W-:Y:S01]  /*533d0*/  STL.64 [R1+0x1f8], R138 ;  /* 0x0001f88a01007387 */ /* 0x0005e20000100a00 */
[C---:B-1----:R-:W-:Y:S06]  /*533e0*/  HMMA.1688.F32.TF32 R140, R168.reuse, R80, R148 ;  /* 0x00000050a88c723c */ /* 0x042fec0000081094 */
[----:B--2---:R-:W-:Y:S01]  /*533f0*/  HMMA.1688.F32.TF32 R136, R168, R76, R152 ;  /* 0x0000004ca888723c */ /* 0x004fe20000081098 */
[----:B------:R-:W-:Y:S04]  /*53400*/  STL [R1+0x3830], R251 ;  /* 0x003830fb01007387 */ /* 0x000fe80000100800 */
[----:B------:R-:W-:-:S12]  /*53410*/  STL [R1+0x382c], R249 ;  /* 0x00382cf901007387 */ /* 0x000fd80000100800 */
[----:B------:R-:W-:Y:S04]  /*53420*/  STL.64 [R1+0x1e0], R140 ;  /* 0x0001e08c01007387 */ /* 0x000fe80000100a00 */
[----:B------:R-:W-:Y:S03]  /*53430*/  STL.64 [R1+0x1e8], R142 ;  /* 0x0001e88e01007387 */ /* 0x000fe60000100a00 */
[----:B------:R-:W-:Y:S01]  /*53440*/  MOV R248, R138 ;  /* 0x0000008a00f87202 */ /* 0x000fe20000000f00 */
[----:B------:R1:W-:Y:S01]  /*53450*/  STL.64 [R1+0x1d0], R136 ;  /* 0x0001d08801007387 */ /* 0x0003e20000100a00 */
[----:B------:R-:W-:Y:S02]  /*53460*/  IMAD.MOV.U32 R250, RZ, RZ, R139 ;  /* 0x000000fffffa7224 */ /* 0x000fe400078e008b */
[C---:B-1----:R-:W-:Y:S03]  /*53470*/  HMMA.1688.F32.TF32 R136, R168.reuse, R72, R240 ;  /* 0x00000048a888723c */ /* 0x042fe600000810f0 */
[----:B------:R-:W-:Y:S04]  /*53480*/  STL [R1+0x3838], R250 ;  /* 0x003838fa01007387 */ /* 0x000fe80000100800 */
[----:B------:R-:W-:Y:S01]  /*53490*/  STL [R1+0x3834], R248 ;  /* 0x003834f801007387 */ /* 0x000fe20000100800 */
[----:B------:R-:W-:Y:S03]  /*534a0*/  HMMA.1688.F32.TF32 R140, R168, R64, R232 ;  /* 0x00000040a88c723c */ /* 0x000fe600000810e8 */
[----:B------:R-:W-:Y:S04]  /*534b0*/  LDS R240, [R252+UR7+0x40800] ;  /* 0x04080007fcf07984 */ /* 0x000fe80008000800 */
[----:B------:R-:W-:Y:S08]  /*534c0*/  LDS R242, [R252+UR7+0x40c00] ;  /* 0x040c0007fcf27984 */ /* 0x000ff00008000800 */
[----:B------:R1:W-:Y:S01]  /*534d0*/  STL.64 [R1+0x1c0], R136 ;  /* 0x0001c08801007387 */ /* 0x0003e20000100a00 */
[----:B------:R-:W-:-:S02]  /*534e0*/  IMAD.MOV.U32 R251, RZ, RZ, R138 ;  /* 0x000000fffffb7224 */ /* 0x000fc400078e008a */
[----:B------:R-:W-:Y:S02]  /*534f0*/  IMAD.MOV.U32 R249, RZ, RZ, R139 ;  /* 0x000000fffff97224 */ /* 0x000fe400078e008b */
[----:B-1----:R-:W-:Y:S03]  /*53500*/  HMMA.1688.F32.TF32 R136, R168, R68, R236 ;  /* 0x00000044a888723c */ /* 0x002fe600000810ec */
[----:B------:R-:W-:Y:S04]  /*53510*/  STL [R1+0x3840], R249 ;  /* 0x003840f901007387 */ /* 0x000fe80000100800 */
[----:B------:R-:W-:-:S15]  /*53520*/  STL [R1+0x383c], R251 ;  /* 0x00383cfb01007387 */ /* 0x000fde0000100800 */
[----:B------:R-:W-:-:S01]  /*53530*/  NOP ;  /* 0x0000000000007918 */ /* 0x000fc20000000000 */
[----:B------:R1:W-:Y:S01]  /*53540*/  STL.64 [R1+0x1b0], R136 ;  /* 0x0001b08801007387 */ /* 0x0003e20000100a00 */
[----:B------:R-:W-:Y:S01]  /*53550*/  MOV R250, R138 ;  /* 0x0000008a00fa7202 */ /* 0x000fe20000000f00 */
[----:B------:R-:W-:Y:S02]  /*53560*/  IMAD.MOV.U32 R248, RZ, RZ, R139 ;  /* 0x000000fffff87224 */ /* 0x000fe400078e008b */
[C---:B-1----:R-:W-:Y:S02]  /*53570*/  HMMA.1688.F32.TF32 R136, R168.reuse, R60, R228 ;  /* 0x0000003ca888723c */ /* 0x042fe400000810e4 */
[----:B------:R1:W-:Y:S04]  /*53580*/  STL [R1+0x3848], R250 ;  /* 0x003848fa01007387 */ /* 0x0003e80000100800 */
[----:B------:R2:W-:Y:S04]  /*53590*/  STL [R1+0x3844], R248 ;  /* 0x003844f801007387 */ /* 0x0005e80000100800 */
[----:B------:R-:W-:Y:S04]  /*535a0*/  STL.64 [R1+0x1a0], R140 ;  /* 0x0001a08c01007387 */ /* 0x000fe80000100a00 */
[----:B------:R3:W-:Y:S10]  /*535b0*/  STL.64 [R1+0x1a8], R142 ;  /* 0x0001a88e01007387 */ /* 0x0007f40000100a00 */
[----:B-1----:R-:W-:Y:S01]  /*535c0*/  IMAD.MOV.U32 R250, RZ, RZ, R136 ;  /* 0x000000fffffa7224 */ /* 0x002fe200078e0088 */
[----:B------:R-:W-:Y:S01]  /*535d0*/  MOV R249, R138 ;  /* 0x0000008a00f97202 */ /* 0x000fe20000000f00 */
[----:B--2---:R-:W-:Y:S01]  /*535e0*/  IMAD.MOV.U32 R248, RZ, RZ, R137 ;  /* 0x000000fffff87224 */ /* 0x004fe200078e0089 */
[----:B---3--:R-:W-:Y:S01]  /*535f0*/  HMMA.1688.F32.TF32 R140, R168, R56, R224 ;  /* 0x00000038a88c723c */ /* 0x008fe200000810e0 */
[----:B------:R-:W-:-:S05]  /*53600*/  IMAD.MOV.U32 R251, RZ, RZ, R139 ;  /* 0x000000fffffb7224 */ /* 0x000fca00078e008b */
[----:B------:R-:W-:Y:S01]  /*53610*/  HMMA.1688.F32.TF32 R136, R168, R52, R220 ;  /* 0x00000034a888723c */ /* 0x000fe200000810dc */
[----:B------:R1:W-:Y:S04]  /*53620*/  STL [R1+0x3858], R251 ;  /* 0x003858fb01007387 */ /* 0x0003e80000100800 */
[----:B------:R-:W-:Y:S04]  /*53630*/  STL [R1+0x3854], R249 ;  /* 0x003854f901007387 */ /* 0x000fe80000100800 */
[----:B------:R2:W-:Y:S04]  /*53640*/  STL [R1+0x3850], R250 ;  /* 0x003850fa01007387 */ /* 0x0005e80000100800 */
[----:B------:R3:W-:Y:S04]  /*53650*/  STL [R1+0x384c], R248 ;  /* 0x00384cf801007387 */ /* 0x0007e80000100800 */
[----:B------:R-:W-:Y:S04]  /*53660*/  STL.64 [R1+0x180], R140 ;  /* 0x0001808c01007387 */ /* 0x000fe80000100a00 */
[----:B------:R4:W-:Y:S03]  /*53670*/  STL.64 [R1+0x188], R142 ;  /* 0x0001888e01007387 */ /* 0x0009e60000100a00 */
[----:B-1----:R-:W-:Y:S01]  /*53680*/  IMAD.MOV.U32 R251, RZ, RZ, R136 ;  /* 0x000000fffffb7224 */ /* 0x002fe200078e0088 */
[----:B--2---:R-:W-:Y:S01]  /*53690*/  MOV R250, R138 ;  /* 0x0000008a00fa7202 */ /* 0x004fe20000000f00 */
[----:B------:R-:W-:-:S02]  /*536a0*/  IMAD.MOV.U32 R249, RZ, RZ, R137 ;  /* 0x000000fffff97224 */ /* 0x000fc400078e0089 */
[----:B---3--:R-:W-:Y:S02]  /*536b0*/  IMAD.MOV.U32 R248, RZ, RZ, R139 ;  /* 0x000000fffff87224 */ /* 0x008fe400078e008b */
[C---:B------:R-:W-:Y:S06]  /*536c0*/  HMMA.1688.F32.TF32 R136, R168.reuse, R40, R212 ;  /* 0x00000028a888723c */ /* 0x040fec00000810d4 */
[----:B----4-:R-:W-:Y:S01]  /*536d0*/  HMMA.1688.F32.TF32 R140, R168, R48, R216 ;  /* 0x00000030a88c723c */ /* 0x010fe200000810d8 */
[----:B------:R-:W-:Y:S04]  /*536e0*/  STL [R1+0x3868], R251 ;  /* 0x003868fb01007387 */ /* 0x000fe80000100800 */
[----:B------:R-:W-:Y:S04]  /*536f0*/  STL [R1+0x3864], R249 ;  /* 0x003864f901007387 */ /* 0x000fe80000100800 */
[----:B------:R1:W-:Y:S04]  /*53700*/  STL [R1+0x3860], R250 ;  /* 0x003860fa01007387 */ /* 0x0003e80000100800 */
[----:B------:R2:W-:Y:S05]  /*53710*/  STL [R1+0x385c], R248 ;  /* 0x00385cf801007387 */ /* 0x0005ea0000100800 */
[----:B-1----:R-:W-:-:S05]  /*53720*/  IMAD.MOV.U32 R250, RZ, RZ, R136 ;  /* 0x000000fffffa7224 */ /* 0x002fca00078e0088 */
[----:B------:R-:W-:Y:S01]  /*53730*/  STL.64 [R1+0x160], R140 ;  /* 0x0001608c01007387 */ /* 0x000fe20000100a00 */
[----:B--2---:R-:W-:-:S03]  /*53740*/  IMAD.MOV.U32 R248, RZ, RZ, R137 ;  /* 0x000000fffff87224 */ /* 0x004fc600078e0089 */
[----:B------:R-:W-:Y:S04]  /*53750*/  STL.64 [R1+0x168], R142 ;  /* 0x0001688e01007387 */ /* 0x000fe80000100a00 */
[----:B------:R1:W-:Y:S02]  /*53760*/  STL.64 [R1+0xc8], R138 ;  /* 0x0000c88a01007387 */ /* 0x0003e40000100a00 */
[----:B-1----:R-:W-:Y:S02]  /*53770*/  HMMA.1688.F32.TF32 R136, R168, R36, R208 ;  /* 0x00000024a888723c */ /* 0x002fe400000810d0 */
[----:B------:R-:W-:Y:S04]  /*53780*/  STL [R1+0x3870], R250 ;  /* 0x003870fa01007387 */ /* 0x000fe80000100800 */
[----:B------:R-:W-:-:S15]  /*53790*/  STL [R1+0x386c], R248 ;  /* 0x00386cf801007387 */ /* 0x000fde0000100800 */
[----:B------:R-:W-:-:S02]  /*537a0*/  NOP ;  /* 0x0000000000007918 */ /* 0x000fc40000000000 */
[----:B------:R1:W-:Y:S01]  /*537b0*/  STL.64 [R1+0x80], R136 ;  /* 0x0000808801007387 */ /* 0x0003e20000100a00 */
[----:B------:R-:W-:Y:S01]  /*537c0*/  MOV R251, R138 ;  /* 0x0000008a00fb7202 */ /* 0x000fe20000000f00 */
[----:B------:R-:W-:Y:S02]  /*537d0*/  IMAD.MOV.U32 R249, RZ, RZ, R139 ;  /* 0x000000fffff97224 */ /* 0x000fe400078e008b */
[----:B-1----:R-:W-:Y:S03]  /*537e0*/  HMMA.1688.F32.TF32 R136, R168, R32, R204 ;  /* 0x00000020a888723c */ /* 0x002fe600000810cc */
[----:B------:R-:W-:Y:S04]  /*537f0*/  STL [R1+0x3878], R249 ;  /* 0x003878f901007387 */ /* 0x000fe80000100800 */
[----:B------:R-:W-:-:S15]  /*53800*/  STL [R1+0x3874], R251 ;  /* 0x003874fb01007387 */ /* 0x000fde0000100800 */
[----:B------:R-:W-:-:S01]  /*53810*/  NOP ;  /* 0x0000000000007918 */ /* 0x000fc20000000000 */
[----:B------:R1:W-:Y:S01]  /*53820*/  STL.64 [R1+0x40], R136 ;  /* 0x0000408801007387 */ /* 0x0003e20000100a00 */
[----:B------:R-:W-:Y:S02]  /*53830*/  IMAD.MOV.U32 R250, RZ, RZ, R138 ;  /* 0x000000fffffa7224 */ /* 0x000fe400078e008a */
[----:B------:R-:W-:Y:S02]  /*53840*/  IMAD.MOV.U32 R248, RZ, RZ, R139 ;  /* 0x000000fffff87224 */ /* 0x000fe400078e008b */
[----:B-1----:R-:W-:Y:S01]  /*53850*/  HMMA.1688.F32.TF32 R136, R168, R28, R200 ;  /* 0x0000001ca888723c */ /* 0x002fe200000810c8 */
[----:B------:R-:W-:Y:S04]  /*53860*/  STL [R1+0x3880], R250 ;  /* 0x003880fa01007387 */ /* 0x000fe80000100800 */
[----:B------:R-:W-:-:S15]  /*53870*/  STL [R1+0x387c], R248 ;  /* 0x00387cf801007387 */ /* 0x000fde0000100800 */
[----:B------:R-:W-:-:S03]  /*53880*/  NOP ;  /* 0x0000000000007918 */ /* 0x000fc60000000000 */
[----:B------:R1:W-:Y:S01]  /*53890*/  STL [R1+0x20], R136 ;  /* 0x0000208801007387 */ /* 0x0003e20000100800 */
[----:B------:R-:W-:Y:S01]  /*538a0*/  MOV R2, R137 ;  /* 0x0000008900027202 */ /* 0x000fe20000000f00 */
[----:B------:R-:W-:Y:S02]  /*538b0*/  IMAD.MOV.U32 R3, RZ, RZ, R138 ;  /* 0x000000ffff037224 */ /* 0x000fe400078e008a */
[----:B------:R-:W-:Y:S01]  /*538c0*/  IMAD.MOV.U32 R0, RZ, RZ, R139 ;  /* 0x000000ffff007224 */ /* 0x000fe200078e008b */
[----:B------:R-:W2:Y:S04]  /*538d0*/  LDL.LU.64 R140, [R1+0x960] ;  /* 0x00096000018c7983 */ /* 0x000ea80000300a00 */
[----:B------:R-:W2:Y:S01]  /*538e0*/  LDL.LU.64 R142, [R1+0x968] ;  /* 0x00096800018e7983 */ /* 0x000ea20000300a00 */
[----:B-1----:R-:W-:-:S15]  /*538f0*/  HMMA.1688.F32.TF32 R136, R168, R24, R196 ;  /* 0x00000018a888723c */ /* 0x002fde00000810c4 */
[----:B------:R-:W-:-:S09]  /*53900*/  NOP ;  /* 0x0000000000007918 */ /* 0x000fd20000000000 */
[----:B------:R-:W-:Y:S01]  /*53910*/  IMAD.MOV.U32 R250, RZ, RZ, R136 ;  /* 0x000000fffffa7224 */ /* 0x000fe200078e0088 */
[----:B------:R-:W-:Y:S01]  /*53920*/  MOV R248, R137 ;  /* 0x0000008900f87202 */ /* 0x000fe20000000f00 */
[----:B------:R-:W-:Y:S01]  /*53930*/  IMAD.MOV.U32 R249, RZ, RZ, R138 ;  /* 0x000000fffff97224 */ /* 0x000fe200078e008a */
[----:B------:R-:W3:Y:S01]  /*53940*/  LDL.LU.64 R136, [R1+0x950] ;  /* 0x0009500001887983 */ /* 0x000ee20000300a00 */
[----:B------:R-:W-:-:S03]  /*53950*/  IMAD.MOV.U32 R251, RZ, RZ, R139 ;  /* 0x000000fffffb7224 */ /* 0x000fc600078e008b */
[----:B------:R-:W3:Y:S04]  /*53960*/  LDL.LU.64 R138, [R1+0x958] ;  /* 0x00095800018a7983 */ /* 0x000ee80000300a00 */
[----:B------:R-:W4:Y:S04]  /*53970*/  LDL.LU.64 R180, [R1+0x930] ;  /* 0x0009300001b47983 */ /* 0x000f280000300a00 */
[----:B------:R-:W4:Y:S01]  /*53980*/  LDL.LU.64 R182, [R1+0x938] ;  /* 0x0009380001b67983 */ /* 0x000f220000300a00 */
[C---:B------:R-:W-:Y:S03]  /*53990*/  HMMA.1688.F32.TF32 R244, R168.reuse, R20, R244 ;  /* 0x00000014a8f4723c */ /* 0x040fe600000810f4 */
[----:B------:R-:W4:Y:S03]  /*539a0*/  LDL.LU.64 R144, [R1+0x920] ;  /* 0x0009200001907983 */ /* 0x000f260000300a00 */
[C---:B------:R-:W-:Y:S01]  /*539b0*/  HMMA.1688.F32.TF32 R152, R168.reuse, R16, R188 ;  /* 0x00000010a898723c */ /* 0x040fe200000810bc */
[----:B------:R-:W4:Y:S04]  /*539c0*/  LDL.LU.64 R146, [R1+0x928] ;  /* 0x0009280001927983 */ /* 0x000f280000300a00 */
[----:B------:R-:W4:Y:S01]  /*539d0*/  LDL.LU.64 R172, [R1+0x910] ;  /* 0x0009100001ac7983 */ /* 0x000f220000300a00 */
[C---:B------:R-:W-:Y:S03]  /*539e0*/  HMMA.1688.F32.TF32 R156, R168.reuse, R12, R156 ;  /* 0x0000000ca89c723c */ /* 0x040fe6000008109c */
[----:B------:R-:W4:Y:S03]  /*539f0*/  LDL.LU.64 R174, [R1+0x918] ;  /* 0x0009180001ae7983 */ /* 0x000f260000300a00 */
[C---:B------:R-:W-:Y:S01]  /*53a00*/  HMMA.1688.F32.TF32 R160, R168.reuse, R8, R160 ;  /* 0x00000008a8a0723c */ /* 0x040fe200000810a0 */
[----:B------:R-:W4:Y:S04]  /*53a10*/  LDL.LU.64 R176, [R1+0x900] ;  /* 0x0009000001b07983 */ /* 0x000f280000300a00 */
[----:B------:R-:W4:Y:S01]  /*53a20*/  LDL.LU.64 R178, [R1+0x908] ;  /* 0x0009080001b27983 */ /* 0x000f220000300a00 */
[----:B------:R-:W-:Y:S03]  /*53a30*/  HMMA.1688.F32.TF32 R164, R168, R4, R164 ;  /* 0x00000004a8a4723c */ /* 0x000fe600000810a4 */
        /* <DEDUP_REMOVED lines=9> */
[----:B------:R1:W-:Y:S01]  /*53ad0*/  STL.64 [R1+0x36b8], R164 ;  /* 0x0036b8a401007387 */ /* 0x0003e20000100a00 */
[C---:B--2---:R-:W-:Y:S03]  /*53ae0*/  HMMA.1688.F32.TF32 R168, R44.reuse, R132, R140 ;  /* 0x000000842ca8723c */ /* 0x044fe6000008108c */
[----:B------:R-:W2:Y:S04]  /*53af0*/  LDL.LU.64 R140, [R1+0x8f0] ;  /* 0x0008f000018c7983 */ /* 0x000ea80000300a00 */
[----:B------:R-:W2:Y:S04]  /*53b00*/  LDL.LU.64 R142, [R1+0x8f8] ;  /* 0x0008f800018e7983 */ /* 0x000ea80000300a00 */
[----:B------:R-:W2:Y:S04]  /*53b10*/  LDL.LU.64 R148, [R1+0x8e0] ;  /* 0x0008e00001947983 */ /* 0x000ea80000300a00 */
[----:B------:R-:W2:Y:S01]  /*53b20*/  LDL.LU.64 R150, [R1+0x8e8] ;  /* 0x0008e80001967983 */ /* 0x000ea20000300a00 */
[C---:B---3--:R-:W-:Y:S07]  /*53b30*/  HMMA.1688.F32.TF32 R136, R44.reuse, R128, R136 ;  /* 0x000000802c88723c */ /* 0x048fee0000081088 */
[----:B------:R-:W-:Y:S04]  /*53b40*/  STL.64 [R1+0x36d0], R170 ;  /* 0x0036d0aa01007387 */ /* 0x000fe80000100a00 */
[----:B------:R-:W-:Y:S04]  /*53b50*/  STL.64 [R1+0x36c8], R168 ;  /* 0x0036c8a801007387 */ /* 0x000fe80000100a00 */
[----:B-1----:R-:W3:Y:S04]  /*53b60*/  LDL.LU.64 R164, [R1+0x8d0] ;  /* 0x0008d00001a47983 */ /* 0x002ee80000300a00 */
[----:B------:R-:W3:Y:S04]  /*53b70*/  LDL.LU.64 R166, [R1+0x8d8] ;  /* 0x0008d80001a67983 */ /* 0x000ee80000300a00 */
[----:B------:R-:W3:Y:S04]  /*53b80*/  LDL.LU.64 R160, [R1+0x8c0] ;  /* 0x0008c00001a07983 */ /* 0x000ee80000300a00 */
[----:B------:R-:W3:Y:S04]  /*53b90*/  LDL.LU.64 R162, [R1+0x8c8] ;  /* 0x0008c80001a27983 */ /* 0x000ee80000300a00 */
[----:B------:R-:W-:Y:S04]  /*53ba0*/  STL.64 [R1+0x36e0], R138 ;  /* 0x0036e08a01007387 */ /* 0x000fe80000100a00 */
[----:B------:R1:W-:Y:S04]  /*53bb0*/  STL.64 [R1+0x36d8], R136 ;  /* 0x0036d88801007387 */ /* 0x0003e80000100a00 */
[----:B------:R-:W3:Y:S04]  /*53bc0*/  LDL.LU.64 R156, [R1+0x8b0] ;  /* 0x0008b000019c7983 */ /* 0x000ee80000300a00 */
[----:B------:R-:W3:Y:S04]  /*53bd0*/  LDL.LU.64 R158, [R1+0x8b8] ;  /* 0x0008b800019e7983 */ /* 0x000ee80000300a00 */
[----:B------:R-:W3:Y:S04]  /*53be0*/  LDL.LU.64 R152, [R1+0x8a0] ;  /* 0x0008a00001987983 */ /* 0x000ee80000300a00 */
[----:B------:R-:W3:Y:S01]  /*53bf0*/  LDL.LU.64 R154, [R1+0x8a8] ;  /* 0x0008a800019a7983 */ /* 0x000ee20000300a00 */
[----:B----4-:R-:W-:-:S15]  /*53c00*/  HMMA.1688.F32.TF32 R236, R44, R124, R180 ;  /* 0x0000007c2cec723c */ /* 0x010fde00000810b4 */
[----:B------:R-:W-:-:S08]  /*53c10*/  NOP ;  /* 0x0000000000007918 */ /* 0x000fd00000000000 */
[----:B------:R-:W-:Y:S04]  /*53c20*/  STL.64 [R1+0x36f0], R238 ;  /* 0x0036f0ee01007387 */ /* 0x000fe80000100a00 */
[----:B------:R-:W-:Y:S04]  /*53c30*/  STL.64 [R1+0x36e8], R236 ;  /* 0x0036e8ec01007387 */ /* 0x000fe80000100a00 */
[----:B-1----:R-:W4:Y:S04]  /*53c40*/  LDL.LU.64 R136, [R1+0x890] ;  /* 0x0008900001887983 */ /* 0x002f280000300a00 */
[----:B------:R-:W4:Y:S01]  /*53c50*/  LDL.LU.64 R138, [R1+0x898] ;  /* 0x00089800018a7983 */ /* 0x000f220000300a00 */
[C---:B------:R-:W-:Y:S06]  /*53c60*/  HMMA.1688.F32.TF32 R144, R44.reuse, R120, R144 ;  /* 0x000000782c90723c */ /* 0x040fec0000081090 */
[C---:B------:R-:W-:Y:S06]  /*53c70*/  HMMA.1688.F32.TF32 R172, R44.reuse, R116, R172 ;  /* 0x000000742cac723c */ /* 0x040fec00000810ac */
[C---:B------:R-:W-:Y:S11]  /*53c80*/  HMMA.1688.F32.TF32 R176, R44.reuse, R112, R176 ;  /* 0x000000702cb0723c */ /* 0x040ff600000810b0 */
[----:B------:R-:W-:Y:S04]  /*53c90*/  STL.64 [R1+0x3700], R146 ;  /* 0x0037009201007387 */ /* 0x000fe80000100a00 */
[----:B------:R1:W-:Y:S04]  /*53ca0*/  STL.64 [R1+0x36f8], R144 ;  /* 0x0036f89001007387 */ /* 0x0003e80000100a00 */
[----:B------:R-:W-:Y:S04]  /*53cb0*/  STL.64 [R1+0x3710], R174 ;  /* 0x003710ae01007387 */ /* 0x000fe80000100a00 */
[----:B------:R-:W-:Y:S04]  /*53cc0*/  STL.64 [R1+0x3708], R172 ;  /* 0x003708ac01007387 */ /* 0x000fe80000100a00 */
[----:B-1----:R-:W4:Y:S04]  /*53cd0*/  LDL.LU.64 R144, [R1+0x880] ;  /* 0x0008800001907983 */ /* 0x002f280000300a00 */
[----:B------:R-:W4:Y:S04]  /*53ce0*/  LDL.LU.64 R146, [R1+0x888] ;  /* 0x0008880001927983 */ /* 0x000f280000300a00 */
[----:B------:R-:W-:Y:S04]  /*53cf0*/  STL.64 [R1+0x3720], R178 ;  /* 0x003720b201007387 */ /* 0x000fe80000100a00 */
[----:B------:R-:W-:Y:S01]  /*53d00*/  STL.64 [R1+0x3718], R176 ;  /* 0x003718b001007387 */ /* 0x000fe20000100a00 */
[C---:B--2---:R-:W-:Y:S06]  /*53d10*/  HMMA.1688.F32.TF32 R140, R44.reuse, R108, R140 ;  /* 0x0000006c2c8c723c */ /* 0x044fec000008108c */
[C---:B------:R-:W-:Y:S06]  /*53d20*/  HMMA.1688.F32.TF32 R148, R44.reuse, R104, R148 ;  /* 0x000000682c94723c */ /* 0x040fec0000081094 */
[C---:B---3--:R-:W-:Y:S06]  /*53d30*/  HMMA.1688.F32.TF32 R180, R44.reuse, R100, R164 ;  /* 0x000000642cb4723c */ /* 0x048fec00000810a4 */
[C---:B------:R-:W-:Y:S05]  /*53d40*/  HMMA.1688.F32.TF32 R184, R44.reuse, R96, R160 ;  /* 0x000000602cb8723c */ /* 0x040fea00000810a0 */
[----:B------:R-:W-:Y:S01]  /*53d50*/  STL.64 [R1+0x3730], R142 ;  /* 0x0037308e01007387 */ /* 0x000fe20000100a00 */
[C---:B------:R-:W-:Y:S06]  /*53d60*/  HMMA.1688.F32.TF32 R188, R44.reuse, R92, R156 ;  /* 0x0000005c2cbc723c */ /* 0x040fec000008109c */
[C---:B------:R-:W-:Y:S01]  /*53d70*/  HMMA.1688.F32.TF32 R192, R44.reuse, R88, R152 ;  /* 0x000000582cc0723c */ /* 0x040fe20000081098 */
[----:B------:R1:W-:Y:S04]  /*53d80*/  STL.64 [R1+0x3728], R140 ;  /* 0x0037288c01007387 */ /* 0x0003e80000100a00 */
[----:B------:R-:W-:Y:S04]  /*53d90*/  STL.64 [R1+0x3740], R150 ;  /* 0x0037409601007387 */ /* 0x000fe80000100a00 */
[----:B------:R2:W-:Y:S04]  /*53da0*/  STL.64 [R1+0x3738], R148 ;  /* 0x0037389401007387 */ /* 0x0005e80000100a00 */
[----:B------:R-:W-:Y:S04]  /*53db0*/  STL.64 [R1+0x3750], R182 ;  /* 0x003750b601007387 */ /* 0x000fe80000100a00 */
[----:B------:R-:W-:Y:S04]  /*53dc0*/  STL.64 [R1+0x3748], R180 ;  /* 0x003748b401007387 */ /* 0x000fe80000100a00 */
[----:B-1----:R-:W3:Y:S04]  /*53dd0*/  LDL.LU.64 R140, [R1+0x870] ;  /* 0x00087000018c7983 */ /* 0x002ee80000300a00 */
[----:B------:R-:W3:Y:S04]  /*53de0*/  LDL.LU.64 R142, [R1+0x878] ;  /* 0x00087800018e7983 */ /* 0x000ee80000300a00 */
[----:B------:R-:W-:Y:S04]  /*53df0*/  STL.64 [R1+0x3760], R186 ;  /* 0x003760ba01007387 */ /* 0x000fe80000100a00 */
[----:B------:R-:W-:Y:S04]  /*53e00*/  STL.64 [R1+0x3758], R184 ;  /* 0x003758b801007387 */ /* 0x000fe80000100a00 */
[----:B------:R-:W-:Y:S04]  /*53e10*/  STL.64 [R1+0x3770], R190 ;  /* 0x003770be01007387 */ /* 0x000fe80000100a00 */
[----:B------:R-:W-:Y:S04]  /*53e20*/  STL.64 [R1+0x3768], R188 ;  /* 0x003768bc01007387 */ /* 0x000fe80000100a00 */
[----:B------:R-:W3:Y:S04]  /*53e30*/  LDL.LU.64 R172, [R1+0xa60] ;  /* 0x000a600001ac7983 */ /* 0x000ee80000300a00 */
[----:B------:R-:W3:Y:S04]  /*53e40*/  LDL.LU.64 R174, [R1+0xa68] ;  /* 0x000a680001ae7983 */ /* 0x000ee80000300a00 */
[----:B------:R-:W-:Y:S04]  /*53e50*/  STL.64 [R1+0x3780], R194 ;  /* 0x003780c201007387 */ /* 0x000fe80000100a00 */
[----:B------:R-:W-:Y:S04]  /*53e60*/  STL.64 [R1+0x3778], R192 ;  /* 0x003778c001007387 */ /* 0x000fe80000100a00 */
[----:B------:R-:W3:Y:S04]  /*53e70*/  LDL.LU.64 R168, [R1+0xa50] ;  /* 0x000a500001a87983 */ /* 0x000ee80000300a00 */
[----:B------:R-:W3:Y:S01]  /*53e80*/  LDL.LU.64 R170, [R1+0xa58] ;  /* 0x000a580001aa7983 */ /* 0x000ee20000300a00 */
[C---:B----4-:R-:W-:Y:S03]  /*53e90*/  HMMA.1688.F32.TF32 R196, R44.reuse, R84, R136 ;  /* 0x000000542cc4723c */ /* 0x050fe60000081088 */
[----:B------:R-:W4:Y:S04]  /*53ea0*/  LDL.LU.64 R136, [R1+0xa40] ;  /* 0x000a400001887983 */ /* 0x000f280000300a00 */
[----:B------:R-:W4:Y:S01]  /*53eb0*/  LDL.LU.64 R138, [R1+0xa48] ;  /* 0x000a4800018a7983 */ /* 0x000f220000300a00 */
[----:B------:R-:W-:-:S15]  /*53ec0*/  HMMA.1688.F32.TF32 R200, R44, R80, R144 ;  /* 0x000000502cc8723c */ /* 0x000fde0000081090 */
[----:B------:R-:W-:Y:S04]  /*53ed0*/  STL.64 [R1+0x3790], R198 ;  /* 0x003790c601007387 */ /* 0x000fe80000100a00 */
[----:B------:R-:W-:Y:S04]  /*53ee0*/  STL.64 [R1+0x3788], R196 ;  /* 0x003788c401007387 */ /* 0x000fe80000100a00 */
[----:B------:R-:W4:Y:S04]  /*53ef0*/  LDL.LU.64 R164, [R1+0xa30] ;  /* 0x000a300001a47983 */ /* 0x000f280000300a00 */
[----:B------:R-:W4:Y:S04]  /*53f00*/  LDL.LU.64 R166, [R1+0xa38] ;  /* 0x000a380001a67983 */ /* 0x000f280000300a00 */
[----:B------:R-:W4:Y:S04]  /*53f10*/  LDL.LU.64 R160, [R1+0xa20] ;  /* 0x000a200001a07983 */ /* 0x000f280000300a00 */
[----:B------:R-:W4:Y:S04]  /*53f20*/  LDL.LU.64 R162, [R1+0xa28] ;  /* 0x000a280001a27983 */ /* 0x000f280000300a00 */
[----:B------:R-:W4:Y:S04]  /*53f30*/  LDL.LU.64 R156, [R1+0xa10] ;  /* 0x000a1000019c7983 */ /* 0x000f280000300a00 */
[----:B------:R-:W4:Y:S04]  /*53f40*/  LDL.LU.64 R158, [R1+0xa18] ;  /* 0x000a1800019e7983 */ /* 0x000f280000300a00 */
[----:B--2---:R-:W2:Y:S04]  /*53f50*/  LDL.LU.64 R148, [R1+0xa00] ;  /* 0x000a000001947983 */ /* 0x004ea80000300a00 */
[----:B------:R-:W2:Y:S04]  /*53f60*/  LDL.LU.64 R150, [R1+0xa08] ;  /* 0x000a080001967983 */ /* 0x000ea80000300a00 */
[----:B------:R-:W2:Y:S04]  /*53f70*/  LDL.LU.64 R144, [R1+0x9f0] ;  /* 0x0009f00001907983 */ /* 0x000ea80000300a00 */
[----:B------:R-:W2:Y:S04]  /*53f80*/  LDL.LU.64 R146, [R1+0x9f8] ;  /* 0x0009f80001927983 */ /* 0x000ea80000300a00 */
[----:B------:R-:W-:Y:S04]  /*53f90*/  STL.64 [R1+0x37a0], R202 ;  /* 0x0037a0ca01007387 */ /* 0x000fe80000100a00 */
[----:B------:R-:W-:Y:S01]  /*53fa0*/  STL.64 [R1+0x3798], R200 ;  /* 0x003798c801007387 */ /* 0x000fe20000100a00 */
[C---:B---3--:R-:W-:Y:S03]  /*53fb0*/  HMMA.1688.F32.TF32 R204, R44.reuse, R76, R140 ;  /* 0x0000004c2ccc723c */ /* 0x048fe6000008108c */
[----:B------:R-:W3:Y:S04]  /*53fc0*/  LDL.LU.64 R140, [R1+0x9e0] ;  /* 0x0009e000018c7983 */ /* 0x000ee80000300a00 */
[----:B------:R-:W3:Y:S01]  /*53fd0*/  LDL.LU.64 R142, [R1+0x9e8] ;  /* 0x0009e800018e7983 */ /* 0x000ee20000300a00 */
[C---:B------:R-:W-:Y:S06]  /*53fe0*/  HMMA.1688.F32.TF32 R232, R44.reuse, R72, R172 ;  /* 0x000000482ce8723c */ /* 0x040fec00000810ac */
[C---:B------:R-:W-:Y:S09]  /*53ff0*/  HMMA.1688.F32.TF32 R224, R44.reuse, R68, R168 ;  /* 0x000000442ce0723c */ /* 0x040ff200000810a8 */
[----:B------:R-:W-:Y:S04]  /*54000*/  STL.64 [R1+0x37b0], R206 ;  /* 0x0037b0ce01007387 */ /* 0x000fe80000100a00 */
[----:B------:R-:W-:Y:S04]  /*54010*/  STL.64 [R1+0x37a8], R204 ;  /* 0x0037a8cc01007387 */ /* 0x000fe80000100a00 */
[----:B------:R-:W-:Y:S01]  /*54020*/  STL.64 [R1+0x37c0], R234 ;  /* 0x0037c0ea01007387 */ /* 0x000fe20000100a00 */
[C---:B----4-:R-:W-:Y:S03]  /*54030*/  HMMA.1688.F32.TF32 R208, R44.reuse, R64, R136 ;  /* 0x000000402cd0723c */ /* 0x050fe60000081088 */
[----:B------:R-:W-:Y:S04]  /*54040*/  STL.64 [R1+0x37b8], R232 ;  /* 0x0037b8e801007387 */ /* 0x000fe80000100a00 */
[----:B------:R-:W-:Y:S04]  /*54050*/  STL.64 [R1+0x37d0], R226 ;  /* 0x0037d0e201007387 */ /* 0x000fe80000100a00 */
[----:B------:R-:W-:Y:S04]  /*54060*/  STL.64 [R1+0x37c8], R224 ;  /* 0x0037c8e001007387 */ /* 0x000fe80000100a00 */
[----:B------:R-:W4:Y:S04]  /*54070*/  LDL.LU.64 R136, [R1+0x9d0] ;  /* 0x0009d00001887983 */ /* 0x000f280000300a00 */
[----:B------:R-:W4:Y:S01]  /*54080*/  LDL.LU.64 R138, [R1+0x9d8] ;  /* 0x0009d800018a7983 */ /* 0x000f220000300a00 */
[C---:B------:R-:W-:Y:S06]  /*54090*/  HMMA.1688.F32.TF32 R228, R44.reuse, R60, R164 ;  /* 0x0000003c2ce4723c */ /* 0x040fec00000810a4 */
[C---:B------:R-:W-:Y:S01]  /*540a0*/  HMMA.1688.F32.TF32 R212, R44.reuse, R56, R160 ;  /* 0x000000382cd4723c */ /* 0x040fe200000810a0 */
[----:B------:R-:W-:Y:S05]  /*540b0*/  STL.64 [R1+0x37e0], R210 ;  /* 0x0037e0d201007387 */ /* 0x000fea0000100a00 */
[C---:B--2---:R-:W-:Y:S01]  /*540c0*/  HMMA.1688.F32.TF32 R144, R44.reuse, R40, R144 ;  /* 0x000000282c90723c */ /* 0x044fe20000081090 */
[----:B------:R-:W-:Y:S10]  /*540d0*/  STL.64 [R1+0x37d8], R208 ;  /* 0x0037d8d001007387 */ /* 0x000ff40000100a00 */
[----:B------:R-:W-:Y:S01]  /*540e0*/  STL.64 [R1+0x37f0], R230 ;  /* 0x0037f0e601007387 */ /* 0x000fe20000100a00 */
[----:B------:R-:W-:Y:S03]  /*540f0*/  HMMA.1688.F32.TF32 R220, R44, R48, R148 ;  /* 0x000000302cdc723c */ /* 0x000fe60000081094 */
[----:B------:R-:W-:Y:S04]  /*54100*/  STL.64 [R1+0x37e8], R228 ;  /* 0x0037e8e401007387 */ /* 0x000fe80000100a00 */
[----:B------:R-:W-:Y:S04]  /*54110*/  STL.64 [R1+0x3800], R214 ;  /* 0x003800d601007387 */ /* 0x000fe80000100a00 */
[----:B------:R-:W-:Y:S04]  /*54120*/  STL.64 [R1+0x37f8], R212 ;  /* 0x0037f8d401007387 */ /* 0x000fe80000100a00 */
[----:B------:R-:W2:Y:S01]  /*54130*/  LDL.LU.64 R148, [R1+0x9c0] ;  /* 0x0009c00001947983 */ /* 0x000ea20000300a00 */
[----:B------:R-:W-:Y:S01]  /*54140*/  IMAD.MOV.U32 R80, RZ, RZ, R147 ;  /* 0x000000ffff507224 */ /* 0x000fe200078e0093 */
[----:B------:R-:W-:Y:S01]  /*54150*/  MOV R84, R145 ;  /* 0x0000009100547202 */ /* 0x000fe20000000f00 */
[----:B------:R-:W-:Y:S01]  /*54160*/  IMAD.MOV.U32 R81, RZ, RZ, R146 ;  /* 0x000000ffff517224 */ /* 0x000fe200078e0092 */
[----:B------:R-:W2:Y:S01]  /*54170*/  LDL.LU.64 R150, [R1+0x9c8] ;  /* 0x0009c80001967983 */ /* 0x000ea20000300a00 */
[----:B------:R-:W-:-:S03]  /*54180*/  IMAD.MOV.U32 R85, RZ, RZ, R144 ;  /* 0x000000ffff557224 */ /* 0x000fc600078e0090 */
[----:B------:R-:W-:Y:S04]  /*54190*/  STL [R1+0x360c], R80 ;  /* 0x00360c5001007387 */ /* 0x000fe80000100800 */
[----:B------:R-:W-:Y:S04]  /*541a0*/  STL [R1+0x3608], R81 ;  /* 0x0036085101007387 */ /* 0x000fe80000100800 */
[----:B------:R-:W-:Y:S04]  /*541b0*/  STL [R1+0x3604], R84 ;  /* 0x0036045401007387 */ /* 0x000fe80000100800 */
[----:B------:R-:W-:Y:S04]  /*541c0*/  STL [R1+0x3600], R85 ;  /* 0x0036005501007387 */ /* 0x000fe80000100800 */
[----:B------:R-:W2:Y:S04]  /*541d0*/  LDL.LU.64 R144, [R1+0x9b0] ;  /* 0x0009b00001907983 */ /* 0x000ea80000300a00 */
[----:B------:R-:W2:Y:S01]  /*541e0*/  LDL.LU.64 R146, [R1+0x9b8] ;  /* 0x0009b80001927983 */ /* 0x000ea20000300a00 */
[----:B---3--:R-:W-:-:S15]  /*541f0*/  HMMA.1688.F32.TF32 R140, R44, R36, R140 ;  /* 0x000000242c8c723c */ /* 0x008fde000008108c */
[----:B------:R-:W-:-:S09]  /*54200*/  NOP ;  /* 0x0000000000007918 */ /* 0x000fd20000000000 */
[----:B------:R-:W-:Y:S01]  /*54210*/  IMAD.MOV.U32 R108, RZ, RZ, R143 ;  /* 0x000000ffff6c7224 */ /* 0x000fe200078e008f */
[----:B------:R-:W-:Y:S01]  /*54220*/  MOV R89, R141 ;  /* 0x0000008d00597202 */ /* 0x000fe20000000f00 */
[----:B------:R-:W-:Y:S02]  /*54230*/  IMAD.MOV.U32 R109, RZ, RZ, R142 ;  /* 0x000000ffff6d7224 */ /* 0x000fe400078e008e */
[----:B------:R-:W-:Y:S01]  /*54240*/  IMAD.MOV.U32 R88, RZ, RZ, R140 ;  /* 0x000000ffff587224 */ /* 0x000fe200078e008c */
[----:B------:R-:W-:Y:S04]  /*54250*/  STL [R1+0x361c], R108 ;  /* 0x00361c6c01007387 */ /* 0x000fe80000100800 */
[----:B------:R-:W-:Y:S04]  /*54260*/  STL [R1+0x3618], R109 ;  /* 0x0036186d01007387 */ /* 0x000fe80000100800 */
[----:B------:R-:W-:Y:S04]  /*54270*/  STL [R1+0x3614], R89 ;  /* 0x0036145901007387 */ /* 0x000fe80000100800 */
[----:B------:R-:W-:Y:S04]  /*54280*/  STL [R1+0x3610], R88 ;  /* 0x0036105801007387 */ /* 0x000fe80000100800 */
[----:B------:R-:W3:Y:S04]  /*54290*/  LDL.LU.64 R140, [R1+0x9a0] ;  /* 0x0009a000018c7983 */ /* 0x000ee80000300a00 */
[----:B------:R-:W3:Y:S01]  /*542a0*/  LDL.LU.64 R142, [R1+0x9a8] ;  /* 0x0009a800018e7983 */ /* 0x000ee20000300a00 */
[----:B----4-:R-:W-:-:S15]  /*542b0*/  HMMA.1688.F32.TF32 R136, R44, R32, R136 ;  /* 0x000000202c88723c */ /* 0x010fde0000081088 */
[----:B------:R-:W-:-:S09]  /*542c0*/  NOP ;  /* 0x0000000000007918 */ /* 0x000fd20000000000 */
[----:B------:R-:W-:Y:S01]  /*542d0*/  IMAD.MOV.U32 R77, RZ, RZ, R136 ;  /* 0x000000ffff4d7224 */ /* 0x000fe200078e0088 */
[----:B------:R-:W-:Y:S01]  /*542e0*/  MOV R76, R137 ;  /* 0x00000089004c7202 */ /* 0x000fe20000000f00 */
[----:B------:R-:W-:Y:S01]  /*542f0*/  IMAD.MOV.U32 R73, RZ, RZ, R138 ;  /* 0x000000ffff497224 */ /* 0x000fe200078e008a */
[----:B------:R-:W4:Y:S01]  /*54300*/  LDL.LU.64 R136, [R1+0x990] ;  /* 0x0009900001887983 */ /* 0x000f220000300a00 */
[----:B------:R-:W-:-:S03]  /*54310*/  IMAD.MOV.U32 R72, RZ, RZ, R139 ;  /* 0x000000ffff487224 */ /* 0x000fc600078e008b */
[----:B------:R-:W4:Y:S04]  /*54320*/  LDL.LU.64 R138, [R1+0x998] ;  /* 0x00099800018a7983 */ /* 0x000f280000300a00 */
[----:B------:R-:W-:Y:S01]  /*54330*/  STL [R1+0x362c], R72 ;  /* 0x00362c4801007387 */ /* 0x000fe20000100800 */
[C---:B--2---:R-:W-:Y:S03]  /*54340*/  HMMA.1688.F32.TF32 R148, R44.reuse, R28, R148 ;  /* 0x0000001c2c94723c */ /* 0x044fe60000081094 */
[----:B------:R-:W-:Y:S03]  /*54350*/  STL [R1+0x3628], R73 ;  /* 0x0036284901007387 */ /* 0x000fe60000100800 */
[----:B------:R-:W-:-:S15]  /*54360*/  HMMA.1688.F32.TF32 R144, R44, R24, R144 ;  /* 0x000000182c90723c */ /* 0x000fde0000081090 */
[----:B------:R-:W-:-:S03]  /*54370*/  NOP ;  /* 0x0000000000007918 */ /* 0x000fc60000000000 */
[----:B------:R-:W-:Y:S01]  /*54380*/  IMAD.MOV.U32 R116, RZ, RZ, R151 ;  /* 0x000000ffff747224 */ /* 0x000fe200078e0097 */
[----:B------:R-:W-:Y:S01]  /*54390*/  MOV R93, R149 ;  /* 0x00000095005d7202 */ /* 0x000fe20000000f00 */
[----:B------:R-:W-:Y:S01]  /*543a0*/  IMAD.MOV.U32 R117, RZ, RZ, R150 ;  /* 0x000000ffff757224 */ /* 0x000fe200078e0096 */
[----:B------:R-:W-:Y:S01]  /*543b0*/  STL [R1+0x3624], R76 ;  /* 0x0036244c01007387 */ /* 0x000fe20000100800 */
[----:B------:R-:W-:-:S03]  /*543c0*/  IMAD.MOV.U32 R92, RZ, RZ, R148 ;  /* 0x000000ffff5c7224 */ /* 0x000fc600078e0094 */
[----:B------:R-:W-:Y:S04]  /*543d0*/  STL [R1+0x3620], R77 ;  /* 0x0036204d01007387 */ /* 0x000fe80000100800 */
[----:B------:R-:W-:Y:S04]  /*543e0*/  STL [R1+0x363c], R116 ;  /* 0x00363c7401007387 */ /* 0x000fe80000100800 */
[----:B------:R-:W-:Y:S04]  /*543f0*/  STL [R1+0x3638], R117 ;  /* 0x0036387501007387 */ /* 0x000fe80000100800 */
[----:B------:R-:W-:Y:S01]  /*54400*/  STL [R1+0x3634], R93 ;  /* 0x0036345d01007387 */ /* 0x000fe20000100800 */
[----:B------:R-:W-:-:S03]  /*54410*/  IMAD.MOV.U32 R120, RZ, RZ, R147 ;  /* 0x000000ffff787224 */ /* 0x000fc600078e0093 */
[----:B------:R-:W-:Y:S01]  /*54420*/  STL [R1+0x3630], R92 ;  /* 0x0036305c01007387 */ /* 0x000fe20000100800 */
[----:B------:R-:W-:Y:S01]  /*54430*/  IMAD.MOV.U32 R121, RZ, RZ, R146 ;  /* 0x000000ffff797224 */ /* 0x000fe200078e0092 */
[----:B------:R-:W-:Y:S01]  /*54440*/  MOV R124, R145 ;  /* 0x00000091007c7202 */ /* 0x000fe20000000f00 */
[----:B------:R-:W-:Y:S02]  /*54450*/  IMAD.MOV.U32 R125, RZ, RZ, R144 ;  /* 0x000000ffff7d7224 */ /* 0x000fe400078e0090 */
[----:B------:R-:W2:Y:S04]  /*54460*/  LDL.LU.64 R144, [R1+0x980] ;  /* 0x0009800001907983 */ /* 0x000ea80000300a00 */
[----:B------:R-:W2:Y:S04]  /*54470*/  LDL.LU.64 R146, [R1+0x988] ;  /* 0x0009880001927983 */ /* 0x000ea80000300a00 */
[----:B------:R-:W-:Y:S04]  /*54480*/  STL [R1+0x364c], R120 ;  /* 0x00364c7801007387 */ /* 0x000fe80000100800 */
[----:B------:R-:W-:Y:S04]  /*54490*/  STL [R1+0x3648], R121 ;  /* 0x0036487901007387 */ /* 0x000fe80000100800 */
[----:B------:R-:W-:Y:S04]  /*544a0*/  STL [R1+0x3644], R124 ;  /* 0x0036447c01007387 */ /* 0x000fe80000100800 */
[----:B------:R-:W-:Y:S01]  /*544b0*/  STL [R1+0x3640], R125 ;  /* 0x0036407d01007387 */ /* 0x000fe20000100800 */
[----:B------:R-:W-:Y:S01]  /*544c0*/  HMMA.1688.F32.TF32 R216, R44, R52, R156 ;  /* 0x000000342cd8723c */ /* 0x000fe2000008109c */
[----:B------:R-:W-:Y:S01]  /*544d0*/  IMAD.MOV.U32 R244, RZ, RZ, R130 ;  /* 0x000000fffff47224 */ /* 0x000fe200078e0082 */
[----:B------:R-:W-:-:S05]  /*544e0*/  MOV R245, R131 ;  /* 0x0000008300f57202 */ /* 0x000fca0000000f00 */
[----:B------:R-:W-:Y:S01]  /*544f0*/  IMAD.MOV.U32 R156, RZ, RZ, R122 ;  /* 0x000000ffff9c7224 */ /* 0x000fe200078e007a */
[----:B------:R-:W-:Y:S01]  /*54500*/  MOV R157, R123 ;  /* 0x0000007b009d7202 */ /* 0x000fe20000000f00 */
[----:B------:R-:W-:Y:S02]  /*54510*/  IMAD.MOV.U32 R158, RZ, RZ, R126 ;  /* 0x000000ffff9e7224 */ /* 0x000fe400078e007e */
[----:B------:R-:W-:Y:S02]  /*54520*/  IMAD.MOV.U32 R159, RZ, RZ, R127 ;  /* 0x000000ffff9f7224 */ /* 0x000fe400078e007f */
[----:B------:R-:W-:Y:S02]  /*54530*/  IMAD.MOV.U32 R246, RZ, RZ, R134 ;  /* 0x000000fffff67224 */ /* 0x000fe400078e0086 */
[----:B------:R-:W-:Y:S01]  /*54540*/  IMAD.MOV.U32 R247, RZ, RZ, R135 ;  /* 0x000000fffff77224 */ /* 0x000fe200078e0087 */
[----:B---3--:R-:W-:-:S15]  /*54550*/  HMMA.1688.F32.TF32 R140, R44, R20, R140 ;  /* 0x000000142c8c723c */ /* 0x008fde000008108c */
[----:B------:R-:W-:-:S09]  /*54560*/  NOP ;  /* 0x0000000000007918 */ /* 0x000fd20000000000 */
[----:B------:R-:W-:Y:S01]  /*54570*/  IMAD.MOV.U32 R128, RZ, RZ, R143 ;  /* 0x000000ffff807224 */ /* 0x000fe200078e008f */
[----:B------:R-:W-:Y:S01]  /*54580*/  MOV R97, R141 ;  /* 0x0000008d00617202 */ /* 0x000fe20000000f00 */
[----:B------:R-:W-:Y:S02]  /*54590*/  IMAD.MOV.U32 R129, RZ, RZ, R142 ;  /* 0x000000ffff817224 */ /* 0x000fe400078e008e */
[----:B------:R-:W-:Y:S01]  /*545a0*/  IMAD.MOV.U32 R96, RZ, RZ, R140 ;  /* 0x000000ffff607224 */ /* 0x000fe200078e008c */
[----:B------:R-:W-:Y:S01]  /*545b0*/  STL [R1+0x365c], R128 ;  /* 0x00365c8001007387 */ /* 0x000fe20000100800 */
[----:B----4-:R-:W-:Y:S03]  /*545c0*/  HMMA.1688.F32.TF32 R136, R44, R16, R136 ;  /* 0x000000102c88723c */ /* 0x010fe60000081088 */
[----:B------:R-:W-:Y:S04]  /*545d0*/  STL [R1+0x3658], R129 ;  /* 0x0036588101007387 */ /* 0x000fe80000100800 */
[----:B------:R-:W-:Y:S04]  /*545e0*/  STL [R1+0x3654], R97 ;  /* 0x0036546101007387 */ /* 0x000fe80000100800 */
[----:B------:R-:W-:Y:S04]  /*545f0*/  STL [R1+0x3650], R96 ;  /* 0x0036506001007387 */ /* 0x000fe80000100800 */
[----:B------:R-:W3:Y:S04]  /*54600*/  LDL.LU.64 R140, [R1+0x970] ;  /* 0x00097000018c7983 */ /* 0x000ee80000300a00 */
[----:B------:R-:W3:Y:S05]  /*54610*/  LDL.LU.64 R142, [R1+0x978] ;  /* 0x00097800018e7983 */ /* 0x000eea0000300a00 */
        /* <DEDUP_REMOVED lines=9> */
[----:B------:R-:W-:Y:S04]  /*546b0*/  STL [R1+0x3660], R69 ;  /* 0x0036604501007387 */ /* 0x000fe80000100800 */
        /* <DEDUP_REMOVED lines=16> */
[----:B------:R-:W-:-:S05]  /*547c0*/  LOP3.LUT R153, R252, 0x20, RZ, 0x3c, !PT ;  /* 0x00000020fc997812 */ /* 0x000fca00078e3cff */
[----:B------:R-:W-:Y:S04]  /*547d0*/  LDS R241, [R153+UR7+0x40800] ;  /* 0x0408000799f17984 */ /* 0x000fe80008000800 */
[----:B------:R-:W1:Y:S01]  /*547e0*/  LDS R243, [R153+UR7+0x40c00] ;  /* 0x040c000799f37984 */ /* 0x000e620008000800 */
[----:B--2---:R-:W-:-:S15]  /*547f0*/  HMMA.1688.F32.TF32 R144, R44, R12, R144 ;  /* 0x0000000c2c90723c */ /* 0x004fde0000081090 */
[----:B------:R-:W-:-:S09]  /*54800*/  NOP ;  /* 0x0000000000007918 */ /* 0x000fd20000000000 */
[----:B------:R-:W-:Y:S01]  /*54810*/  MOV R101, R145 ;  /* 0x0000009100657202 */ /* 0x000fe20000000f00 */
[----:B------:R-:W-:-:S04]  /*54820*/  IMAD.MOV.U32 R100, RZ, RZ, R144 ;  /* 0x000000ffff647224 */ /* 0x000fc800078e0090 */
[----:B------:R2:W-:Y:S04]  /*54830*/  STL [R1+0x3674], R101 ;  /* 0x0036746501007387 */ /* 0x0005e80000100800 */
[----:B------:R2:W-:Y:S01]  /*54840*/  STL [R1+0x3670], R100 ;  /* 0x0036706401007387 */ /* 0x0005e20000100800 */
[C---:B---3--:R-:W-:Y:S06]  /*54850*/  HMMA.1688.F32.TF32 R140, R44.reuse, R8, R140 ;  /* 0x000000082c8c723c */ /* 0x048fec000008108c */
[----:B----4-:R-:W-:Y:S06]  /*54860*/  HMMA.1688.F32.TF32 R44, R44, R4, R136 ;  /* 0x000000042c2c723c */ /* 0x010fec0000081088 */
[----:B-1----:R-:W-:-:S15]  /*54870*/  HMMA.1688.F32.TF32 R136, R240, R134, R164 ;  /* 0x00000086f088723c */ /* 0x002fde00000810a4 */
[----:B------:R-:W-:-:S09]  /*54880*/  NOP ;  /* 0x0000000000007918 */ /* 0x000fd20000000000 */
[----:B------:R-:W-:Y:S01]  /*54890*/  IMAD.MOV.U32 R61, RZ, RZ, R136 ;  /* 0x000000ffff3d7224 */ /* 0x000fe200078e0088 */
[----:B------:R-:W-:Y:S01]  /*548a0*/  MOV R60, R137 ;  /* 0x00000089003c7202 */ /* 0x000fe20000000f00 */
[----:B------:R-:W-:Y:S02]  /*548b0*/  IMAD.MOV.U32 R57, RZ, RZ, R138 ;  /* 0x000000ffff397224 */ /* 0x000fe400078e008a */
[----:B------:R-:W-:Y:S02]  /*548c0*/  IMAD.MOV.U32 R56, RZ, RZ, R139 ;  /* 0x000000ffff387224 */ /* 0x000fe400078e008b */
[----:B------:R-:W-:-:S15]  /*548d0*/  HMMA.1688.F32.TF32 R136, R240, R130, R160 ;  /* 0x00000082f088723c */ /* 0x000fde00000810a0 */
        /* <DEDUP_REMOVED lines=11> */
[----:B------:R-:W-:Y:S07]  /*54990*/  HMMA.1688.F32.TF32 R136, R240, R122, R244 ;  /* 0x0000007af088723c */ /* 0x000fee00000810f4 */
[----:B------:R-:W-:Y:S01]  /*549a0*/  IMAD.MOV.U32 R244, RZ, RZ, R58 ;  /* 0x000000fffff47224 */ /* 0x000fe200078e003a */
[----:B------:R-:W-:Y:S01]  /*549b0*/  MOV R245, R59 ;  /* 0x0000003b00f57202 */ /* 0x000fe20000000f00 */
[----:B------:R-:W3:Y:S01]  /*549c0*/  LDL.LU R58, [R1+0x3a10] ;  /* 0x003a1000013a7983 */ /* 0x000ee20000300800 */
[----:B------:R-:W-:-:S02]  /*549d0*/  IMAD.MOV.U32 R246, RZ, RZ, R62 ;  /* 0x000000fffff67224 */ /* 0x000fc400078e003e */
[----:B------:R-:W-:Y:S01]  /*549e0*/  IMAD.MOV.U32 R247, RZ, RZ, R63 ;  /* 0x000000fffff77224 */ /* 0x000fe200078e003f */
[----:B------:R-:W4:Y:S04]  /*549f0*/  LDL.LU R59, [R1+0x3a0c] ;  /* 0x003a0c00013b7983 */ /* 0x000f280000300800 */
[----:B------:R-:W4:Y:S04]  /*54a00*/  LDL.LU R62, [R1+0x3a08] ;  /* 0x003a0800013e7983 */ /* 0x000f280000300800 */
[----:B------:R-:W4:Y:S01]  /*54a10*/  LDL.LU R63, [R1+0x3a04] ;  /* 0x003a0400013f7983 */ /* 0x000f220000300800 */
[----:B------:R-:W-:Y:S01]  /*54a20*/  IMAD.MOV.U32 R156, RZ, RZ, R55 ;  /* 0x000000ffff9c7224 */ /* 0x000fe200078e0037 */
[----:B------:R-:W-:Y:S01]  /*54a30*/  MOV R157, R54 ;  /* 0x00000036009d7202 */ /* 0x000fe20000000f00 */
[----:B------:R-:W-:Y:S01]  /*54a40*/  IMAD.MOV.U32 R158, RZ, RZ, R51 ;  /* 0x000000ffff9e7224 */ /* 0x000fe200078e0033 */
[----:B------:R-:W4:Y:S01]  /*54a50*/  LDL.LU R55, [R1+0x3a00] ;  /* 0x003a000001377983 */ /* 0x000f220000300800 */
[----:B------:R-:W-:-:S03]  /*54a60*/  IMAD.MOV.U32 R159, RZ, RZ, R50 ;  /* 0x000000ffff9f7224 */ /* 0x000fc600078e0032 */
[----:B------:R-:W4:Y:S01]  /*54a70*/  LDL.LU R54, [R1+0x39fc] ;  /* 0x0039fc0001367983 */ /* 0x000f220000300800 */
[----:B------:R-:W-:Y:S01]  /*54a80*/  IMAD.MOV.U32 R160, RZ, RZ, R103 ;  /* 0x000000ffffa07224 */ /* 0x000fe200078e0067 */
[----:B------:R-:W-:Y:S02]  /*54a90*/  MOV R161, R102 ;  /* 0x0000006600a17202 */ /* 0x000fe40000000f00 */
[----:B------:R-:W4:Y:S01]  /*54aa0*/  LDL.LU R51, [R1+0x39f8] ;  /* 0x0039f80001337983 */ /* 0x000f220000300800 */
[----:B------:R-:W-:-:S03]  /*54ab0*/  IMAD.MOV.U32 R162, RZ, RZ, R99 ;  /* 0x000000ffffa27224 */ /* 0x000fc600078e0063 */
[----:B------:R-:W4:Y:S01]  /*54ac0*/  LDL.LU R50, [R1+0x39f4] ;  /* 0x0039f40001327983 */ /* 0x000f220000300800 */
[----:B------:R-:W-:-:S03]  /*54ad0*/  IMAD.MOV.U32 R163, RZ, RZ, R98 ;  /* 0x000000ffffa37224 */ /* 0x000fc600078e0062 */
[----:B------:R-:W4:Y:S01]  /*54ae0*/  LDL.LU R103, [R1+0x39f0] ;  /* 0x0039f00001677983 */ /* 0x000f220000300800 */
[----:B------:R-:W-:-:S03]  /*54af0*/  IMAD.MOV.U32 R168, RZ, RZ, R71 ;  /* 0x000000ffffa87224 */ /* 0x000fc600078e0047 */
[----:B------:R-:W4:Y:S01]  /*54b00*/  LDL.LU R102, [R1+0x39ec] ;  /* 0x0039ec0001667983 */ /* 0x000f220000300800 */
[----:B------:R-:W-:-:S03]  /*54b10*/  MOV R169, R70 ;  /* 0x0000004600a97202 */ /* 0x000fc60000000f00 */
[----:B------:R-:W4:Y:S01]  /*54b20*/  LDL.LU R99, [R1+0x39e8] ;  /* 0x0039e80001637983 */ /* 0x000f220000300800 */
[----:B------:R-:W-:-:S03]  /*54b30*/  IMAD.MOV.U32 R170, RZ, RZ, R67 ;  /* 0x000000ffffaa7224 */ /* 0x000fc600078e0043 */
[----:B------:R-:W4:Y:S01]  /*54b40*/  LDL.LU R98, [R1+0x39e4] ;  /* 0x0039e40001627983 */ /* 0x000f220000300800 */
[----:B--2---:R-:W-:-:S03]  /*54b50*/  IMAD.MOV.U32 R101, RZ, RZ, R136 ;  /* 0x000000ffff657224 */ /* 0x004fc600078e0088 */
[----:B------:R-:W2:Y:S01]  /*54b60*/  LDL.LU R71, [R1+0x39e0] ;  /* 0x0039e00001477983 */ /* 0x000ea20000300800 */
[----:B------:R-:W-:Y:S01]  /*54b70*/  IMAD.MOV.U32 R171, RZ, RZ, R66 ;  /* 0x000000ffffab7224 */ /* 0x000fe200078e0042 */
[----:B------:R-:W-:Y:S02]  /*54b80*/  MOV R100, R137 ;  /* 0x0000008900647202 */ /* 0x000fe40000000f00 */
[----:B------:R-:W2:Y:S01]  /*54b90*/  LDL.LU R70, [R1+0x39dc] ;  /* 0x0039dc0001467983 */ /* 0x000ea20000300800 */
[----:B------:R-:W-:Y:S01]  /*54ba0*/  IMAD.MOV.U32 R136, RZ, RZ, R95 ;  /* 0x000000ffff887224 */ /* 0x000fe200078e005f */
[----:B------:R-:W-:Y:S02]  /*54bb0*/  MOV R137, R94 ;  /* 0x0000005e00897202 */ /* 0x000fe40000000f00 */
[----:B------:R-:W2:Y:S01]  /*54bc0*/  LDL.LU R67, [R1+0x39d8] ;  /* 0x0039d80001437983 */ /* 0x000ea20000300800 */
[----:B------:R-:W-:-:S03]  /*54bd0*/  IMAD.MOV.U32 R64, RZ, RZ, R138 ;  /* 0x000000ffff407224 */ /* 0x000fc600078e008a */
[----:B------:R-:W2:Y:S01]  /*54be0*/  LDL.LU R66, [R1+0x39d4] ;  /* 0x0039d40001427983 */ /* 0x000ea20000300800 */
[----:B------:R-:W-:Y:S02]  /*54bf0*/  IMAD.MOV.U32 R65, RZ, RZ, R139 ;  /* 0x000000ffff417224 */ /* 0x000fe400078e008b */
[----:B------:R-:W-:Y:S01]  /*54c00*/  IMAD.MOV.U32 R138, RZ, RZ, R91 ;  /* 0x000000ffff8a7224 */ /* 0x000fe200078e005b */
[----:B------:R-:W2:Y:S01]  /*54c10*/  LDL.LU R95, [R1+0x39d0] ;  /* 0x0039d000015f7983 */ /* 0x000ea20000300800 */
[----:B------:R-:W-:-:S03]  /*54c20*/  IMAD.MOV.U32 R139, RZ, RZ, R90 ;  /* 0x000000ffff8b7224 */ /* 0x000fc600078e005a */
[----:B------:R-:W2:Y:S01]  /*54c30*/  LDL.LU R94, [R1+0x39cc] ;  /* 0x0039cc00015e7983 */ /* 0x000ea20000300800 */
[----:B------:R-:W-:Y:S01]  /*54c40*/  IMAD.MOV.U32 R236, RZ, RZ, R87 ;  /* 0x000000ffffec7224 */ /* 0x000fe200078e0057 */
[----:B------:R-:W-:Y:S02]  /*54c50*/  MOV R237, R86 ;  /* 0x0000005600ed7202 */ /* 0x000fe40000000f00 */
[----:B------:R-:W2:Y:S01]  /*54c60*/  LDL.LU R91, [R1+0x39c8] ;  /* 0x0039c800015b7983 */ /* 0x000ea20000300800 */
[----:B------:R-:W-:-:S03]  /*54c70*/  IMAD.MOV.U32 R238, RZ, RZ, R83 ;  /* 0x000000ffffee7224 */ /* 0x000fc600078e0053 */
[----:B------:R-:W2:Y:S01]  /*54c80*/  LDL.LU R90, [R1+0x39c4] ;  /* 0x0039c400015a7983 */ /* 0x000ea20000300800 */
[----:B------:R-:W-:-:S03]  /*54c90*/  IMAD.MOV.U32 R239, RZ, RZ, R82 ;  /* 0x000000ffffef7224 */ /* 0x000fc600078e0052 */
[----:B------:R-:W2:Y:S01]  /*54ca0*/  LDL.LU R87, [R1+0x39c0] ;  /* 0x0039c00001577983 */ /* 0x000ea20000300800 */
[----:B------:R-:W-:-:S03]  /*54cb0*/  IMAD.MOV.U32 R172, RZ, RZ, R79 ;  /* 0x000000ffffac7224 */ /* 0x000fc600078e004f */
[----:B------:R-:W2:Y:S01]  /*54cc0*/  LDL.LU R86, [R1+0x39bc] ;  /* 0x0039bc0001567983 */ /* 0x000ea20000300800 */
[----:B------:R-:W-:-:S03]  /*54cd0*/  MOV R173, R78 ;  /* 0x0000004e00ad7202 */ /* 0x000fc60000000f00 */
[----:B------:R-:W2:Y:S01]  /*54ce0*/  LDL.LU R83, [R1+0x39b8] ;  /* 0x0039b80001537983 */ /* 0x000ea20000300800 */
[----:B------:R-:W-:-:S03]  /*54cf0*/  IMAD.MOV.U32 R174, RZ, RZ, R75 ;  /* 0x000000ffffae7224 */ /* 0x000fc600078e004b */
[----:B------:R-:W2:Y:S01]  /*54d00*/  LDL.LU R82, [R1+0x39b4] ;  /* 0x0039b40001527983 */ /* 0x000ea20000300800 */
[----:B------:R-:W-:-:S03]  /*54d10*/  IMAD.MOV.U32 R175, RZ, RZ, R74 ;  /* 0x000000ffffaf7224 */ /* 0x000fc600078e004a */
[----:B------:R-:W2:Y:S04]  /*54d20*/  LDL.LU R79, [R1+0x39b0] ;  /* 0x0039b000014f7983 */ /* 0x000ea80000300800 */
[----:B------:R-:W2:Y:S04]  /*54d30*/  LDL.LU R78, [R1+0x39ac] ;  /* 0x0039ac00014e7983 */ /* 0x000ea80000300800 */
[----:B------:R-:W2:Y:S04]  /*54d40*/  LDL.LU R75, [R1+0x39a8] ;  /* 0x0039a800014b7983 */ /* 0x000ea80000300800 */
[----:B------:R-:W2:Y:S01]  /*54d50*/  LDL.LU R74, [R1+0x39a4] ;  /* 0x0039a400014a7983 */ /* 0x000ea20000300800 */
[----:B---3--:R-:W-:-:S02]  /*54d60*/  IMAD.MOV.U32 R179, RZ, RZ, R58 ;  /* 0x000000ffffb37224 */ /* 0x008fc400078e003a */
[----:B----4-:R-:W-:Y:S01]  /*54d70*/  IMAD.MOV.U32 R178, RZ, RZ, R59 ;  /* 0x000000ffffb27224 */ /* 0x010fe200078e003b */
[----:B------:R-:W-:Y:S01]  /*54d80*/  MOV R177, R62 ;  /* 0x0000003e00b17202 */ /* 0x000fe20000000f00 */
[----:B------:R-:W-:Y:S02]  /*54d90*/  IMAD.MOV.U32 R176, RZ, RZ, R63 ;  /* 0x000000ffffb07224 */ /* 0x000fe400078e003f */
[----:B------:R-:W3:Y:S04]  /*54da0*/  LDL.LU R63, [R1+0x39a0] ;  /* 0x0039a000013f7983 */ /* 0x000ee80000300800 */
[----:B------:R-:W4:Y:S04]  /*54db0*/  LDL.LU R62, [R1+0x399c] ;  /* 0x00399c00013e7983 */ /* 0x000f280000300800 */
[----:B------:R-:W4:Y:S04]  /*54dc0*/  LDL.LU R59, [R1+0x3998] ;  /* 0x00399800013b7983 */ /* 0x000f280000300800 */
[----:B------:R-:W4:Y:S01]  /*54dd0*/  LDL.LU R58, [R1+0x3994] ;  /* 0x00399400013a7983 */ /* 0x000f220000300800 */
[----:B------:R-:W-:Y:S01]  /*54de0*/  IMAD.MOV.U32 R89, RZ, RZ, R140 ;  /* 0x000000ffff597224 */ /* 0x000fe200078e008c */
[----:B------:R-:W-:Y:S01]  /*54df0*/  MOV R88, R141 ;  /* 0x0000008d00587202 */ /* 0x000fe20000000f00 */
[----:B------:R-:W-:Y:S01]  /*54e00*/  IMAD.MOV.U32 R140, RZ, RZ, R50 ;  /* 0x000000ffff8c7224 */ /* 0x000fe200078e0032 */
[----:B------:R-:W-:Y:S01]  /*54e10*/  MOV R141, R51 ;  /* 0x00000033008d7202 */ /* 0x000fe20000000f00 */
[----:B------:R-:W-:Y:S01]  /*54e20*/  IMAD.MOV.U32 R80, RZ, RZ, R142 ;  /* 0x000000ffff507224 */ /* 0x000fe200078e008e */
[----:B------:R-:W4:Y:S01]  /*54e30*/  LDL.LU R50, [R1+0x3990] ;  /* 0x0039900001327983 */ /* 0x000f220000300800 */
[----:B------:R-:W-:-:S02]  /*54e40*/  IMAD.MOV.U32 R81, RZ, RZ, R143 ;  /* 0x000000ffff517224 */ /* 0x000fc400078e008f */
[----:B------:R-:W-:Y:S01]  /*54e50*/  IMAD.MOV.U32 R142, RZ, RZ, R54 ;  /* 0x000000ffff8e7224 */ /* 0x000fe200078e0036 */
[----:B------:R-:W4:Y:S01]  /*54e60*/  LDL.LU R51, [R1+0x398c] ;  /* 0x00398c0001337983 */ /* 0x000f220000300800 */
[----:B------:R-:W-:-:S03]  /*54e70*/  IMAD.MOV.U32 R143, RZ, RZ, R55 ;  /* 0x000000ffff8f7224 */ /* 0x000fc600078e0037 */
[----:B------:R-:W4:Y:S04]  /*54e80*/  LDL.LU R54, [R1+0x3988] ;  /* 0x0039880001367983 */ /* 0x000f280000300800 */
[----:B------:R-:W4:Y:S04]  /*54e90*/  LDL.LU R55, [R1+0x3984] ;  /* 0x0039840001377983 */ /* 0x000f280000300800 */
[----:B------:R-:W4:Y:S04]  /*54ea0*/  LDL.LU R200, [R1+0x650] ;  /* 0x0006500001c87983 */ /* 0x000f280000300800 */
[----:B------:R-:W4:Y:S04]  /*54eb0*/  LDL.LU R201, [R1+0x654] ;  /* 0x0006540001c97983 */ /* 0x000f280000300800 */
[----:B------:R-:W4:Y:S04]  /*54ec0*/  LDL.LU R202, [R1+0x658] ;  /* 0x0006580001ca7983 */ /* 0x000f280000300800 */
[----:B------:R-:W4:Y:S01]  /*54ed0*/  LDL.LU R203, [R1+0x65c] ;  /* 0x00065c0001cb7983 */ /* 0x000f220000300800 */
[----:B--2---:R-:W-:Y:S01]  /*54ee0*/  IMAD.MOV.U32 R180, RZ, RZ, R66 ;  /* 0x000000ffffb47224 */ /* 0x004fe200078e0042 */
        /* <DEDUP_REMOVED lines=22> */
[----:B------:R-:W-:Y:S02]  /*55050*/  IMAD.MOV.U32 R85, RZ, RZ, R147 ;  /* 0x000000ffff557224 */ /* 0x000fe400078e0093 */
[----:B------:R-:W-:Y:S02]  /*55060*/  IMAD.MOV.U32 R146, RZ, RZ, R119 ;  /* 0x000000ffff927224 */ /* 0x000fe400078e0077 */
[----:B------:R-:W-:Y:S01]  /*55070*/  IMAD.MOV.U32 R147, RZ, RZ, R114 ;  /* 0x000000ffff937224 */ /* 0x000fe200078e0072 */
[----:B------:R-:W-:Y:S01]  /*55080*/  MOV R165, R107 ;  /* 0x0000006b00a57202 */ /* 0x000fe20000000f00 */
[----:B------:R-:W-:Y:S02]  /*55090*/  IMAD.MOV.U32 R164, RZ, RZ, R115 ;  /* 0x000000ffffa47224 */ /* 0x000fe400078e0073 */
[----:B---3--:R-:W-:-:S02]  /*550a0*/  IMAD.MOV.U32 R199, RZ, RZ, R63 ;  /* 0x000000ffffc77224 */ /* 0x008fc400078e003f */
[----:B----4-:R-:W-:Y:S01]  /*550b0*/  IMAD.MOV.U32 R198, RZ, RZ, R62 ;  /* 0x000000ffffc67224 */ /* 0x010fe200078e003e */
[----:B------:R-:W-:Y:S01]  /*550c0*/  MOV R197, R59 ;  /* 0x0000003b00c57202 */ /* 0x000fe20000000f00 */
[----:B------:R-:W-:Y:S02]  /*550d0*/  IMAD.MOV.U32 R196, RZ, RZ, R58 ;  /* 0x000000ffffc47224 */ /* 0x000fe400078e003a */
[----:B------:R-:W2:Y:S04]  /*550e0*/  LDL.LU R58, [R1+0x3980] ;  /* 0x00398000013a7983 */ /* 0x000ea80000300800 */
[----:B------:R-:W2:Y:S04]  /*550f0*/  LDL.LU R59, [R1+0x397c] ;  /* 0x00397c00013b7983 */ /* 0x000ea80000300800 */
[----:B------:R-:W3:Y:S04]  /*55100*/  LDL.LU R62, [R1+0x3978] ;  /* 0x00397800013e7983 */ /* 0x000ee80000300800 */
[----:B------:R-:W3:Y:S04]  /*55110*/  LDL.LU R63, [R1+0x3974] ;  /* 0x00397400013f7983 */ /* 0x000ee80000300800 */
[----:B------:R-:W4:Y:S04]  /*55120*/  LDL.LU R66, [R1+0x3970] ;  /* 0x0039700001427983 */ /* 0x000f280000300800 */
[----:B------:R-:W4:Y:S04]  /*55130*/  LDL.LU R67, [R1+0x396c] ;  /* 0x00396c0001437983 */ /* 0x000f280000300800 */
        /* <DEDUP_REMOVED lines=16> */
[----:B------:R-:W2:Y:S04]  /*55240*/  LDL.LU R102, [R1+0x3928] ;  /* 0x0039280001667983 */ /* 0x000ea80000300800 */
[----:B------:R-:W2:Y:S04]  /*55250*/  LDL.LU R103, [R1+0x3924] ;  /* 0x0039240001677983 */ /* 0x000ea80000300800 */
[----:B------:R-:W3:Y:S04]  /*55260*/  LDL.LU R106, [R1+0x3920] ;  /* 0x00392000016a7983 */ /* 0x000ee80000300800 */
[----:B------:R-:W2:Y:S04]  /*55270*/  LDL.LU R118, [R1+0x391c] ;  /* 0x00391c0001767983 */ /* 0x000ea80000300800 */
[----:B------:R-:W2:Y:S04]  /*55280*/  LDL.LU R119, [R1+0x3918] ;  /* 0x0039180001777983 */ /* 0x000ea80000300800 */
[----:B------:R-:W2:Y:S04]  /*55290*/  LDL.LU R114, [R1+0x3914] ;  /* 0x0039140001727983 */ /* 0x000ea80000300800 */
[----:B------:R-:W2:Y:S04]  /*552a0*/  LDL.LU R115, [R1+0x3910] ;  /* 0x0039100001737983 */ /* 0x000ea80000300800 */
[----:B------:R-:W3:Y:S01]  /*552b0*/  LDL.LU R107, [R1+0x390c] ;  /* 0x00390c00016b7983 */ /* 0x000ee20000300800 */
[----:B------:R-:W-:-:S02]  /*552c0*/  IMAD.MOV.U32 R166, RZ, RZ, R110 ;  /* 0x000000ffffa67224 */ /* 0x000fc400078e006e */
[----:B------:R-:W-:Y:S01]  /*552d0*/  IMAD.MOV.U32 R167, RZ, RZ, R111 ;  /* 0x000000ffffa77224 */ /* 0x000fe200078e006f */
[----:B------:R-:W2:Y:S04]  /*552e0*/  LDL.LU R110, [R1+0x3908] ;  /* 0x00390800016e7983 */ /* 0x000ea80000300800 */
[----:B------:R-:W2:Y:S01]  /*552f0*/  LDL.LU R111, [R1+0x3904] ;  /* 0x00390400016f7983 */ /* 0x000ea20000300800 */
[C---:B----4-:R-:W-:Y:S06]  /*55300*/  HMMA.1688.F32.TF32 R140, R240.reuse, R90, R140 ;  /* 0x0000005af08c723c */ /* 0x050fec000008108c */
[----:B---3--:R-:W-:-:S15]  /*55310*/  HMMA.1688.F32.TF32 R188, R240, R106, R188 ;  /* 0x0000006af0bc723c */ /* 0x008fde00000810bc */
[----:B------:R-:W-:-:S09]  /*55320*/  NOP ;  /* 0x0000000000007918 */ /* 0x000fd20000000000 */
[----:B------:R-:W-:Y:S01]  /*55330*/  IMAD.MOV.U32 R33, RZ, RZ, R188 ;  /* 0x000000ffff217224 */ /* 0x000fe200078e00bc */
[----:B------:R-:W-:Y:S01]  /*55340*/  MOV R32, R189 ;  /* 0x000000bd00207202 */ /* 0x000fe20000000f00 */
[----:B------:R-:W-:Y:S02]  /*55350*/  IMAD.MOV.U32 R29, RZ, RZ, R190 ;  /* 0x000000ffff1d7224 */ /* 0x000fe400078e00be */
[----:B------:R-:W-:Y:S02]  /*55360*/  IMAD.MOV.U32 R28, RZ, RZ, R191 ;  /* 0x000000ffff1c7224 */ /* 0x000fe400078e00bf */
[C---:B--2---:R-:W-:Y:S06]  /*55370*/  HMMA.1688.F32.TF32 R188, R240.reuse, R102, R184 ;  /* 0x00000066f0bc723c */ /* 0x044fec00000810b8 */
[C---:B------:R-:W-:Y:S06]  /*55380*/  HMMA.1688.F32.TF32 R184, R240.reuse, R98, R180 ;  /* 0x00000062f0b8723c */ /* 0x040fec00000810b4 */
[C---:B------:R-:W-:Y:S06]  /*55390*/  HMMA.1688.F32.TF32 R180, R240.reuse, R94, R148 ;  /* 0x0000005ef0b4723c */ /* 0x040fec0000081094 */
[C---:B------:R-:W-:Y:S05]  /*553a0*/  HMMA.1688.F32.TF32 R148, R240.reuse, R86, R176 ;  /* 0x00000056f094723c */ /* 0x040fea00000810b0 */
[----:B------:R-:W-:Y:S04]  /*553b0*/  STL.64 [R1+0xa40], R188 ;  /* 0x000a40bc01007387 */ /* 0x000fe80000100a00 */
[----:B------:R-:W-:Y:S04]  /*553c0*/  STL.64 [R1+0xa48], R190 ;  /* 0x000a48be01007387 */ /* 0x000fe80000100a00 */
[----:B------:R-:W-:Y:S01]  /*553d0*/  STL.64 [R1+0xa30], R184 ;  /* 0x000a30b801007387 */ /* 0x000fe20000100a00 */
[C---:B------:R-:W-:Y:S03]  /*553e0*/  HMMA.1688.F32.TF32 R172, R240.reuse, R82, R172 ;  /* 0x00000052f0ac723c */ /* 0x040fe600000810ac */
[----:B------:R-:W-:Y:S04]  /*553f0*/  STL.64 [R1+0xa38], R186 ;  /* 0x000a38ba01007387 */ /* 0x000fe80000100a00 */
[----:B------:R-:W-:Y:S04]  /*55400*/  STL.64 [R1+0xa20], R180 ;  /* 0x000a20b401007387 */ /* 0x000fe80000100a00 */
[----:B------:R-:W-:Y:S04]  /*55410*/  STL.64 [R1+0xa28], R182 ;  /* 0x000a28b601007387 */ /* 0x000fe80000100a00 */
[----:B------:R-:W-:Y:S04]  /*55420*/  STL.64 [R1+0xa10], R140 ;  /* 0x000a108c01007387 */ /* 0x000fe80000100a00 */
[----:B------:R1:W-:Y:S02]  /*55430*/  STL.64 [R1+0xa18], R142 ;  /* 0x000a188e01007387 */ /* 0x0003e40000100a00 */
[C---:B-1----:R-:W-:Y:S02]  /*55440*/  HMMA.1688.F32.TF32 R140, R240.reuse, R78, R144 ;  /* 0x0000004ef08c723c */ /* 0x042fe40000081090 */
[----:B------:R-:W-:Y:S04]  /*55450*/  STL.64 [R1+0xa00], R148 ;  /* 0x000a009401007387 */ /* 0x000fe80000100a00 */
[----:B------:R1:W-:Y:S01]  /*55460*/  STL.64 [R1+0xa08], R150 ;  /* 0x000a089601007387 */ /* 0x0003e20000100a00 */
[C---:B------:R-:W-:Y:S03]  /*55470*/  HMMA.1688.F32.TF32 R144, R240.reuse, R70, R136 ;  /* 0x00000046f090723c */ /* 0x040fe60000081088 */
[----:B------:R-:W-:Y:S04]  /*55480*/  STL.64 [R1+0x9f0], R172 ;  /* 0x0009f0ac01007387 */ /* 0x000fe80000100a00 */
[----:B------:R-:W-:Y:S01]  /*55490*/  STL.64 [R1+0x9f8], R174 ;  /* 0x0009f8ae01007387 */ /* 0x000fe20000100a00 */
[C---:B-1----:R-:W-:Y:S08]  /*554a0*/  HMMA.1688.F32.TF32 R148, R240.reuse, R74, R236 ;  /* 0x0000004af094723c */ /* 0x042ff000000810ec */
[----:B------:R-:W-:Y:S04]  /*554b0*/  STL.64 [R1+0x9e0], R140 ;  /* 0x0009e08c01007387 */ /* 0x000fe80000100a00 */
[----:B------:R1:W-:Y:S01]  /*554c0*/  STL.64 [R1+0x9e8], R142 ;  /* 0x0009e88e01007387 */ /* 0x0003e20000100a00 */
[C---:B------:R-:W-:Y:S06]  /*554d0*/  HMMA.1688.F32.TF32 R136, R240.reuse, R62, R164 ;  /* 0x0000003ef088723c */ /* 0x040fec00000810a4 */
[C---:B-1----:R-:W-:Y:S04]  /*554e0*/  HMMA.1688.F32.TF32 R140, R240.reuse, R66, R168 ;  /* 0x00000042f08c723c */ /* 0x042fe800000810a8 */
[----:B------:R-:W-:Y:S04]  /*554f0*/  STL.64 [R1+0x9d0], R148 ;  /* 0x0009d09401007387 */ /* 0x000fe80000100a00 */
[----:B------:R-:W-:Y:S04]  /*55500*/  STL.64 [R1+0x9d8], R150 ;  /* 0x0009d89601007387 */ /* 0x000fe80000100a00 */
[----:B------:R-:W-:Y:S04]  /*55510*/  STL.64 [R1+0x9c0], R144 ;  /* 0x0009c09001007387 */ /* 0x000fe80000100a00 */
[----:B------:R1:W-:Y:S07]  /*55520*/  STL.64 [R1+0x9c8], R146 ;  /* 0x0009c89201007387 */ /* 0x0003ee0000100a00 */
[----:B------:R-:W-:Y:S01]  /*55530*/  STL.64 [R1+0x9b0], R140 ;  /* 0x0009b08c01007387 */ /* 0x000fe20000100a00 */
[C---:B-1----:R-:W-:Y:S03]  /*55540*/  HMMA.1688.F32.TF32 R144, R240.reuse, R58, R160 ;  /* 0x0000003af090723c */ /* 0x042fe600000810a0 */
[----:B------:R1:W-:Y:S04]  /*55550*/  STL.64 [R1+0x9b8], R142 ;  /* 0x0009b88e01007387 */ /* 0x0003e80000100a00 */
[----:B------:R-:W-:Y:S04]  /*55560*/  STL.64 [R1+0x9a0], R136 ;  /* 0x0009a08801007387 */ /* 0x000fe80000100a00 */
[----:B------:R2:W-:Y:S01]  /*55570*/  STL.64 [R1+0x9a8], R138 ;  /* 0x0009a88a01007387 */ /* 0x0005e20000100a00 */
[C---:B-1----:R-:W-:Y:S06]  /*55580*/  HMMA.1688.F32.TF32 R140, R240.reuse, R54, R156 ;  /* 0x00000036f08c723c */ /* 0x042fec000008109c */
[----:B--2---:R-:W-:Y:S05]  /*55590*/  HMMA.1688.F32.TF32 R136, R240, R50, R244 ;  /* 0x00000032f088723c */ /* 0x004fea00000810f4 */
[----:B------:R-:W-:Y:S01]  /*555a0*/  STL.64 [R1+0x990], R144 ;  /* 0x0009909001007387 */ /* 0x000fe20000100a00 */
[----:B------:R-:W-:-:S03]  /*555b0*/  IMAD.MOV.U32 R156, RZ, RZ, R38 ;  /* 0x000000ffff9c7224 */ /* 0x000fc600078e0026 */
[----:B------:R-:W-:Y:S01]  /*555c0*/  STL.64 [R1+0x998], R146 ;  /* 0x0009989201007387 */ /* 0x000fe20000100a00 */
[----:B------:R-:W-:Y:S01]  /*555d0*/  MOV R157, R34 ;  /* 0x00000022009d7202 */ /* 0x000fe20000000f00 */
[----:B------:R-:W-:Y:S02]  /*555e0*/  IMAD.MOV.U32 R158, RZ, RZ, R30 ;  /* 0x000000ffff9e7224 */ /* 0x000fe400078e001e */
[----:B------:R-:W-:-:S04]  /*555f0*/  IMAD.MOV.U32 R159, RZ, RZ, R22 ;  /* 0x000000ffff9f7224 */ /* 0x000fc800078e0016 */
[----:B------:R1:W-:Y:S04]  /*55600*/  STL.64 [R1+0x980], R140 ;  /* 0x0009808c01007387 */ /* 0x0003e80000100a00 */
[----:B------:R2:W-:Y:S04]  /*55610*/  STL.64 [R1+0x988], R142 ;  /* 0x0009888e01007387 */ /* 0x0005e80000100a00 */
[----:B------:R-:W3:Y:S04]  /*55620*/  LDL.LU R38, [R1+0x3900] ;  /* 0x0039000001267983 */ /* 0x000ee80000300800 */
[----:B------:R-:W-:Y:S01]  /*55630*/  STL.64 [R1+0x970], R136 ;  /* 0x0009708801007387 */ /* 0x000fe20000100a00 */
[----:B------:R-:W-:-:S03]  /*55640*/  IMAD.MOV.U32 R160, RZ, RZ, R19 ;  /* 0x000000ffffa07224 */ /* 0x000fc600078e0013 */
[----:B------:R3:W-:Y:S01]  /*55650*/  STL.64 [R1+0x978], R138 ;  /* 0x0009788a01007387 */ /* 0x0007e20000100a00 */
[----:B------:R-:W-:-:S03]  /*55660*/  MOV R161, R18 ;  /* 0x0000001200a17202 */ /* 0x000fc60000000f00 */
        /* <DEDUP_REMOVED lines=11> */
[----:B------:R-:W-:-:S03]  /*55720*/  IMAD.MOV.U32 R167, RZ, RZ, R6 ;  /* 0x000000ffffa77224 */ /* 0x000fc600078e0006 */
[----:B------:R-:W4:Y:S04]  /*55730*/  LDL.LU R14, [R1+0x38e4] ;  /* 0x0038e400010e7983 */ /* 0x000f280000300800 */
[----:B------:R-:W4:Y:S04]  /*55740*/  LDL.LU R11, [R1+0x38e0] ;  /* 0x0038e000010b7983 */ /* 0x000f280000300800 */
[----:B------:R-:W4:Y:S04]  /*55750*/  LDL.LU R10, [R1+0x38dc] ;  /* 0x0038dc00010a7983 */ /* 0x000f280000300800 */
[----:B------:R-:W4:Y:S04]  /*55760*/  LDL.LU R7, [R1+0x38d8] ;  /* 0x0038d80001077983 */ /* 0x000f280000300800 */
[----:B------:R-:W4:Y:S01]  /*55770*/  LDL.LU R6, [R1+0x38d4] ;  /* 0x0038d40001067983 */ /* 0x000f220000300800 */
[C---:B------:R-:W-:Y:S03]  /*55780*/  HMMA.1688.F32.TF32 R192, R240.reuse, R110, R192 ;  /* 0x0000006ef0c0723c */ /* 0x040fe600000810c0 */
[----:B------:R-:W4:Y:S03]  /*55790*/  LDL.LU R176, [R1+0x50] ;  /* 0x0000500001b07983 */ /* 0x000f260000300800 */
[C---:B------:R-:W-:Y:S01]  /*557a0*/  HMMA.1688.F32.TF32 R200, R240.reuse, R118, R200 ;  /* 0x00000076f0c8723c */ /* 0x040fe200000810c8 */
[----:B------:R-:W4:Y:S04]  /*557b0*/  LDL.LU R177, [R1+0x54] ;  /* 0x0000540001b17983 */ /* 0x000f280000300800 */
[----:B------:R-:W4:Y:S04]  /*557c0*/  LDL.LU R178, [R1+0x58] ;  /* 0x0000580001b27983 */ /* 0x000f280000300800 */
[----:B------:R-:W4:Y:S01]  /*557d0*/  LDL.LU R179, [R1+0x5c] ;  /* 0x00005c0001b37983 */ /* 0x000f220000300800 */
[----:B------:R-:W-:Y:S03]  /*557e0*/  HMMA.1688.F32.TF32 R196, R240, R114, R196 ;  /* 0x00000072f0c4723c */ /* 0x000fe600000810c4 */
[----:B-1----:R-:W4:Y:S04]  /*557f0*/  LDL.LU R140, [R1+0x70] ;  /* 0x00007000018c7983 */ /* 0x002f280000300800 */
[----:B------:R-:W4:Y:S04]  /*55800*/  LDL.LU R141, [R1+0x74] ;  /* 0x00007400018d7983 */ /* 0x000f280000300800 */
[----:B--2---:R-:W2:Y:S04]  /*55810*/  LDL.LU R142, [R1+0x78] ;  /* 0x00007800018e7983 */ /* 0x004ea80000300800 */
[----:B------:R-:W2:Y:S04]  /*55820*/  LDL.LU R143, [R1+0x7c] ;  /* 0x00007c00018f7983 */ /* 0x000ea80000300800 */
[----:B------:R-:W2:Y:S04]  /*55830*/  LDL.LU R148, [R1+0x2c0] ;  /* 0x0002c00001947983 */ /* 0x000ea80000300800 */
[----:B------:R-:W2:Y:S04]  /*55840*/  LDL.LU R149, [R1+0x2c4] ;  /* 0x0002c40001957983 */ /* 0x000ea80000300800 */
[----:B------:R-:W2:Y:S04]  /*55850*/  LDL.LU R150, [R1+0x2c8] ;  /* 0x0002c80001967983 */ /* 0x000ea80000300800 */
[----:B------:R-:W2:Y:S04]  /*55860*/  LDL.LU R151, [R1+0x2cc] ;  /* 0x0002cc0001977983 */ /* 0x000ea80000300800 */
[----:B------:R-:W2:Y:S04]  /*55870*/  LDL.LU R184, [R1+0x470] ;  /* 0x0004700001b87983 */ /* 0x000ea80000300800 */
[----:B------:R-:W2:Y:S04]  /*55880*/  LDL.LU R185, [R1+0x474] ;  /* 0x0004740001b97983 */ /* 0x000ea80000300800 */
[----:B------:R-:W2:Y:S04]  /*55890*/  LDL.LU R186, [R1+0x478] ;  /* 0x0004780001ba7983 */ /* 0x000ea80000300800 */
        /* <DEDUP_REMOVED lines=41> */
[----:B------:R-:W-:Y:S01]  /*55b30*/  IMAD.MOV.U32 R168, RZ, RZ, R39 ;  /* 0x000000ffffa87224 */ /* 0x000fe200078e0027 */
[----:B------:R-:W-:Y:S01]  /*55b40*/  MOV R169, R42 ;  /* 0x0000002a00a97202 */ /* 0x000fe20000000f00 */
[----:B------:R-:W-:-:S02]  /*55b50*/  IMAD.MOV.U32 R170, RZ, RZ, R43 ;  /* 0x000000ffffaa7224 */ /* 0x000fc400078e002b */
[----:B------:R-:W-:Y:S01]  /*55b60*/  IMAD.MOV.U32 R171, RZ, RZ, R35 ;  /* 0x000000ffffab7224 */ /* 0x000fe200078e0023 */
[----:B------:R-:W-:Y:S01]  /*55b70*/  MOV R245, R26 ;  /* 0x0000001a00f57202 */ /* 0x000fe20000000f00 */
[----:B------:R-:W-:Y:S02]  /*55b80*/  IMAD.MOV.U32 R244, RZ, RZ, R31 ;  /* 0x000000fffff47224 */ /* 0x000fe400078e001f */
[----:B------:R-:W-:Y:S02]  /*55b90*/  IMAD.MOV.U32 R246, RZ, RZ, R27 ;  /* 0x000000fffff67224 */ /* 0x000fe400078e001b */
[----:B---3--:R-:W-:Y:S02]  /*55ba0*/  IMAD.MOV.U32 R139, RZ, RZ, R38 ;  /* 0x000000ffff8b7224 */ /* 0x008fe400078e0026 */
[----:B----4-:R-:W-:Y:S01]  /*55bb0*/  IMAD.MOV.U32 R138, RZ, RZ, R34 ;  /* 0x000000ffff8a7224 */ /* 0x010fe200078e0022 */
        /* <DEDUP_REMOVED lines=10> */
[----:B------:R-:W3:Y:S04]  /*55c60*/  LDL.LU R6, [R1+0x38d0] ;  /* 0x0038d00001067983 */ /* 0x000ee80000300800 */
[----:B------:R-:W3:Y:S04]  /*55c70*/  LDL.LU R7, [R1+0x38cc] ;  /* 0x0038cc0001077983 */ /* 0x000ee80000300800 */
[----:B------:R-:W4:Y:S04]  /*55c80*/  LDL.LU R10, [R1+0x38c8] ;  /* 0x0038c800010a7983 */ /* 0x000f280000300800 */
[----:B------:R-:W4:Y:S04]  /*55c90*/  LDL.LU R11, [R1+0x38c4] ;  /* 0x0038c400010b7983 */ /* 0x000f280000300800 */
[----:B------:R-:W3:Y:S04]  /*55ca0*/  LDL.LU R14, [R1+0x38c0] ;  /* 0x0038c000010e7983 */ /* 0x000ee80000300800 */
[----:B------:R-:W3:Y:S04]  /*55cb0*/  LDL.LU R15, [R1+0x38bc] ;  /* 0x0038bc00010f7983 */ /* 0x000ee80000300800 */
[----:B------:R-:W4:Y:S04]  /*55cc0*/  LDL.LU R18, [R1+0x38b8] ;  /* 0x0038b80001127983 */ /* 0x000f280000300800 */
[----:B------:R-:W4:Y:S04]  /*55cd0*/  LDL.LU R19, [R1+0x38b4] ;  /* 0x0038b40001137983 */ /* 0x000f280000300800 */
[----:B------:R-:W3:Y:S04]  /*55ce0*/  LDL.LU R22, [R1+0x38b0] ;  /* 0x0038b00001167983 */ /* 0x000ee80000300800 */
[----:B------:R-:W3:Y:S04]  /*55cf0*/  LDL.LU R30, [R1+0x38ac] ;  /* 0x0038ac00011e7983 */ /* 0x000ee80000300800 */
[----:B------:R-:W4:Y:S04]  /*55d00*/  LDL.LU R34, [R1+0x38a8] ;  /* 0x0038a80001227983 */ /* 0x000f280000300800 */
[----:B------:R-:W3:Y:S04]  /*55d10*/  LDL.LU R38, [R1+0x38a4] ;  /* 0x0038a40001267983 */ /* 0x000ee80000300800 */
[----:B------:R-:W3:Y:S04]  /*55d20*/  LDL.LU R39, [R1+0x38a0] ;  /* 0x0038a00001277983 */ /* 0x000ee80000300800 */
[----:B------:R-:W2:Y:S04]  /*55d30*/  LDL.LU R42, [R1+0x389c] ;  /* 0x00389c00012a7983 */ /* 0x000ea80000300800 */
[----:B------:R-:W2:Y:S04]  /*55d40*/  LDL.LU R43, [R1+0x3898] ;  /* 0x00389800012b7983 */ /* 0x000ea80000300800 */
[----:B------:R-:W4:Y:S04]  /*55d50*/  LDL.LU R35, [R1+0x3894] ;  /* 0x0038940001237983 */ /* 0x000f280000300800 */
[----:B------:R-:W3:Y:S04]  /*55d60*/  LDL.LU R31, [R1+0x3890] ;  /* 0x00389000011f7983 */ /* 0x000ee80000300800 */
[----:B------:R-:W3:Y:S04]  /*55d70*/  LDL.LU R26, [R1+0x388c] ;  /* 0x00388c00011a7983 */ /* 0x000ee80000300800 */
[----:B------:R-:W3:Y:S01]  /*55d80*/  LDL.LU R27, [R1+0x3888] ;  /* 0x00388800011b7983 */ /* 0x000ee20000300800 */
[----:B------:R-:W-:-:S03]  /*55d90*/  IMAD.MOV.U32 R247, RZ, RZ, R23 ;  /* 0x000000fffff77224 */ /* 0x000fc600078e0017 */
[----:B------:R-:W3:Y:S01]  /*55da0*/  LDL.LU R23, [R1+0x3884] ;  /* 0x0038840001177983 */ /* 0x000ee20000300800 */
[C---:B------:R-:W-:Y:S02]  /*55db0*/  LOP3.LUT R155, R252.reuse, 0x60, RZ, 0x3c, !PT ;  /* 0x00000060fc9b7812 */ /* 0x040fe400078e3cff */
[----:B------:R-:W-:Y:S01]  /*55dc0*/  LOP3.LUT R154, R252, 0x40, RZ, 0x3c, !PT ;  /* 0x00000040fc9a7812 */ /* 0x000fe200078e3cff */
[----:B------:R-:W-:Y:S01]  /*55dd0*/  IMAD.MOV.U32 R104, RZ, RZ, R44 ;  /* 0x000000ffff687224 */ /* 0x000fe200078e002c */
[----:B------:R-:W-:Y:S01]  /*55de0*/  MOV R105, R45 ;  /* 0x0000002d00697202 */ /* 0x000fe20000000f00 */
[----:B------:R-:W-:Y:S01]  /*55df0*/  IMAD.MOV.U32 R108, RZ, RZ, R46 ;  /* 0x000000ffff6c7224 */ /* 0x000fe200078e002e */
[----:B------:R-:W-:Y:S01]  /*55e00*/  LDS R45, [R155+UR7+0x40800] ;  /* 0x040800079b2d7984 */ /* 0x000fe20008000800 */
[----:B------:R-:W-:-:S03]  /*55e10*/  IMAD.MOV.U32 R109, RZ, RZ, R47 ;  /* 0x000000ffff6d7224 */ /* 0x000fc600078e002f */
[----:B------:R-:W-:Y:S04]  /*55e20*/  LDS R44, [R154+UR7+0x40800] ;  /* 0x040800079a2c7984 */ /* 0x000fe80008000800 */
[----:B------:R-:W-:Y:S04]  /*55e30*/  LDS R46, [R154+UR7+0x40c00] ;  /* 0x040c00079a2e7984 */ /* 0x000fe80008000800 */
[----:B------:R-:W1:Y:S01]  /*55e40*/  LDS R47, [R155+UR7+0x40c00] ;  /* 0x040c00079b2f7984 */ /* 0x000e620008000800 */
[C---:B--2---:R-:W-:Y:S06]  /*55e50*/  HMMA.1688.F32.TF32 R212, R240.reuse, R42, R204 ;  /* 0x0000002af0d4723c */ /* 0x044fec00000810cc */
[C---:B----4-:R-:W-:Y:S06]  /*55e60*/  HMMA.1688.F32.TF32 R204, R240.reuse, R34, R196 ;  /* 0x00000022f0cc723c */ /* 0x050fec00000810c4 */
[C---:B---3--:R-:W-:Y:S06]  /*55e70*/  HMMA.1688.F32.TF32 R196, R240.reuse, R26, R188 ;  /* 0x0000001af0c4723c */ /* 0x048fec00000810bc */
[C---:B------:R-:W-:Y:S06]  /*55e80*/  HMMA.1688.F32.TF32 R188, R240.reuse, R18, R180 ;  /* 0x00000012f0bc723c */ /* 0x040fec00000810b4 */
[----:B------:R-:W-:Y:S06]  /*55e90*/  HMMA.1688.F32.TF32 R180, R240, R10, R140 ;  /* 0x0000000af0b4723c */ /* 0x000fec000008108c */
[----:B-1----:R-:W-:-:S15]  /*55ea0*/  HMMA.1688.F32.TF32 R140, R44, R134, R172 ;  /* 0x000000862c8c723c */ /* 0x002fde00000810ac */
[----:B------:R-:W-:-:S09]  /*55eb0*/  NOP ;  /* 0x0000000000007918 */ /* 0x000fd20000000000 */
[----:B------:R-:W-:Y:S01]  /*55ec0*/  IMAD.MOV.U32 R112, RZ, RZ, R140 ;  /* 0x000000ffff707224 */ /* 0x000fe200078e008c */
[----:B------:R-:W-:Y:S01]  /*55ed0*/  MOV R113, R141 ;  /* 0x0000008d00717202 */ /* 0x000fe20000000f00 */
[----:B------:R-:W-:Y:S02]  /*55ee0*/  IMAD.MOV.U32 R76, RZ, RZ, R142 ;  /* 0x000000ffff4c7224 */ /* 0x000fe400078e008e */
[----:B------:R-:W-:Y:S02]  /*55ef0*/  IMAD.MOV.U32 R77, RZ, RZ, R143 ;  /* 0x000000ffff4d7224 */ /* 0x000fe400078e008f */
[----:B------:R-:W-:Y:S06]  /*55f00*/  HMMA.1688.F32.TF32 R140, R44, R130, R144 ;  /* 0x000000822c8c723c */ /* 0x000fec0000081090 */
[C---:B------:R-:W-:Y:S06]  /*55f10*/  HMMA.1688.F32.TF32 R208, R240.reuse, R38, R200 ;  /* 0x00000026f0d0723c */ /* 0x040fec00000810c8 */
[----:B------:R-:W-:-:S12]  /*55f20*/  HMMA.1688.F32.TF32 R200, R240, R30, R192 ;  /* 0x0000001ef0c8723c */ /* 0x000fd800000810c0 */
[----:B------:R-:W-:Y:S01]  /*55f30*/  IMAD.MOV.U32 R124, RZ, RZ, R140 ;  /* 0x000000ffff7c7224 */ /* 0x000fe200078e008c */
[----:B------:R-:W-:Y:S01]  /*55f40*/  MOV R125, R141 ;  /* 0x0000008d007d7202 */ /* 0x000fe20000000f00 */
[----:B------:R-:W-:Y:S02]  /*55f50*/  IMAD.MOV.U32 R116, RZ, RZ, R142 ;  /* 0x000000ffff747224 */ /* 0x000fe400078e008e */
[----:B------:R-:W-:Y:S02]  /*55f60*/  IMAD.MOV.U32 R117, RZ, RZ, R143 ;  /* 0x000000ffff757224 */ /* 0x000fe400078e008f */
[----:B------:R-:W-:Y:S06]  /*55f70*/  HMMA.1688.F32.TF32 R140, R44, R126, R236 ;  /* 0x0000007e2c8c723c */ /* 0x000fec00000810ec */
[C---:B------:R-:W-:Y:S06]  /*55f80*/  HMMA.1688.F32.TF32 R192, R240.reuse, R22, R184 ;  /* 0x00000016f0c0723c */ /* 0x040fec00000810b8 */
[C---:B------:R-:W-:Y:S01]  /*55f90*/  HMMA.1688.F32.TF32 R184, R240.reuse, R14, R148 ;  /* 0x0000000ef0b8723c */ /* 0x040fe20000081094 */
[----:B------:R-:W-:Y:S05]  /*55fa0*/  STL.64 [R1+0x960], R212 ;  /* 0x000960d401007387 */ /* 0x000fea0000100a00 */
[----:B------:R-:W-:Y:S01]  /*55fb0*/  HMMA.1688.F32.TF32 R148, R240, R6, R176 ;  /* 0x00000006f094723c */ /* 0x000fe200000810b0 */
[----:B------:R-:W-:Y:S05]  /*55fc0*/  STL.64 [R1+0x968], R214 ;  /* 0x000968d601007387 */ /* 0x000fea0000100a00 */
[----:B------:R-:W-:Y:S01]  /*55fd0*/  HMMA.1688.F32.TF32 R144, R44, R122, R136 ;  /* 0x0000007a2c90723c */ /* 0x000fe20000081088 */
[----:B------:R-:W-:Y:S01]  /*55fe0*/  IMAD.MOV.U32 R68, RZ, RZ, R140 ;  /* 0x000000ffff447224 */ /* 0x000fe200078e008c */
[----:B------:R-:W-:Y:S01]  /*55ff0*/  MOV R69, R141 ;  /* 0x0000008d00457202 */ /* 0x000fe20000000f00 */
[----:B------:R-:W-:-:S02]  /*56000*/  IMAD.MOV.U32 R128, RZ, RZ, R142 ;  /* 0x000000ffff807224 */ /* 0x000fc400078e008e */
[----:B------:R-:W-:Y:S01]  /*56010*/  IMAD.MOV.U32 R129, RZ, RZ, R143 ;  /* 0x000000ffff817224 */ /* 0x000fe200078e008f */
[----:B------:R-:W-:Y:S01]  /*56020*/  LDS R240, [R252+UR7+0x40880] ;  /* 0x04088007fcf07984 */ /* 0x000fe20008000800 */
[C---:B------:R-:W-:Y:S03]  /*56030*/  HMMA.1688.F32.TF32 R140, R44.reuse, R118, R168 ;  /* 0x000000762c8c723c */ /* 0x040fe600000810a8 */
[----:B------:R-:W-:Y:S03]  /*56040*/  STL.64 [R1+0x950], R208 ;  /* 0x000950d001007387 */ /* 0x000fe60000100a00 */
[C---:B------:R-:W-:Y:S01]  /*56050*/  HMMA.1688.F32.TF32 R136, R44.reuse, R114, R164 ;  /* 0x000000722c88723c */ /* 0x040fe200000810a4 */
        /* <DEDUP_REMOVED lines=18> */
[----:B------:R1:W-:Y:S04]  /*56180*/  STL.64 [R1+0x8b8], R146 ;  /* 0x0008b89201007387 */ /* 0x0003e80000100a00 */
[----:B------:R-:W-:Y:S04]  /*56190*/  STL.64 [R1+0x220], R140 ;  /* 0x0002208c01007387 */ /* 0x000fe80000100a00 */
[----:B------:R2:W-:Y:S01]  /*561a0*/  STL.64 [R1+0x228], R142 ;  /* 0x0002288e01007387 */ /* 0x0005e20000100a00 */
[C---:B-1----:R-:W-:Y:S03]  /*561b0*/  HMMA.1688.F32.TF32 R144, R44.reuse, R110, R160 ;  /* 0x0000006e2c90723c */ /* 0x042fe600000810a0 */
[----:B------:R-:W-:Y:S04]  /*561c0*/  STL.64 [R1+0x8a0], R136 ;  /* 0x0008a08801007387 */ /* 0x000fe80000100a00 */
[----:B------:R1:W-:Y:S01]  /*561d0*/  STL.64 [R1+0x8a8], R138 ;  /* 0x0008a88a01007387 */ /* 0x0003e20000100a00 */
[C---:B--2---:R-:W-:Y:S03]  /*561e0*/  HMMA.1688.F32.TF32 R140, R44.reuse, R106, R156 ;  /* 0x0000006a2c8c723c */ /* 0x044fe6000008109c */
[----:B------:R-:W-:Y:S04]  /*561f0*/  LDS R242, [R252+UR7+0x40c80] ;  /* 0x040c8007fcf27984 */ /* 0x000fe80008000800 */
[----:B------:R-:W-:Y:S01]  /*56200*/  LDS R241, [R153+UR7+0x40880] ;  /* 0x0408800799f17984 */ /* 0x000fe20008000800 */
[C---:B-1----:R-:W-:Y:S03]  /*56210*/  HMMA.1688.F32.TF32 R136, R44.reuse, R102, R244 ;  /* 0x000000662c88723c */ /* 0x042fe600000810f4 */
[----:B------:R-:W1:Y:S04]  /*56220*/  LDS R243, [R153+UR7+0x40c80] ;  /* 0x040c800799f37984 */ /* 0x000e680008000800 */
[----:B------:R2:W-:Y:S04]  /*56230*/  STL.64 [R1+0x890], R144 ;  /* 0x0008909001007387 */ /* 0x0005e80000100a00 */
[----:B------:R3:W-:Y:S04]  /*56240*/  STL.64 [R1+0x898], R146 ;  /* 0x0008989201007387 */ /* 0x0007e80000100a00 */
[----:B------:R-:W4:Y:S04]  /*56250*/  LDL.LU R160, [R1+0x2f0] ;  /* 0x0002f00001a07983 */ /* 0x000f280000300800 */
[----:B------:R1:W-:Y:S04]  /*56260*/  STL.64 [R1+0x280], R140 ;  /* 0x0002808c01007387 */ /* 0x0003e80000100a00 */
[----:B------:R1:W-:Y:S04]  /*56270*/  STL.64 [R1+0x288], R142 ;  /* 0x0002888e01007387 */ /* 0x0003e80000100a00 */
[----:B------:R1:W-:Y:S04]  /*56280*/  STL.64 [R1+0x2a0], R136 ;  /* 0x0002a08801007387 */ /* 0x0003e80000100a00 */
[----:B------:R1:W-:Y:S04]  /*56290*/  STL.64 [R1+0x2a8], R138 ;  /* 0x0002a88a01007387 */ /* 0x0003e80000100a00 */
        /* <DEDUP_REMOVED lines=15> */
[----:B--2---:R-:W2:Y:S04]  /*56390*/  LDL.LU R144, [R1+0x340] ;  /* 0x0003400001907983 */ /* 0x004ea80000300800 */
[----:B------:R-:W2:Y:S04]  /*563a0*/  LDL.LU R145, [R1+0x344] ;  /* 0x0003440001917983 */ /* 0x000ea80000300800 */
[----:B---3--:R-:W2:Y:S04]  /*563b0*/  LDL.LU R146, [R1+0x348] ;  /* 0x0003480001927983 */ /* 0x008ea80000300800 */
[----:B------:R-:W2:Y:S04]  /*563c0*/  LDL.LU R147, [R1+0x34c] ;  /* 0x00034c0001937983 */ /* 0x000ea80000300800 */
[----:B------:R-:W3:Y:S04]  /*563d0*/  LDL.LU R172, [R1+0x350] ;  /* 0x0003500001ac7983 */ /* 0x000ee80000300800 */
[----:B------:R-:W3:Y:S04]  /*563e0*/  LDL.LU R173, [R1+0x354] ;  /* 0x0003540001ad7983 */ /* 0x000ee80000300800 */
[----:B------:R-:W3:Y:S04]  /*563f0*/  LDL.LU R174, [R1+0x358] ;  /* 0x0003580001ae7983 */ /* 0x000ee80000300800 */
[----:B------:R-:W3:Y:S04]  /*56400*/  LDL.LU R175, [R1+0x35c] ;  /* 0x00035c0001af7983 */ /* 0x000ee80000300800 */
[----:B-1----:R-:W4:Y:S04]  /*56410*/  LDL.LU R140, [R1+0x370] ;  /* 0x00037000018c7983 */ /* 0x002f280000300800 */
[----:B------:R-:W4:Y:S04]  /*56420*/  LDL.LU R141, [R1+0x374] ;  /* 0x00037400018d7983 */ /* 0x000f280000300800 */
[----:B------:R-:W4:Y:S04]  /*56430*/  LDL.LU R142, [R1+0x378] ;  /* 0x00037800018e7983 */ /* 0x000f280000300800 */
[----:B------:R-:W4:Y:S04]  /*56440*/  LDL.LU R143, [R1+0x37c] ;  /* 0x00037c00018f7983 */ /* 0x000f280000300800 */
[----:B------:R-:W2:Y:S04]  /*56450*/  LDL.LU R148, [R1+0x380] ;  /* 0x0003800001947983 */ /* 0x000ea80000300800 */
[----:B------:R-:W2:Y:S04]  /*56460*/  LDL.LU R149, [R1+0x384] ;  /* 0x0003840001957983 */ /* 0x000ea80000300800 */
[----:B------:R-:W2:Y:S04]  /*56470*/  LDL.LU R150, [R1+0x388] ;  /* 0x0003880001967983 */ /* 0x000ea80000300800 */
[----:B------:R-:W2:Y:S04]  /*56480*/  LDL.LU R151, [R1+0x38c] ;  /* 0x00038c0001977983 */ /* 0x000ea80000300800 */
[----:B------:R-:W3:Y:S04]  /*56490*/  LDL.LU R180, [R1+0x390] ;  /* 0x0003900001b47983 */ /* 0x000ee80000300800 */
[----:B------:R-:W3:Y:S04]  /*564a0*/  LDL.LU R181, [R1+0x394] ;  /* 0x0003940001b57983 */ /* 0x000ee80000300800 */
[----:B------:R-:W3:Y:S04]  /*564b0*/  LDL.LU R182, [R1+0x398] ;  /* 0x0003980001b67983 */ /* 0x000ee80000300800 */
[----:B------:R-:W3:Y:S04]  /*564c0*/  LDL.LU R183, [R1+0x39c] ;  /* 0x00039c0001b77983 */ /* 0x000ee80000300800 */
[----:B------:R-:W4:Y:S04]  /*564d0*/  LDL.LU R188, [R1+0x3b0] ;  /* 0x0003b00001bc7983 */ /* 0x000f280000300800 */
        /* <DEDUP_REMOVED lines=55> */
[----:B---3--:R-:W-:Y:S03]  /*56850*/  HMMA.1688.F32.TF32 R212, R44, R98, R244 ;  /* 0x000000622cd4723c */ /* 0x008fe600000810f4 */
[----:B------:R-:W3:-:S15]  /*56860*/  LDL.LU R244, [R1+0x2e0] ;  /* 0x0002e00001f47983 */ /* 0x000ede0000300800 */
[----:B------:R-:W-:-:S05]  /*56870*/  NOP ;  /* 0x0000000000007918 */ /* 0x000fca0000000000 */
[----:B------:R-:W-:Y:S04]  /*56880*/  STL.64 [R1+0x2b0], R212 ;  /* 0x0002b0d401007387 */ /* 0x000fe80000100a00 */
[----:B------:R2:W-:Y:S04]  /*56890*/  STL.64 [R1+0x2b8], R214 ;  /* 0x0002b8d601007387 */ /* 0x0005e80000100a00 */
[----:B------:R-:W3:Y:S04]  /*568a0*/  LDL.LU R245, [R1+0x2e4] ;  /* 0x0002e40001f57983 */ /* 0x000ee80000300800 */
[----:B------:R-:W3:Y:S04]  /*568b0*/  LDL.LU R246, [R1+0x2e8] ;  /* 0x0002e80001f67983 */ /* 0x000ee80000300800 */
[----:B------:R-:W3:Y:S01]  /*568c0*/  LDL.LU R247, [R1+0x2ec] ;  /* 0x0002ec0001f77983 */ /* 0x000ee20000300800 */
[C---:B--2---:R-:W-:Y:S06]  /*568d0*/  HMMA.1688.F32.TF32 R212, R44.reuse, R94, R228 ;  /* 0x0000005e2cd4723c */ /* 0x044fec00000810e4 */
[C---:B----4-:R-:W-:Y:S06]  /*568e0*/  HMMA.1688.F32.TF32 R208, R44.reuse, R90, R208 ;  /* 0x0000005a2cd0723c */ /* 0x050fec00000810d0 */
[C---:B------:R-:W-:Y:S11]  /*568f0*/  HMMA.1688.F32.TF32 R224, R44.reuse, R86, R224 ;  /* 0x000000562ce0723c */ /* 0x040ff600000810e0 */
[----:B------:R-:W-:Y:S04]  /*56900*/  STL.64 [R1+0x880], R212 ;  /* 0x000880d401007387 */ /* 0x000fe80000100a00 */
[----:B------:R1:W-:Y:S04]  /*56910*/  STL.64 [R1+0x888], R214 ;  /* 0x000888d601007387 */ /* 0x0003e80000100a00 */
[----:B------:R-:W-:Y:S04]  /*56920*/  STL.64 [R1+0x870], R208 ;  /* 0x000870d001007387 */ /* 0x000fe80000100a00 */
[----:B------:R2:W-:Y:S01]  /*56930*/  STL.64 [R1+0x878], R210 ;  /* 0x000878d201007387 */ /* 0x0005e20000100a00 */
[C---:B-1----:R-:W-:Y:S06]  /*56940*/  HMMA.1688.F32.TF32 R212, R44.reuse, R82, R232 ;  /* 0x000000522cd4723c */ /* 0x042fec00000810e8 */
[C---:B--2---:R-:W-:Y:S06]  /*56950*/  HMMA.1688.F32.TF32 R208, R44.reuse, R78, R204 ;  /* 0x0000004e2cd0723c */ /* 0x044fec00000810cc */
[C---:B------:R-:W-:Y:S06]  /*56960*/  HMMA.1688.F32.TF32 R204, R44.reuse, R74, R200 ;  /* 0x0000004a2ccc723c */ /* 0x040fec00000810c8 */
[C---:B------:R-:W-:Y:S06]  /*56970*/  HMMA.1688.F32.TF32 R200, R44.reuse, R70, R196 ;  /* 0x000000462cc8723c */ /* 0x040fec00000810c4 */
[C---:B------:R-:W-:Y:S06]  /*56980*/  HMMA.1688.F32.TF32 R196, R44.reuse, R66, R192 ;  /* 0x000000422cc4723c */ /* 0x040fec00000810c0 */
[C---:B------:R-:W-:Y:S06]  /*56990*/  HMMA.1688.F32.TF32 R192, R44.reuse, R62, R188 ;  /* 0x0000003e2cc0723c */ /* 0x040fec00000810bc */
[C---:B------:R-:W-:Y:S06]  /*569a0*/  HMMA.1688.F32.TF32 R188, R44.reuse, R58, R184 ;  /* 0x0000003a2cbc723c */ /* 0x040fec00000810b8 */
[C---:B------:R-:W-:Y:S01]  /*569b0*/  HMMA.1688.F32.TF32 R184, R44.reuse, R54, R180 ;  /* 0x000000362cb8723c */ /* 0x040fe200000810b4 */
[----:B------:R-:W-:Y:S05]  /*569c0*/  STL.64 [R1+0x860], R224 ;  /* 0x000860e001007387 */ /* 0x000fea0000100a00 */
[C---:B------:R-:W-:Y:S01]  /*569d0*/  HMMA.1688.F32.TF32 R180, R44.reuse, R50, R148 ;  /* 0x000000322cb4723c */ /* 0x040fe20000081094 */
[----:B------:R-:W-:Y:S05]  /*569e0*/  STL.64 [R1+0x868], R226 ;  /* 0x000868e201007387 */ /* 0x000fea0000100a00 */
[C---:B------:R-:W-:Y:S01]  /*569f0*/  HMMA.1688.F32.TF32 R148, R44.reuse, R42, R140 ;  /* 0x0000002a2c94723c */ /* 0x040fe2000008108c */
[----:B------:R-:W-:Y:S05]  /*56a00*/  STL.64 [R1+0x850], R212 ;  /* 0x000850d401007387 */ /* 0x000fea0000100a00 */
[C---:B------:R-:W-:Y:S01]  /*56a10*/  HMMA.1688.F32.TF32 R176, R44.reuse, R38, R176 ;  /* 0x000000262cb0723c */ /* 0x040fe200000810b0 */
[----:B------:R-:W-:Y:S05]  /*56a20*/  STL.64 [R1+0x858], R214 ;  /* 0x000858d601007387 */ /* 0x000fea0000100a00 */
        /* <DEDUP_REMOVED lines=20> */
[----:B------:R-:W-:Y:S01]  /*56b70*/  STL.64 [R1+0x428], R178 ;  /* 0x000428b201007387 */ /* 0x000fe20000100a00 */
[C---:B-1----:R-:W-:Y:S03]  /*56b80*/  HMMA.1688.F32.TF32 R148, R44.reuse, R30, R144 ;  /* 0x0000001e2c94723c */ /* 0x042fe60000081090 */
[----:B------:R-:W-:Y:S04]  /*56b90*/  STL.64 [R1+0x7f0], R140 ;  /* 0x0007f08c01007387 */ /* 0x000fe80000100a00 */
[----:B------:R1:W-:Y:S01]  /*56ba0*/  STL.64 [R1+0x7f8], R142 ;  /* 0x0007f88e01007387 */ /* 0x0003e20000100a00 */
[C---:B------:R-:W-:Y:S06]  /*56bb0*/  HMMA.1688.F32.TF32 R144, R44.reuse, R26, R236 ;  /* 0x0000001a2c90723c */ /* 0x040fec00000810ec */
[C---:B-1----:R-:W-:Y:S06]  /*56bc0*/  HMMA.1688.F32.TF32 R140, R44.reuse, R22, R136 ;  /* 0x000000162c8c723c */ /* 0x042fec0000081088 */
[C---:B------:R-:W-:Y:S03]  /*56bd0*/  HMMA.1688.F32.TF32 R136, R44.reuse, R18, R168 ;  /* 0x000000122c88723c */ /* 0x040fe600000810a8 */
        /* <DEDUP_REMOVED lines=9> */
[C---:B--2---:R-:W-:Y:S06]  /*56c70*/  HMMA.1688.F32.TF32 R140, R44.reuse, R10, R160 ;  /* 0x0000000a2c8c723c */ /* 0x044fec00000810a0 */
[----:B-1----:R-:W-:Y:S01]  /*56c80*/  HMMA.1688.F32.TF32 R136, R44, R6, R156 ;  /* 0x000000062c88723c */ /* 0x002fe2000008109c */
[----:B------:R-:W-:Y:S01]  /*56c90*/  IMAD.MOV.U32 R153, RZ, RZ, R2 ;  /* 0x000000ffff997224 */ /* 0x000fe200078e0002 */
[----:B------:R-:W-:Y:S07]  /*56ca0*/  LDS R44, [R154+UR7+0x40880] ;  /* 0x040880079a2c7984 */ /* 0x000fee0008000800 */
[----:B------:R-:W-:Y:S04]  /*56cb0*/  STL.64 [R1+0x510], R144 ;  /* 0x0005109001007387 */ /* 0x000fe80000100a00 */
[----:B------:R-:W-:Y:S04]  /*56cc0*/  STL.64 [R1+0x518], R146 ;  /* 0x0005189201007387 */ /* 0x000fe80000100a00 */
[----:B------:R-:W-:Y:S04]  /*56cd0*/  STL.64 [R1+0x5f0], R140 ;  /* 0x0005f08c01007387 */ /* 0x000fe80000100a00 */
[----:B------:R-:W-:Y:S04]  /*56ce0*/  STL.64 [R1+0x5f8], R142 ;  /* 0x0005f88e01007387 */ /* 0x000fe80000100a00 */
[----:B------:R-:W-:Y:S04]  /*56cf0*/  LDS R46, [R154+UR7+0x40c80] ;  /* 0x040c80079a2e7984 */ /* 0x000fe80008000800 */
[----:B------:R-:W-:Y:S04]  /*56d00*/  STL.64 [R1+0x5e0], R136 ;  /* 0x0005e08801007387 */ /* 0x000fe80000100a00 */
[----:B------:R3:W-:Y:S04]  /*56d10*/  STL.64 [R1+0x5e8], R138 ;  /* 0x0005e88a01007387 */ /* 0x0007e80000100a00 */
[----:B------:R-:W-:Y:S04]  /*56d20*/  LDS R45, [R155+UR7+0x40880] ;  /* 0x040880079b2d7984 */ /* 0x000fe80008000800 */
[----:B------:R1:W2:Y:S01]  /*56d30*/  LDS R47, [R155+UR7+0x40c80] ;  /* 0x040c80079b2f7984 */ /* 0x0002a20008000800 */
[----:B---3--:R-:W-:Y:S07]  /*56d40*/  HMMA.1688.F32.TF32 R136, R240, R134, R244 ;  /* 0x00000086f088723c */ /* 0x008fee00000810f4 */
[----:B------:R-:W-:Y:S01]  /*56d50*/  IMAD.MOV.U32 R244, RZ, RZ, R250 ;  /* 0x000000fffff47224 */ /* 0x000fe200078e00fa */
[----:B------:R-:W-:Y:S01]  /*56d60*/  MOV R245, R248 ;  /* 0x000000f800f57202 */ /* 0x000fe20000000f00 */
[----:B------:R-:W3:Y:S04]  /*56d70*/  LDL.LU R250, [R1+0x3880] ;  /* 0x0038800001fa7983 */ /* 0x000ee80000300800 */
[----:B------:R-:W4:Y:S01]  /*56d80*/  LDL.LU R248, [R1+0x387c] ;  /* 0x00387c0001f87983 */ /* 0x000f220000300800 */
[----:B------:R-:W-:-:S02]  /*56d90*/  IMAD.MOV.U32 R246, RZ, RZ, R249 ;  /* 0x000000fffff67224 */ /* 0x000fc400078e00f9 */
[----:B------:R-:W-:Y:S01]  /*56da0*/  IMAD.MOV.U32 R247, RZ, RZ, R251 ;  /* 0x000000fffff77224 */ /* 0x000fe200078e00fb */
[----:B------:R-:W2:Y:S04]  /*56db0*/  LDL.LU R249, [R1+0x3878] ;  /* 0x0038780001f97983 */ /* 0x000ea80000300800 */
[----:B------:R-:W2:Y:S04]  /*56dc0*/  LDL.LU R251, [R1+0x3874] ;  /* 0x0038740001fb7983 */ /* 0x000ea80000300800 */
[----:B------:R-:W2:Y:S04]  /*56dd0*/  LDL.LU R156, [R1+0x40] ;  /* 0x00004000019c7983 */ /* 0x000ea80000300800 */
[----:B------:R-:W2:Y:S01]  /*56de0*/  LDL.LU R157, [R1+0x44] ;  /* 0x00004400019d7983 */ /* 0x000ea20000300800 */
[----:B---3--:R-:W-:-:S03]  /*56df0*/  IMAD.MOV.U32 R158, RZ, RZ, R250 ;  /* 0x000000ffff9e7224 */ /* 0x008fc600078e00fa */
[----:B------:R-:W3:Y:S01]  /*56e00*/  LDL.LU R250, [R1+0x3870] ;  /* 0x0038700001fa7983 */ /* 0x000ee20000300800 */
[----:B----4-:R-:W-:-:S03]  /*56e10*/  MOV R159, R248 ;  /* 0x000000f8009f7202 */ /* 0x010fc60000000f00 */
[----:B------:R-:W4:Y:S01]  /*56e20*/  LDL.LU R248, [R1+0x386c] ;  /* 0x00386c0001f87983 */ /* 0x000f220000300800 */
[----:B--2---:R-:W-:-:S03]  /*56e30*/  IMAD.MOV.U32 R163, RZ, RZ, R249 ;  /* 0x000000ffffa37224 */ /* 0x004fc600078e00f9 */
[----:B------:R-:W2:Y:S01]  /*56e40*/  LDL.LU R160, [R1+0x80] ;  /* 0x0000800001a07983 */ /* 0x000ea20000300800 */
[----:B------:R-:W-:-:S03]  /*56e50*/  IMAD.MOV.U32 R162, RZ, RZ, R251 ;  /* 0x000000ffffa27224 */ /* 0x000fc600078e00fb */
[----:B------:R-:W2:Y:S04]  /*56e60*/  LDL.LU R161, [R1+0x84] ;  /* 0x0000840001a17983 */ /* 0x000ea80000300800 */
[----:B------:R-:W2:Y:S04]  /*56e70*/  LDL.LU R251, [R1+0x3868] ;  /* 0x0038680001fb7983 */ /* 0x000ea80000300800 */
[----:B------:R-:W2:Y:S01]  /*56e80*/  LDL.LU R249, [R1+0x3864] ;  /* 0x0038640001f97983 */ /* 0x000ea20000300800 */
[----:B---3--:R-:W-:-:S03]  /*56e90*/  IMAD.MOV.U32 R164, RZ, RZ, R250 ;  /* 0x000000ffffa47224 */ /* 0x008fc600078e00fa */
[----:B------:R-:W3:Y:S01]  /*56ea0*/  LDL.LU R250, [R1+0x3860] ;  /* 0x0038600001fa7983 */ /* 0x000ee20000300800 */
[----:B----4-:R-:W-:-:S03]  /*56eb0*/  MOV R165, R248 ;  /* 0x000000f800a57202 */ /* 0x010fc60000000f00 */
[----:B------:R-:W4:Y:S01]  /*56ec0*/  LDL.LU R248, [R1+0x385c] ;  /* 0x00385c0001f87983 */ /* 0x000f220000300800 */
[----:B------:R-:W-:Y:S01]  /*56ed0*/  IMAD.MOV.U32 R93, RZ, RZ, R136 ;  /* 0x000000ffff5d7224 */ /* 0x000fe200078e0088 */
[----:B------:R-:W-:Y:S02]  /*56ee0*/  MOV R92, R137 ;  /* 0x00000089005c7202 */ /* 0x000fe40000000f00 */
[----:B------:R-:W4:Y:S01]  /*56ef0*/  LDL.LU R166, [R1+0xc8] ;  /* 0x0000c80001a67983 */ /* 0x000f220000300800 */
[----:B------:R-:W-:-:S03]  /*56f00*/  IMAD.MOV.U32 R72, RZ, RZ, R138 ;  /* 0x000000ffff487224 */ /* 0x000fc600078e008a */
[----:B------:R-:W4:Y:S01]  /*56f10*/  LDL.LU R167, [R1+0xcc] ;  /* 0x0000cc0001a77983 */ /* 0x000f220000300800 */
[----:B--2---:R-:W-:-:S03]  /*56f20*/  IMAD.MOV.U32 R136, RZ, RZ, R251 ;  /* 0x000000ffff887224 */ /* 0x004fc600078e00fb */
[----:B------:R-:W2:Y:S01]  /*56f30*/  LDL.LU R251, [R1+0x3858] ;  /* 0x0038580001fb7983 */ /* 0x000ea20000300800 */
[----:B------:R-:W-:Y:S02]  /*56f40*/  IMAD.MOV.U32 R73, RZ, RZ, R139 ;  /* 0x000000ffff497224 */ /* 0x000fe400078e008b */
[----:B------:R-:W-:Y:S02]  /*56f50*/  IMAD.MOV.U32 R137, RZ, RZ, R249 ;  /* 0x000000ffff897224 */ /* 0x000fe400078e00f9 */
[----:B------:R-:W2:Y:S01]  /*56f60*/  LDL.LU R249, [R1+0x3854] ;  /* 0x0038540001f97983 */ /* 0x000ea20000300800 */
[----:B---3--:R-:W-:-:S03]  /*56f70*/  IMAD.MOV.U32 R138, RZ, RZ, R250 ;  /* 0x000000ffff8a7224 */ /* 0x008fc600078e00fa */
[----:B------:R-:W3:Y:S01]  /*56f80*/  LDL.LU R250, [R1+0x3850] ;  /* 0x0038500001fa7983 */ /* 0x000ee20000300800 */
[----:B----4-:R-:W-:-:S03]  /*56f90*/  MOV R139, R248 ;  /* 0x000000f8008b7202 */ /* 0x010fc60000000f00 */
[----:B------:R-:W4:Y:S04]  /*56fa0*/  LDL.LU R248, [R1+0x384c] ;  /* 0x00384c0001f87983 */ /* 0x000f280000300800 */
[----:B------:R-:W4:Y:S04]  /*56fb0*/  LDL.LU R236, [R1+0x180] ;  /* 0x0001800001ec7983 */ /* 0x000f280000300800 */
[----:B------:R-:W4:Y:S04]  /*56fc0*/  LDL.LU R237, [R1+0x184] ;  /* 0x0001840001ed7983 */ /* 0x000f280000300800 */
[----:B------:R-:W4:Y:S04]  /*56fd0*/  LDL.LU R238, [R1+0x188] ;  /* 0x0001880001ee7983 */ /* 0x000f280000300800 */
[----:B------:R-:W4:Y:S01]  /*56fe0*/  LDL.LU R239, [R1+0x18c] ;  /* 0x00018c0001ef7983 */ /* 0x000f220000300800 */
[----:B--2---:R-:W-:Y:S01]  /*56ff0*/  IMAD.MOV.U32 R146, RZ, RZ, R249 ;  /* 0x000000ffff927224 */ /* 0x004fe200078e00f9 */
[----:B------:R-:W-:Y:S01]  /*57000*/  MOV R147, R251 ;  /* 0x000000fb00937202 */ /* 0x000fe20000000f00 */
[----:B---3--:R-:W-:-:S02]  /*57010*/  IMAD.MOV.U32 R144, RZ, RZ, R250 ;  /* 0x000000ffff907224 */ /* 0x008fc400078e00fa */
[----:B------:R-:W2:Y:S01]  /*57020*/  LDL.LU R250, [R1+0x3848] ;  /* 0x0038480001fa7983 */ /* 0x000ea20000300800 */
[----:B----4-:R-:W-:-:S03]  /*57030*/  IMAD.MOV.U32 R145, RZ, RZ, R248 ;  /* 0x000000ffff917224 */ /* 0x010fc600078e00f8 */
[----:B------:R-:W3:Y:S04]  /*57040*/  LDL.LU R248, [R1+0x3844] ;  /* 0x0038440001f87983 */ /* 0x000ee80000300800 */
[----:B------:R-:W4:Y:S04]  /*57050*/  LDL.LU R249, [R1+0x3840] ;  /* 0x0038400001f97983 */ /* 0x000f280000300800 */
[----:B------:R-:W4:Y:S04]  /*57060*/  LDL.LU R251, [R1+0x383c] ;  /* 0x00383c0001fb7983 */ /* 0x000f280000300800 */
[----:B------:R-:W4:Y:S04]  /*57070*/  LDL.LU R176, [R1+0x1b0] ;  /* 0x0001b00001b07983 */ /* 0x000f280000300800 */
[----:B------:R-:W4:Y:S01]  /*57080*/  LDL.LU R177, [R1+0x1b4] ;  /* 0x0001b40001b17983 */ /* 0x000f220000300800 */
[----:B--2---:R-:W-:-:S03]  /*57090*/  IMAD.MOV.U32 R178, RZ, RZ, R250 ;  /* 0x000000ffffb27224 */ /* 0x004fc600078e00fa */
[----:B------:R-:W2:Y:S01]  /*570a0*/  LDL.LU R250, [R1+0x3838] ;  /* 0x0038380001fa7983 */ /* 0x000ea20000300800 */
[----:B---3--:R-:W-:-:S03]  /*570b0*/  IMAD.MOV.U32 R179, RZ, RZ, R248 ;  /* 0x000000ffffb37224 */ /* 0x008fc600078e00f8 */
[----:B------:R-:W3:Y:S01]  /*570c0*/  LDL.LU R248, [R1+0x3834] ;  /* 0x0038340001f87983 */ /* 0x000ee20000300800 */
[----:B----4-:R-:W-:-:S03]  /*570d0*/  MOV R143, R249 ;  /* 0x000000f9008f7202 */ /* 0x010fc60000000f00 */
[----:B------:R-:W4:Y:S01]  /*570e0*/  LDL.LU R140, [R1+0x1c0] ;  /* 0x0001c000018c7983 */ /* 0x000f220000300800 */
[----:B------:R-:W-:-:S03]  /*570f0*/  IMAD.MOV.U32 R142, RZ, RZ, R251 ;  /* 0x000000ffff8e7224 */ /* 0x000fc600078e00fb */
[----:B------:R-:W4:Y:S04]  /*57100*/  LDL.LU R141, [R1+0x1c4] ;  /* 0x0001c400018d7983 */ /* 0x000f280000300800 */
[----:B------:R-:W4:Y:S04]  /*57110*/  LDL.LU R251, [R1+0x3830] ;  /* 0x0038300001fb7983 */ /* 0x000f280000300800 */
[----:B------:R-:W4:Y:S04]  /*57120*/  LDL.LU R249, [R1+0x382c] ;  /* 0x00382c0001f97983 */ /* 0x000f280000300800 */
[----:B------:R-:W4:Y:S04]  /*57130*/  LDL.LU R148, [R1+0x1d0] ;  /* 0x0001d00001947983 */ /* 0x000f280000300800 */
[----:B------:R-:W4:Y:S01]  /*57140*/  LDL.LU R149, [R1+0x1d4] ;  /* 0x0001d40001957983 */ /* 0x000f220000300800 */
[----:B--2---:R-:W-:-:S02]  /*57150*/  IMAD.MOV.U32 R151, RZ, RZ, R250 ;  /* 0x000000ffff977224 */ /* 0x004fc400078e00fa */
[----:B---3--:R-:W-:Y:S02]  /*57160*/  IMAD.MOV.U32 R150, RZ, RZ, R248 ;  /* 0x000000ffff967224 */ /* 0x008fe400078e00f8 */
[----:B------:R-:W2:Y:S04]  /*57170*/  LDL.LU R248, [R1+0x3828] ;  /* 0x0038280001f87983 */ /* 0x000ea80000300800 */
[----:B------:R-:W3:Y:S01]  /*57180*/  LDL.LU R250, [R1+0x3824] ;  /* 0x0038240001fa7983 */ /* 0x000ee20000300800 */
[----:B----4-:R-:W-:-:S03]  /*57190*/  IMAD.MOV.U32 R184, RZ, RZ, R251 ;  /* 0x000000ffffb87224 */ /* 0x010fc600078e00fb */
[----:B------:R-:W4:Y:S01]  /*571a0*/  LDL.LU R251, [R1+0x3820] ;  /* 0x0038200001fb7983 */ /* 0x000f220000300800 */
[----:B------:R-:W-:-:S03]  /*571b0*/  MOV R185, R249 ;  /* 0x000000f900b97202 */ /* 0x000fc60000000f00 */
[----:B------:R-:W4:Y:S04]  /*571c0*/  LDL.LU R249, [R1+0x381c] ;  /* 0x00381c0001f97983 */ /* 0x000f280000300800 */
[----:B------:R-:W4:Y:S04]  /*571d0*/  LDL.LU R186, [R1+0x1f8] ;  /* 0x0001f80001ba7983 */ /* 0x000f280000300800 */
[----:B------:R-:W4:Y:S01]  /*571e0*/  LDL.LU R187, [R1+0x1fc] ;  /* 0x0001fc0001bb7983 */ /* 0x000f220000300800 */
[----:B--2---:R-:W-:-:S03]  /*571f0*/  IMAD.MOV.U32 R192, RZ, RZ, R248 ;  /* 0x000000ffffc07224 */ /* 0x004fc600078e00f8 */
[----:B------:R-:W2:Y:S01]  /*57200*/  LDL.LU R248, [R1+0x3818] ;  /* 0x0038180001f87983 */ /* 0x000ea20000300800 */
[----:B---3--:R-:W-:-:S03]  /*57210*/  IMAD.MOV.U32 R193, RZ, RZ, R250 ;  /* 0x000000ffffc17224 */ /* 0x008fc600078e00fa */
[----:B------:R-:W3:Y:S01]  /*57220*/  LDL.LU R250, [R1+0x3814] ;  /* 0x0038140001fa7983 */ /* 0x000ee20000300800 */
[----:B----4-:R-:W-:-:S03]  /*57230*/  IMAD.MOV.U32 R194, RZ, RZ, R251 ;  /* 0x000000ffffc27224 */ /* 0x010fc600078e00fb */
[----:B------:R-:W4:Y:S01]  /*57240*/  LDL.LU R251, [R1+0x3810] ;  /* 0x0038100001fb7983 */ /* 0x000f220000300800 */
[----:B------:R-:W-:-:S03]  /*57250*/  MOV R195, R249 ;  /* 0x000000f900c37202 */ /* 0x000fc60000000f00 */
        /* <DEDUP_REMOVED lines=21> */
[----:B--2---:R-:W-:-:S03]  /*573b0*/  MOV R203, R248 ;  /* 0x000000f800cb7202 */ /* 0x004fc60000000f00 */
[----:B------:R-:W2:Y:S01]  /*573c0*/  LDL.LU R248, [R1+0x490] ;  /* 0x0004900001f87983 */ /* 0x000ea20000300800 */
[----:B---3--:R-:W-:Y:S02]  /*573d0*/  IMAD.MOV.U32 R201, RZ, RZ, R250 ;  /* 0x000000ffffc97224 */ /* 0x008fe400078e00fa */
[----:B----4-:R-:W-:Y:S02]  /*573e0*/  IMAD.MOV.U32 R200, RZ, RZ, R251 ;  /* 0x000000ffffc87224 */ /* 0x010fe400078e00fb */
[----:B------:R-:W-:Y:S02]  /*573f0*/  IMAD.MOV.U32 R202, RZ, RZ, R249 ;  /* 0x000000ffffca7224 */ /* 0x000fe400078e00f9 */
        /* <DEDUP_REMOVED lines=28> */
[C---:B------:R-:W-:Y:S03]  /*575c0*/  HMMA.1688.F32.TF32 R212, R240.reuse, R130, R212 ;  /* 0x00000082f0d4723c */ /* 0x040fe600000810d4 */
[----:B------:R-:W2:Y:S03]  /*575d0*/  LDL.LU R2, [R1+0x3808] ;  /* 0x0038080001027983 */ /* 0x000ea60000300800 */
[C---:B------:R-:W-:Y:S06]  /*575e0*/  HMMA.1688.F32.TF32 R208, R240.reuse, R118, R208 ;  /* 0x00000076f0d0723c */ /* 0x040fec00000810d0 */
[C---:B------:R-:W-:Y:S06]  /*575f0*/  HMMA.1688.F32.TF32 R224, R240.reuse, R114, R224 ;  /* 0x00000072f0e0723c */ /* 0x040fec00000810e0 */
[C---:B------:R-:W-:Y:S06]  /*57600*/  HMMA.1688.F32.TF32 R232, R240.reuse, R110, R232 ;  /* 0x0000006ef0e8723c */ /* 0x040fec00000810e8 */
[----:B------:R-:W-:Y:S01]  /*57610*/  IMAD.MOV.U32 R120, RZ, RZ, R214 ;  /* 0x000000ffff787224 */ /* 0x000fe200078e00d6 */
[C---:B------:R-:W-:Y:S01]  /*57620*/  HMMA.1688.F32.TF32 R200, R240.reuse, R102, R200 ;  /* 0x00000066f0c8723c */ /* 0x040fe200000810c8 */
[----:B------:R-:W-:Y:S01]  /*57630*/  IMAD.MOV.U32 R121, RZ, RZ, R215 ;  /* 0x000000ffff797224 */ /* 0x000fe200078e00d7 */
[----:B------:R-:W-:Y:S01]  /*57640*/  MOV R97, R212 ;  /* 0x000000d400617202 */ /* 0x000fe20000000f00 */
[----:B------:R-:W-:Y:S01]  /*57650*/  IMAD.MOV.U32 R96, RZ, RZ, R213 ;  /* 0x000000ffff607224 */ /* 0x000fe200078e00d5 */
[----:B------:R-:W2:Y:S02]  /*57660*/  LDL.LU.64 R214, [R1+0x3800] ;  /* 0x0038000001d67983 */ /* 0x000ea40000300a00 */
[C---:B------:R-:W-:Y:S02]  /*57670*/  HMMA.1688.F32.TF32 R196, R240.reuse, R98, R196 ;  /* 0x00000062f0c4723c */ /* 0x040fe400000810c4 */
[----:B------:R-:W2:Y:S04]  /*57680*/  LDL.LU.64 R212, [R1+0x37f8] ;  /* 0x0037f80001d47983 */ /* 0x000ea80000300a00 */
[C---:B------:R-:W-:Y:S06]  /*57690*/  HMMA.1688.F32.TF32 R192, R240.reuse, R94, R192 ;  /* 0x0000005ef0c0723c */ /* 0x040fec00000810c0 */
[C---:B------:R-:W-:Y:S06]  /*576a0*/  HMMA.1688.F32.TF32 R184, R240.reuse, R86, R184 ;  /* 0x00000056f0b8723c */ /* 0x040fec00000810b8 */
[C---:B------:R-:W-:Y:S06]  /*576b0*/  HMMA.1688.F32.TF32 R148, R240.reuse, R78, R148 ;  /* 0x0000004ef094723c */ /* 0x040fec0000081094 */
[C---:B------:R-:W-:Y:S06]  /*576c0*/  HMMA.1688.F32.TF32 R140, R240.reuse, R74, R140 ;  /* 0x0000004af08c723c */ /* 0x040fec000008108c */
[----:B------:R-:W-:Y:S01]  /*576d0*/  HMMA.1688.F32.TF32 R176, R240, R70, R176 ;  /* 0x00000046f0b0723c */ /* 0x000fe200000810b0 */
[----:B------:R-:W-:-:S02]  /*576e0*/  IMAD.MOV.U32 R154, RZ, RZ, R3 ;  /* 0x000000ffff9a7224 */ /* 0x000fc400078e0003 */
[----:B-1----:R-:W-:-:S03]  /*576f0*/  IMAD.MOV.U32 R155, RZ, RZ, R0 ;  /* 0x000000ffff9b7224 */ /* 0x002fc600078e0000 */
[----:B------:R-:W-:Y:S01]  /*57700*/  MOV R3, R186 ;  /* 0x000000ba00037202 */ /* 0x000fe20000000f00 */
[----:B------:R-:W-:Y:S01]  /*57710*/  IMAD.MOV.U32 R0, RZ, RZ, R187 ;  /* 0x000000ffff007224 */ /* 0x000fe200078e00bb */
[C---:B------:R-:W-:Y:S06]  /*57720*/  HMMA.1688.F32.TF32 R144, R240.reuse, R62, R144 ;  /* 0x0000003ef090723c */ /* 0x040fec0000081090 */
[C---:B------:R-:W-:Y:S06]  /*57730*/  HMMA.1688.F32.TF32 R236, R240.reuse, R58, R236 ;  /* 0x0000003af0ec723c */ /* 0x040fec00000810ec */
[C---:B------:R-:W-:Y:S06]  /*57740*/  HMMA.1688.F32.TF32 R136, R240.reuse, R54, R136 ;  /* 0x00000036f088723c */ /* 0x040fec0000081088 */
[C---:B------:R-:W-:Y:S06]  /*57750*/  HMMA.1688.F32.TF32 R164, R240.reuse, R42, R164 ;  /* 0x0000002af0a4723c */ /* 0x040fec00000810a4 */
[C---:B------:R-:W-:Y:S06]  /*57760*/  HMMA.1688.F32.TF32 R160, R240.reuse, R38, R160 ;  /* 0x00000026f0a0723c */ /* 0x040fec00000810a0 */
[C---:B------:R-:W-:Y:S06]  /*57770*/  HMMA.1688.F32.TF32 R156, R240.reuse, R34, R156 ;  /* 0x00000022f09c723c */ /* 0x040fec000008109c */
[C---:B------:R-:W-:Y:S06]  /*57780*/  HMMA.1688.F32.TF32 R244, R240.reuse, R26, R244 ;  /* 0x0000001af0f4723c */ /* 0x040fec00000810f4 */
[C---:B---3--:R-:W-:Y:S06]  /*57790*/  HMMA.1688.F32.TF32 R228, R240.reuse, R122, R228 ;  /* 0x0000007af0e4723c */ /* 0x048fec00000810e4 */
[----:B----4-:R-:W-:-:S15]  /*577a0*/  HMMA.1688.F32.TF32 R204, R240, R106, R204 ;  /* 0x0000006af0cc723c */ /* 0x010fde00000810cc */
[----:B------:R-:W-:-:S02]  /*577b0*/  NOP ;  /* 0x0000000000007918 */ /* 0x000fc40000000000 */
[----:B------:R-:W-:Y:S04]  /*577c0*/  STL.64 [R1+0x7c0], R228 ;  /* 0x0007c0e401007387 */ /* 0x000fe80000100a00 */
[----:B------:R1:W-:Y:S01]  /*577d0*/  STL.64 [R1+0x7c8], R230 ;  /* 0x0007c8e601007387 */ /* 0x0003e20000100a00 */
[C---:B--2---:R-:W-:Y:S03]  /*577e0*/  HMMA.1688.F32.TF32 R188, R240.reuse, R90, R188 ;  /* 0x0000005af0bc723c */ /* 0x044fe600000810bc */
[----:B-1----:R-:W2:Y:S04]  /*577f0*/  LDL.LU.64 R230, [R1+0x37f0] ;  /* 0x0037f00001e67983 */ /* 0x002ea80000300a00 */
[----:B------:R-:W2:Y:S04]  /*57800*/  LDL.LU.64 R228, [R1+0x37e8] ;  /* 0x0037e80001e47983 */ /* 0x000ea80000300a00 */
[----:B------:R-:W-:Y:S04]  /*57810*/  STL.64 [R1+0x7b0], R208 ;  /* 0x0007b0d001007387 */ /* 0x000fe80000100a00 */
[----:B------:R1:W-:Y:S01]  /*57820*/  STL.64 [R1+0x7b8], R210 ;  /* 0x0007b8d201007387 */ /* 0x0003e20000100a00 */
[C---:B------:R-:W-:Y:S03]  /*57830*/  HMMA.1688.F32.TF32 R180, R240.reuse, R82, R180 ;  /* 0x00000052f0b4723c */ /* 0x040fe600000810b4 */
[----:B-1----:R-:W3:Y:S04]  /*57840*/  LDL.LU.64 R210, [R1+0x37e0] ;  /* 0x0037e00001d27983 */ /* 0x002ee80000300a00 */
[----:B------:R-:W3:Y:S04]  /*57850*/  LDL.LU.64 R208, [R1+0x37d8] ;  /* 0x0037d80001d07983 */ /* 0x000ee80000300a00 */
[----:B------:R-:W-:Y:S04]  /*57860*/  STL.64 [R1+0x7a0], R224 ;  /* 0x0007a0e001007387 */ /* 0x000fe80000100a00 */
[----:B------:R1:W-:Y:S04]  /*57870*/  STL.64 [R1+0x7a8], R226 ;  /* 0x0007a8e201007387 */ /* 0x0003e80000100a00 */
[----:B-1----:R-:W4:Y:S04]  /*57880*/  LDL.LU.64 R226, [R1+0x37d0] ;  /* 0x0037d00001e27983 */ /* 0x002f280000300a00 */
[----:B------:R-:W4:Y:S04]  /*57890*/  LDL.LU.64 R224, [R1+0x37c8] ;  /* 0x0037c80001e07983 */ /* 0x000f280000300a00 */
[----:B------:R-:W-:Y:S04]  /*578a0*/  STL.64 [R1+0x790], R232 ;  /* 0x000790e801007387 */ /* 0x000fe80000100a00 */
[----:B------:R1:W-:Y:S04]  /*578b0*/  STL.64 [R1+0x798], R234 ;  /* 0x000798ea01007387 */ /* 0x0003e80000100a00 */
[----:B-1----:R-:W2:Y:S04]  /*578c0*/  LDL.LU.64 R234, [R1+0x37c0] ;  /* 0x0037c00001ea7983 */ /* 0x002ea80000300a00 */
[----:B------:R-:W2:Y:S04]  /*578d0*/  LDL.LU.64 R232, [R1+0x37b8] ;  /* 0x0037b80001e87983 */ /* 0x000ea80000300a00 */
[----:B------:R-:W-:Y:S04]  /*578e0*/  STL.64 [R1+0x780], R204 ;  /* 0x000780cc01007387 */ /* 0x000fe80000100a00 */
[----:B------:R1:W-:Y:S04]  /*578f0*/  STL.64 [R1+0x788], R206 ;  /* 0x000788ce01007387 */ /* 0x0003e80000100a00 */
[----:B-1----:R-:W3:Y:S04]  /*57900*/  LDL.LU.64 R206, [R1+0x37b0] ;  /* 0x0037b00001ce7983 */ /* 0x002ee80000300a00 */
[----:B------:R-:W3:Y:S04]  /*57910*/  LDL.LU.64 R204, [R1+0x37a8] ;  /* 0x0037a80001cc7983 */ /* 0x000ee80000300a00 */
[----:B------:R-:W-:Y:S04]  /*57920*/  STL.64 [R1+0x770], R200 ;  /* 0x000770c801007387 */ /* 0x000fe80000100a00 */
[----:B------:R1:W-:Y:S01]  /*57930*/  STL.64 [R1+0x778], R202 ;  /* 0x000778ca01007387 */ /* 0x0003e20000100a00 */
[C---:B------:R-:W-:Y:S03]  /*57940*/  HMMA.1688.F32.TF32 R172, R240.reuse, R66, R172 ;  /* 0x00000042f0ac723c */ /* 0x040fe600000810ac */
        /* <DEDUP_REMOVED lines=8> */
[----:B-1----:R-:W4:Y:S04]  /*579d0*/  LDL.LU.64 R194, [R1+0x3780] ;  /* 0x0037800001c27983 */ /* 0x002f280000300a00 */
[----:B------:R-:W4:Y:S04]  /*579e0*/  LDL.LU.64 R192, [R1+0x3778] ;  /* 0x0037780001c07983 */ /* 0x000f280000300a00 */
[----:B------:R-:W-:Y:S04]  /*579f0*/  STL.64 [R1+0x740], R188 ;  /* 0x000740bc01007387 */ /* 0x000fe80000100a00 */
[----:B------:R1:W-:Y:S04]  /*57a00*/  STL.64 [R1+0x748], R190 ;  /* 0x000748be01007387 */ /* 0x0003e80000100a00 */
[----:B-1----:R-:W3:Y:S04]  /*57a10*/  LDL.LU.64 R190, [R1+0x3770] ;  /* 0x0037700001be7983 */ /* 0x002ee80000300a00 */
[----:B------:R-:W3:Y:S04]  /*57a20*/  LDL.LU.64 R188, [R1+0x3768] ;  /* 0x0037680001bc7983 */ /* 0x000ee80000300a00 */
[----:B------:R1:W-:Y:S04]  /*57a30*/  STL.64 [R1+0x730], R184 ;  /* 0x000730b801007387 */ /* 0x0003e80000100a00 */
[----:B------:R-:W2:Y:S04]  /*57a40*/  LDL.LU.64 R186, [R1+0x3760] ;  /* 0x0037600001ba7983 */ /* 0x000ea80000300a00 */
[----:B-1----:R-:W2:Y:S04]  /*57a50*/  LDL.LU.64 R184, [R1+0x3758] ;  /* 0x0037580001b87983 */ /* 0x002ea80000300a00 */
[----:B------:R-:W-:Y:S04]  /*57a60*/  STL.64 [R1+0x720], R180 ;  /* 0x000720b401007387 */ /* 0x000fe80000100a00 */
[----:B------:R1:W-:Y:S01]  /*57a70*/  STL.64 [R1+0x728], R182 ;  /* 0x000728b601007387 */ /* 0x0003e20000100a00 */
[C---:B------:R-:W-:Y:S03]  /*57a80*/  HMMA.1688.F32.TF32 R168, R240.reuse, R50, R168 ;  /* 0x00000032f0a8723c */ /* 0x040fe600000810a8 */
[----:B-1----:R-:W4:Y:S04]  /*57a90*/  LDL.LU.64 R182, [R1+0x3750] ;  /* 0x0037500001b67983 */ /* 0x002f280000300a00 */
[----:B------:R-:W4:Y:S04]  /*57aa0*/  LDL.LU.64 R180, [R1+0x3748] ;  /* 0x0037480001b47983 */ /* 0x000f280000300a00 */
[----:B------:R-:W-:Y:S04]  /*57ab0*/  STL.64 [R1+0x710], R148 ;  /* 0x0007109401007387 */ /* 0x000fe80000100a00 */
[----:B------:R1:W-:Y:S04]  /*57ac0*/  STL.64 [R1+0x718], R150 ;  /* 0x0007189601007387 */ /* 0x0003e80000100a00 */
[----:B-1----:R-:W3:Y:S04]  /*57ad0*/  LDL.LU.64 R150, [R1+0x3740] ;  /* 0x0037400001967983 */ /* 0x002ee80000300a00 */
[----:B------:R-:W3:Y:S04]  /*57ae0*/  LDL.LU.64 R148, [R1+0x3738] ;  /* 0x0037380001947983 */ /* 0x000ee80000300a00 */
[----:B------:R-:W-:Y:S04]  /*57af0*/  STL.64 [R1+0x700], R140 ;  /* 0x0007008c01007387 */ /* 0x000fe80000100a00 */
[----:B------:R1:W-:Y:S04]  /*57b00*/  STL.64 [R1+0x708], R142 ;  /* 0x0007088e01007387 */ /* 0x0003e80000100a00 */
[----:B-1----:R-:W2:Y:S04]  /*57b10*/  LDL.LU.64 R142, [R1+0x3730] ;  /* 0x00373000018e7983 */ /* 0x002ea80000300a00 */
[----:B------:R-:W2:Y:S04]  /*57b20*/  LDL.LU.64 R140, [R1+0x3728] ;  /* 0x00372800018c7983 */ /* 0x000ea80000300a00 */
[----:B------:R-:W-:Y:S04]  /*57b30*/  STL.64 [R1+0x6f0], R176 ;  /* 0x0006f0b001007387 */ /* 0x000fe80000100a00 */
[----:B------:R1:W-:Y:S01]  /*57b40*/  STL.64 [R1+0x6f8], R178 ;  /* 0x0006f8b201007387 */ /* 0x0003e20000100a00 */
[----:B------:R-:W-:Y:S03]  /*57b50*/  HMMA.1688.F32.TF32 R152, R240, R30, R152 ;  /* 0x0000001ef098723c */ /* 0x000fe60000081098 */
        /* <DEDUP_REMOVED lines=41> */
[----:B------:R-:W4:Y:S01]  /*57df0*/  LDL.LU.64 R244, [R1+0x3678] ;  /* 0x0036780001f47983 */ /* 0x000f220000300a00 */
[----:B--2---:R-:W-:Y:S06]  /*57e00*/  HMMA.1688.F32.TF32 R140, R44, R110, R140 ;  /* 0x0000006e2c8c723c */ /* 0x004fec000008108c */
[----:B------:R-:W-:Y:S06]  /*57e10*/  HMMA.1688.F32.TF32 R248, R240, R126, R248 ;  /* 0x0000007ef0f8723c */ /* 0x000fec00000810f8 */
[C---:B---3--:R-:W-:Y:S06]  /*57e20*/  HMMA.1688.F32.TF32 R168, R44.reuse, R134, R168 ;  /* 0x000000862ca8723c */ /* 0x048fec00000810a8 */
[----:B------:R-:W-:Y:S06]  /*57e30*/  HMMA.1688.F32.TF32 R132, R44, R118, R172 ;  /* 0x000000762c84723c */ /* 0x000fec00000810ac */
[C---:B----4-:R-:W-:Y:S06]  /*57e40*/  HMMA.1688.F32.TF32 R152, R240.reuse, R18, R152 ;  /* 0x00000012f098723c */ /* 0x050fec0000081098 */
[----:B------:R-:W-:-:S15]  /*57e50*/  HMMA.1688.F32.TF32 R244, R240, R22, R244 ;  /* 0x00000016f0f4723c */ /* 0x000fde00000810f4 */
[----:B------:R-:W-:-:S08]  /*57e60*/  NOP ;  /* 0x0000000000007918 */ /* 0x000fd00000000000 */
[----:B------:R-:W-:Y:S04]  /*57e70*/  STL.64 [R1+0x640], R244 ;  /* 0x000640f401007387 */ /* 0x000fe80000100a00 */
[----:B------:R1:W-:Y:S04]  /*57e80*/  STL.64 [R1+0x648], R246 ;  /* 0x000648f601007387 */ /* 0x0003e80000100a00 */
[----:B------:R-:W-:Y:S04]  /*57e90*/  STL.64 [R1+0x630], R152 ;  /* 0x0006309801007387 */ /* 0x000fe80000100a00 */
[----:B------:R2:W-:Y:S01]  /*57ea0*/  STL.64 [R1+0x638], R154 ;  /* 0x0006389a01007387 */ /* 0x0005e20000100a00 */
[C---:B-1----:R-:W-:Y:S06]  /*57eb0*/  HMMA.1688.F32.TF32 R244, R240.reuse, R14, R156 ;  /* 0x0000000ef0f4723c */ /* 0x042fec000008109c */
[C---:B------:R-:W-:Y:S06]  /*57ec0*/  HMMA.1688.F32.TF32 R156, R240.reuse, R10, R160 ;  /* 0x0000000af09c723c */ /* 0x040fec00000810a0 */
[----:B--2---:R-:W-:Y:S11]  /*57ed0*/  HMMA.1688.F32.TF32 R152, R240, R6, R164 ;  /* 0x00000006f098723c */ /* 0x004ff600000810a4 */
[----:B------:R-:W-:Y:S04]  /*57ee0*/  STL.64 [R1+0x620], R244 ;  /* 0x000620f401007387 */ /* 0x000fe80000100a00 */
[----:B------:R-:W-:Y:S04]  /*57ef0*/  STL.64 [R1+0x628], R246 ;  /* 0x000628f601007387 */ /* 0x000fe80000100a00 */
[----:B------:R-:W-:Y:S04]  /*57f00*/  STL.64 [R1+0x610], R156 ;  /* 0x0006109c01007387 */ /* 0x000fe80000100a00 */
[----:B------:R-:W-:Y:S04]  /*57f10*/  STL.64 [R1+0x618], R158 ;  /* 0x0006189e01007387 */ /* 0x000fe80000100a00 */
[----:B------:R-:W-:Y:S04]  /*57f20*/  STL.64 [R1+0x600], R152 ;  /* 0x0006009801007387 */ /* 0x000fe80000100a00 */
[----:B------:R1:W-:Y:S02]  /*57f30*/  STL.64 [R1+0x608], R154 ;  /* 0x0006089a01007387 */ /* 0x0003e40000100a00 */
[C---:B-1----:R-:W-:Y:S06]  /*57f40*/  HMMA.1688.F32.TF32 R152, R44.reuse, R122, R144 ;  /* 0x0000007a2c98723c */ /* 0x042fec0000081090 */
[----:B------:R-:W-:-:S15]  /*57f50*/  HMMA.1688.F32.TF32 R144, R44, R114, R176 ;  /* 0x000000722c90723c */ /* 0x000fde00000810b0 */
[----:B------:R-:W-:-:S02]  /*57f60*/  NOP ;  /* 0x0000000000007918 */ /* 0x000fc40000000000 */
[----:B------:R-:W-:Y:S04]  /*57f70*/  STL.64 [R1+0x5d0], R152 ;  /* 0x0005d09801007387 */ /* 0x000fe80000100a00 */
[----:B------:R-:W-:Y:S04]  /*57f80*/  STL.64 [R1+0x5d8], R154 ;  /* 0x0005d89a01007387 */ /* 0x000fe80000100a00 */
[----:B------:R-:W-:Y:S04]  /*57f90*/  STL.64 [R1+0x5c0], R132 ;  /* 0x0005c08401007387 */ /* 0x000fe80000100a00 */
[----:B------:R1:W-:Y:S02]  /*57fa0*/  STL.64 [R1+0x5c8], R134 ;  /* 0x0005c88601007387 */ /* 0x0003e40000100a00 */
[C---:B-1----:R-:W-:Y:S02]  /*57fb0*/  HMMA.1688.F32.TF32 R132, R44.reuse, R106, R148 ;  /* 0x0000006a2c84723c */ /* 0x042fe40000081094 */
[----:B------:R-:W-:Y:S04]  /*57fc0*/  STL.64 [R1+0x5b0], R144 ;  /* 0x0005b09001007387 */ /* 0x000fe80000100a00 */
[----:B------:R1:W-:Y:S04]  /*57fd0*/  STL.64 [R1+0x5b8], R146 ;  /* 0x0005b89201007387 */ /* 0x0003e80000100a00 */
[----:B------:R-:W-:Y:S04]  /*57fe0*/  STL.64 [R1+0x5a0], R140 ;  /* 0x0005a08c01007387 */ /* 0x000fe80000100a00 */
[----:B------:R2:W-:Y:S01]  /*57ff0*/  STL.64 [R1+0x5a8], R142 ;  /* 0x0005a88e01007387 */ /* 0x0005e20000100a00 */
[C---:B-1----:R-:W-:Y:S08]  /*58000*/  HMMA.1688.F32.TF32 R144, R44.reuse, R102, R180 ;  /* 0x000000662c90723c */ /* 0x042ff000000810b4 */
[----:B------:R-:W-:Y:S01]  /*58010*/  STL.64 [R1+0x590], R132 ;  /* 0x0005908401007387 */ /* 0x000fe20000100a00 */
[C---:B--2---:R-:W-:Y:S03]  /*58020*/  HMMA.1688.F32.TF32 R140, R44.reuse, R98, R184 ;  /* 0x000000622c8c723c */ /* 0x044fe600000810b8 */
[----:B------:R1:W-:Y:S03]  /*58030*/  STL.64 [R1+0x598], R134 ;  /* 0x0005988601007387 */ /* 0x0003e60000100a00 */
[C---:B-1----:R-:W-:Y:S08]  /*58040*/  HMMA.1688.F32.TF32 R132, R44.reuse, R94, R188 ;  /* 0x0000005e2c84723c */ /* 0x042ff000000810bc */
[----:B------:R-:W-:Y:S04]  /*58050*/  STL.64 [R1+0x570], R144 ;  /* 0x0005709001007387 */ /* 0x000fe80000100a00 */
[----:B------:R1:W-:Y:S05]  /*58060*/  STL.64 [R1+0x578], R146 ;  /* 0x0005789201007387 */ /* 0x0003ea0000100a00 */
[----:B------:R-:W-:Y:S01]  /*58070*/  STL.64 [R1+0x560], R140 ;  /* 0x0005608c01007387 */ /* 0x000fe20000100a00 */
[C---:B------:R-:W-:Y:S03]  /*58080*/  HMMA.1688.F32.TF32 R240, R44.reuse, R78, R204 ;  /* 0x0000004e2cf0723c */ /* 0x040fe600000810cc */
[----:B------:R2:W-:Y:S03]  /*58090*/  STL.64 [R1+0x568], R142 ;  /* 0x0005688e01007387 */ /* 0x0005e60000100a00 */
[C---:B-1----:R-:W-:Y:S01]  /*580a0*/  HMMA.1688.F32.TF32 R144, R44.reuse, R90, R192 ;  /* 0x0000005a2c90723c */ /* 0x042fe200000810c0 */
[----:B------:R-:W-:Y:S05]  /*580b0*/  STL.64 [R1+0x550], R132 ;  /* 0x0005508401007387 */ /* 0x000fea0000100a00 */
[C---:B--2---:R-:W-:Y:S01]  /*580c0*/  HMMA.1688.F32.TF32 R140, R44.reuse, R86, R196 ;  /* 0x000000562c8c723c */ /* 0x044fe200000810c4 */
[----:B------:R1:W-:Y:S05]  /*580d0*/  STL.64 [R1+0x558], R134 ;  /* 0x0005588601007387 */ /* 0x0003ea0000100a00 */
[C---:B-1----:R-:W-:Y:S11]  /*580e0*/  HMMA.1688.F32.TF32 R132, R44.reuse, R82, R200 ;  /* 0x000000522c84723c */ /* 0x042ff600000810c8 */
[----:B------:R-:W-:Y:S04]  /*580f0*/  STL.64 [R1+0x540], R144 ;  /* 0x0005409001007387 */ /* 0x000fe80000100a00 */
[----:B------:R-:W-:Y:S04]  /*58100*/  STL.64 [R1+0x548], R146 ;  /* 0x0005489201007387 */ /* 0x000fe80000100a00 */
[----:B------:R-:W-:Y:S04]  /*58110*/  STL.64 [R1+0x530], R140 ;  /* 0x0005308c01007387 */ /* 0x000fe80000100a00 */
[----:B------:R1:W-:Y:S04]  /*58120*/  STL.64 [R1+0x538], R142 ;  /* 0x0005388e01007387 */ /* 0x0003e80000100a00 */
[----:B------:R-:W-:Y:S04]  /*58130*/  STL [R1+0x35fc], R240 ;  /* 0x0035fcf001007387 */ /* 0x000fe80000100800 */
[----:B------:R-:W-:Y:S01]  /*58140*/  STL.64 [R1+0x520], R132 ;  /* 0x0005208401007387 */ /* 0x000fe20000100a00 */
[C---:B-1----:R-:W-:Y:S03]  /*58150*/  HMMA.1688.F32.TF32 R140, R44.reuse, R74, R232 ;  /* 0x0000004a2c8c723c */ /* 0x042fe600000810e8 */
[----:B------:R1:W-:Y:S03]  /*58160*/  STL.64 [R1+0x528], R134 ;  /* 0x0005288601007387 */ /* 0x0003e60000100a00 */
[----:B-1----:R-:W-:Y:S01]  /*58170*/  HMMA.1688.F32.TF32 R132, R44, R70, R224 ;  /* 0x000000462c84723c */ /* 0x002fe200000810e0 */
[----:B------:R-:W-:Y:S04]  /*58180*/  STL [R1+0x35f8], R241 ;  /* 0x0035f8f101007387 */ /* 0x000fe80000100800 */
[----:B------:R1:W-:Y:S04]  /*58190*/  STL [R1+0x35f4], R242 ;  /* 0x0035f4f201007387 */ /* 0x0003e80000100800 */
[----:B------:R-:W-:Y:S08]  /*581a0*/  STL [R1+0x35f0], R243 ;  /* 0x0035f0f301007387 */ /* 0x000ff00000100800 */
[----:B------:R-:W-:Y:S04]  /*581b0*/  STL.64 [R1+0x500], R140 ;  /* 0x0005008c01007387 */ /* 0x000fe80000100a00 */
[----:B------:R-:W-:Y:S04]  /*581c0*/  STL.64 [R1+0x508], R142 ;  /* 0x0005088e01007387 */ /* 0x000fe80000100a00 */
[----:B------:R2:W-:Y:S01]  /*581d0*/  STL [R1+0x4e0], R132 ;  /* 0x0004e08401007387 */ /* 0x0005e20000100800 */
[----:B------:R-:W-:Y:S01]  /*581e0*/  IMAD.MOV.U32 R240, RZ, RZ, R133 ;  /* 0x000000fffff07224 */ /* 0x000fe200078e0085 */
[----:B-1----:R-:W-:Y:S01]  /*581f0*/  MOV R242, R135 ;  /* 0x0000008700f27202 */ /* 0x002fe20000000f00 */
[----:B------:R-:W-:-:S02]  /*58200*/  IMAD.MOV.U32 R241, RZ, RZ, R134 ;  /* 0x000000fffff17224 */ /* 0x000fc400078e0086 */
[----:B--2---:R-:W-:-:S15]  /*58210*/  HMMA.1688.F32.TF32 R132, R44, R66, R208 ;  /* 0x000000422c84723c */ /* 0x004fde00000810d0 */
[----:B------:R-:W-:-:S08]  /*58220*/  NOP ;  /* 0x0000000000007918 */ /* 0x000fd00000000000 */
[----:B------:R-:W-:Y:S01]  /*58230*/  STL [R1+0x4d4], R133 ;  /* 0x0004d48501007387 */ /* 0x000fe20000100800 */
[----:B------:R-:W-:-:S03]  /*58240*/  IMAD.MOV.U32 R243, RZ, RZ, R132 ;  /* 0x000000fffff37224 */ /* 0x000fc600078e0084 */
[----:B------:R1:W-:Y:S02]  /*58250*/  STL.64 [R1+0x4d8], R134 ;  /* 0x0004d88601007387 */ /* 0x0003e40000100a00 */
[C---:B-1----:R-:W-:Y:S01]  /*58260*/  HMMA.1688.F32.TF32 R132, R44.reuse, R62, R228 ;  /* 0x0000003e2c84723c */ /* 0x042fe200000810e4 */
[----:B------:R-:W-:Y:S01]  /*58270*/  LOP3.LUT R148, R2, 0x40, RZ, 0x3c, !PT ;  /* 0x0000004002947812 */ /* 0x000fe200078e3cff */
[----:B------:R-:W-:Y:S01]  /*58280*/  IMAD.MOV.U32 R152, RZ, RZ, R101 ;  /* 0x000000ffff987224 */ /* 0x000fe200078e0065 */
[----:B------:R-:W-:Y:S01]  /*58290*/  MOV R154, R64 ;  /* 0x00000040009a7202 */ /* 0x000fe20000000f00 */
[----:B------:R-:W-:Y:S02]  /*582a0*/  IMAD.MOV.U32 R153, RZ, RZ, R100 ;  /* 0x000000ffff997224 */ /* 0x000fe400078e0064 */
[----:B------:R-:W-:Y:S01]  /*582b0*/  IMAD.MOV.U32 R155, RZ, RZ, R65 ;  /* 0x000000ffff9b7224 */ /* 0x000fe200078e0041 */
[----:B------:R-:W-:Y:S01]  /*582c0*/  HMMA.1688.F32.TF32 R144, R44, R58, R212 ;  /* 0x0000003a2c90723c */ /* 0x000fe200000810d4 */
[----:B------:R-:W-:Y:S01]  /*582d0*/  IMAD.MOV.U32 R156, RZ, RZ, R68 ;  /* 0x000000ffff9c7224 */ /* 0x000fe200078e0044 */
[----:B------:R-:W-:Y:S01]  /*582e0*/  MOV R158, R128 ;  /* 0x00000080009e7202 */ /* 0x000fe20000000f00 */
[----:B------:R-:W-:-:S02]  /*582f0*/  IMAD.MOV.U32 R157, RZ, RZ, R69 ;  /* 0x000000ffff9d7224 */ /* 0x000fc400078e0045 */
[----:B------:R-:W-:Y:S01]  /*58300*/  IMAD.MOV.U32 R159, RZ, RZ, R129 ;  /* 0x000000ffff9f7224 */ /* 0x000fe200078e0081 */
[----:B------:R-:W-:Y:S01]  /*58310*/  HMMA.1688.F32.TF32 R140, R44, R54, R216 ;  /* 0x000000362c8c723c */ /* 0x000fe200000810d8 */
[----:B------:R-:W-:Y:S01]  /*58320*/  IMAD.MOV.U32 R164, RZ, RZ, R97 ;  /* 0x000000ffffa47224 */ /* 0x000fe200078e0061 */
[----:B------:R-:W-:Y:S01]  /*58330*/  MOV R166, R120 ;  /* 0x0000007800a67202 */ /* 0x000fe20000000f00 */
[----:B------:R-:W-:Y:S02]  /*58340*/  IMAD.MOV.U32 R165, RZ, RZ, R96 ;  /* 0x000000ffffa57224 */ /* 0x000fe400078e0060 */
[----:B------:R-:W-:Y:S02]  /*58350*/  IMAD.MOV.U32 R167, RZ, RZ, R121 ;  /* 0x000000ffffa77224 */ /* 0x000fe400078e0079 */
[----:B------:R-:W-:Y:S01]  /*58360*/  IMAD.MOV.U32 R176, RZ, RZ, R93 ;  /* 0x000000ffffb07224 */ /* 0x000fe200078e005d */
[----:B------:R-:W-:Y:S01]  /*58370*/  MOV R178, R72 ;  /* 0x0000004800b27202 */ /* 0x000fe20000000f00 */
[----:B------:R-:W-:Y:S01]  /*58380*/  IMAD.MOV.U32 R177, RZ, RZ, R92 ;  /* 0x000000ffffb17224 */ /* 0x000fe200078e005c */
[----:B------:R-:W-:Y:S04]  /*58390*/  STL.64 [R1+0x4b0], R132 ;  /* 0x0004b08401007387 */ /* 0x000fe80000100a00 */
[----:B------:R1:W-:Y:S01]  /*583a0*/  STL.64 [R1+0x4b8], R134 ;  /* 0x0004b88601007387 */ /* 0x0003e20000100a00 */
        /* <DEDUP_REMOVED lines=8> */
[----:B-1----:R-:W-:Y:S01]  /*58430*/  HMMA.1688.F32.TF32 R132, R44, R50, R220 ;  /* 0x000000322c84723c */ /* 0x002fe200000810dc */
[----:B------:R1:W-:Y:S04]  /*58440*/  STL.64 [R1+0x490], R144 ;  /* 0x0004909001007387 */ /* 0x0003e80000100a00 */
[----:B------:R2:W-:Y:S04]  /*58450*/  STL.64 [R1+0x498], R146 ;  /* 0x0004989201007387 */ /* 0x0005e80000100a00 */
[----:B------:R-:W-:Y:S04]  /*58460*/  STL.64 [R1+0x480], R140 ;  /* 0x0004808c01007387 */ /* 0x000fe80000100a00 */
[----:B------:R-:W-:Y:S04]  /*58470*/  STL.64 [R1+0x488], R142 ;  /* 0x0004888e01007387 */ /* 0x000fe80000100a00 */
[----:B------:R-:W-:Y:S01]  /*58480*/  STL [R1+0x3208], R2 ;  /* 0x0032080201007387 */ /* 0x000fe20000100800 */
[----:B------:R-:W-:-:S02]  /*58490*/  IMAD.MOV.U32 R183, RZ, RZ, R81 ;  /* 0x000000ffffb77224 */ /* 0x000fc400078e0051 */
[----:B------:R-:W-:Y:S01]  /*584a0*/  IMAD.MOV.U32 R102, RZ, RZ, R84 ;  /* 0x000000ffff667224 */ /* 0x000fe200078e0054 */
[----:B------:R-:W-:Y:S01]  /*584b0*/  HMMA.1688.F32.TF32 R136, R44, R130, R136 ;  /* 0x000000822c88723c */ /* 0x000fe20000081088 */
[----:B------:R-:W-:Y:S01]  /*584c0*/  IMAD.MOV.U32 R103, RZ, RZ, R85 ;  /* 0x000000ffff677224 */ /* 0x000fe200078e0055 */
[----:B------:R-:W-:Y:S04]  /*584d0*/  STL.64 [R1+0x460], R132 ;  /* 0x0004608401007387 */ /* 0x000fe80000100a00 */
[----:B------:R-:W-:Y:S04]  /*584e0*/  STL.64 [R1+0x468], R134 ;  /* 0x0004688601007387 */ /* 0x000fe80000100a00 */
[----:B------:R-:W-:Y:S04]  /*584f0*/  STL [R1+0xd9c], R148 ;  /* 0x000d9c9401007387 */ /* 0x000fe80000100800 */
[----:B------:R-:W3:Y:S04]  /*58500*/  LDL.LU R101, [R1+0x3674] ;  /* 0x0036740001657983 */ /* 0x000ee80000300800 */
[----:B------:R-:W3:Y:S04]  /*58510*/  LDL.LU R100, [R1+0x3670] ;  /* 0x0036700001647983 */ /* 0x000ee80000300800 */
[----:B------:R-:W4:Y:S04]  /*58520*/  LDL.LU R64, [R1+0x366c] ;  /* 0x00366c0001407983 */ /* 0x000f280000300800 */
[----:B------:R-:W3:Y:S04]  /*58530*/  LDL.LU R65, [R1+0x3668] ;  /* 0x0036680001417983 */ /* 0x000ee80000300800 */
[----:B------:R-:W4:Y:S04]  /*58540*/  LDL.LU R68, [R1+0x3664] ;  /* 0x0036640001447983 */ /* 0x000f280000300800 */
[----:B------:R-:W3:Y:S04]  /*58550*/  LDL.LU R69, [R1+0x3660] ;  /* 0x0036600001457983 */ /* 0x000ee80000300800 */
[----:B------:R-:W4:Y:S04]  /*58560*/  LDL.LU R128, [R1+0x365c] ;  /* 0x00365c0001807983 */ /* 0x000f280000300800 */
[----:B------:R-:W3:Y:S01]  /*58570*/  LDL.LU R129, [R1+0x3658] ;  /* 0x0036580001817983 */ /* 0x000ee20000300800 */
[----:B-1----:R-:W-:-:S03]  /*58580*/  IMAD.MOV.U32 R144, RZ, RZ, R124 ;  /* 0x000000ffff907224 */ /* 0x002fc600078e007c */
[----:B------:R-:W3:Y:S01]  /*58590*/  LDL.LU R97, [R1+0x3654] ;  /* 0x0036540001617983 */ /* 0x000ee20000300800 */
[----:B------:R-:W-:-:S03]  /*585a0*/  IMAD.MOV.U32 R145, RZ, RZ, R125 ;  /* 0x000000ffff917224 */ /* 0x000fc600078e007d */
[----:B------:R-:W3:Y:S04]  /*585b0*/  LDL.LU R96, [R1+0x3650] ;  /* 0x0036500001607983 */ /* 0x000ee80000300800 */
[----:B------:R-:W3:Y:S01]  /*585c0*/  LDL.LU R120, [R1+0x364c] ;  /* 0x00364c0001787983 */ /* 0x000ee20000300800 */
[----:B--2---:R-:W-:-:S03]  /*585d0*/  MOV R146, R116 ;  /* 0x0000007400927202 */ /* 0x004fc60000000f00 */
        /* <DEDUP_REMOVED lines=20> */
[----:B------:R-:W-:Y:S01]  /*58720*/  HMMA.1688.F32.TF32 R236, R44, R126, R236 ;  /* 0x0000007e2cec723c */ /* 0x000fe200000810ec */
[----:B------:R-:W-:-:S02]  /*58730*/  IMAD.MOV.U32 R160, RZ, RZ, R41 ;  /* 0x000000ffffa07224 */ /* 0x000fc400078e0029 */
[----:B------:R-:W-:Y:S01]  /*58740*/  IMAD.MOV.U32 R161, RZ, RZ, R40 ;  /* 0x000000ffffa17224 */ /* 0x000fe200078e0028 */
[----:B------:R-:W-:Y:S01]  /*58750*/  MOV R162, R37 ;  /* 0x0000002500a27202 */ /* 0x000fe20000000f00 */
[----:B------:R-:W-:Y:S01]  /*58760*/  IMAD.MOV.U32 R163, RZ, RZ, R36 ;  /* 0x000000ffffa37224 */ /* 0x000fe200078e0024 */
[----:B------:R-:W-:Y:S01]  /*58770*/  MOV R174, R49 ;  /* 0x0000003100ae7202 */ /* 0x000fe20000000f00 */
[----:B------:R-:W-:Y:S01]  /*58780*/  IMAD.MOV.U32 R175, RZ, RZ, R48 ;  /* 0x000000ffffaf7224 */ /* 0x000fe200078e0030 */
[C---:B------:R-:W-:Y:S01]  /*58790*/  LOP3.LUT R245, R252.reuse, 0x20, RZ, 0x3c, !PT ;  /* 0x00000020fcf57812 */ /* 0x040fe200078e3cff */
[----:B------:R-:W-:Y:S04]  /*587a0*/  LDS R132, [R252+UR7+0x41000] ;  /* 0x04100007fc847984 */ /* 0x000fe80008000800 */
[----:B------:R-:W-:Y:S04]  /*587b0*/  LDS R134, [R252+UR7+0x41400] ;  /* 0x04140007fc867984 */ /* 0x000fe80008000800 */
[----:B------:R-:W-:Y:S04]  /*587c0*/  LDS R133, [R245+UR7+0x41000] ;  /* 0x04100007f5857984 */ /* 0x000fe80008000800 */
[----:B------:R-:W-:Y:S01]  /*587d0*/  LDS R135, [R245+UR7+0x41400] ;  /* 0x04140007f5877984 */ /* 0x000fe20008000800 */
[----:B------:R-:W-:-:S02]  /*587e0*/  LOP3.LUT R246, R252, 0x40, RZ, 0x3c, !PT ;  /* 0x00000040fcf67812 */ /* 0x000fc400078e3cff */
[----:B------:R-:W-:Y:S01]  /*587f0*/  LOP3.LUT R247, R252, 0x60, RZ, 0x3c, !PT ;  /* 0x00000060fcf77812 */ /* 0x000fe200078e3cff */
[----:B------:R-:W-:Y:S04]  /*58800*/  LDS R228, [R252+UR7+0x41080] ;  /* 0x04108007fce47984 */ /* 0x000fe80008000800 */
        /* <DEDUP_REMOVED lines=10> */
[----:B------:R-:W-:Y:S01]  /*588b0*/  LDS R247, [R247+UR7+0x41480] ;  /* 0x04148007f7f77984 */ /* 0x000fe20008000800 */
[----:B------:R-:W-:Y:S01]  /*588c0*/  MOV R110, R57 ;  /* 0x00000039006e7202 */ /* 0x000fe20000000f00 */
[----:B------:R-:W-:-:S02]  /*588d0*/  IMAD.MOV.U32 R111, RZ, RZ, R56 ;  /* 0x000000ffff6f7224 */ /* 0x000fc400078e0038 */
[----:B------:R-:W-:Y:S01]  /*588e0*/  IMAD.MOV.U32 R172, RZ, RZ, R53 ;  /* 0x000000ffffac7224 */ /* 0x000fe200078e0035 */
[----:B------:R-:W-:Y:S01]  /*588f0*/  LDSM.16.M88.4 R56, [R148+UR10+0x1c000] ;  /* 0x01c0000a9438783b */ /* 0x000fe20008000200 */
[----:B----4-:R-:W-:Y:S01]  /*58900*/  IMAD.MOV.U32 R99, RZ, RZ, R128 ;  /* 0x000000ffff637224 */ /* 0x010fe200078e0080 */
[----:B---3--:R-:W-:Y:S02]  /*58910*/  MOV R98, R129 ;  /* 0x0000008100627202 */ /* 0x008fe40000000f00 */
[----:B------:R-:W1:Y:S01]  /*58920*/  LDSM.16.M88.4 R128, [R148+UR10] ;  /* 0x0000000a9480783b */ /* 0x000e620008000200 */
[----:B------:R-:W-:Y:S01]  /*58930*/  IMAD.MOV.U32 R191, RZ, RZ, R120 ;  /* 0x000000ffffbf7224 */ /* 0x000fe200078e0078 */
[----:B--2---:R-:W-:Y:S02]  /*58940*/  MOV R190, R121 ;  /* 0x0000007900be7202 */ /* 0x004fe40000000f00 */
[----:B------:R-:W-:Y:S01]  /*58950*/  LDSM.16.M88.4 R120, [R148+UR10+0x2000] ;  /* 0x0020000a9478783b */ /* 0x000fe20008000200 */
[----:B------:R-:W-:-:S02]  /*58960*/  IMAD.MOV.U32 R189, RZ, RZ, R124 ;  /* 0x000000ffffbd7224 */ /* 0x000fc400078e007c */
[----:B------:R-:W-:Y:S02]  /*58970*/  IMAD.MOV.U32 R188, RZ, RZ, R125 ;  /* 0x000000ffffbc7224 */ /* 0x000fe400078e007d */
[----:B------:R-:W2:Y:S01]  /*58980*/  LDSM.16.M88.4 R124, [R148+UR10+0x1000] ;  /* 0x0010000a947c783b */ /* 0x000ea20008000200 */
[----:B------:R-:W-:Y:S02]  /*58990*/  IMAD.MOV.U32 R95, RZ, RZ, R116 ;  /* 0x000000ffff5f7224 */ /* 0x000fe400078e0074 */
[----:B------:R-:W-:Y:S02]  /*589a0*/  IMAD.MOV.U32 R94, RZ, RZ, R117 ;  /* 0x000000ffff5e7224 */ /* 0x000fe400078e0075 */
[----:B------:R-:W3:Y:S04]  /*589b0*/  LDSM.16.M88.4 R116, [R148+UR10+0x3000] ;  /* 0x0030000a9474783b */ /* 0x000ee80008000200 */
[----:B-1----:R-:W-:Y:S01]  /*589c0*/  STL [R1+0x35e4], R130 ;  /* 0x0035e48201007387 */ /* 0x002fe20000100800 */
[----:B------:R-:W-:Y:S01]  /*589d0*/  IMAD.MOV.U32 R91, RZ, RZ, R108 ;  /* 0x000000ffff5b7224 */ /* 0x000fe200078e006c */
[----:B------:R-:W-:Y:S01]  /*589e0*/  MOV R90, R109 ;  /* 0x0000006d005a7202 */ /* 0x000fe20000000f00 */
[----:B------:R-:W-:Y:S01]  /*589f0*/  IMAD.MOV.U32 R199, RZ, RZ, R80 ;  /* 0x000000ffffc77224 */ /* 0x000fe200078e0050 */
[----:B------:R-:W-:Y:S01]  /*58a00*/  MOV R198, R81 ;  /* 0x0000005100c67202 */ /* 0x000fe20000000f00 */
[----:B------:R-:W-:-:S02]  /*58a10*/  IMAD.MOV.U32 R197, RZ, RZ, R84 ;  /* 0x000000ffffc57224 */ /* 0x000fc400078e0054 */
[----:B------:R-:W-:Y:S02]  /*58a20*/  IMAD.MOV.U32 R196, RZ, RZ, R85 ;  /* 0x000000ffffc47224 */ /* 0x000fe400078e0055 */
[C---:B------:R-:W-:Y:S01]  /*58a30*/  HMMA.1688.F32.TF32 R36, R44.reuse, R38, R88 ;  /* 0x000000262c24723c */ /* 0x040fe20000081058 */
[----:B------:R-:W-:Y:S01]  /*58a40*/  IMAD.MOV.U32 R192, RZ, RZ, R77 ;  /* 0x000000ffffc07224 */ /* 0x000fe200078e004d */
[----:B------:R-:W-:Y:S01]  /*58a50*/  MOV R194, R73 ;  /* 0x0000004900c27202 */ /* 0x000fe20000000f00 */
[----:B------:R-:W-:Y:S01]  /*58a60*/  IMAD.MOV.U32 R193, RZ, RZ, R76 ;  /* 0x000000ffffc17224 */ /* 0x000fe200078e004c */
[----:B------:R-:W-:Y:S02]  /*58a70*/  STL [R1+0x35e0], R131 ;  /* 0x0035e08301007387 */ /* 0x000fe40000100800 */
[C---:B------:R-:W-:Y:S01]  /*58a80*/  HMMA.1688.F32.TF32 R40, R44.reuse, R42, R196 ;  /* 0x0000002a2c28723c */ /* 0x040fe200000810c4 */
[----:B------:R-:W-:Y:S01]  /*58a90*/  IMAD.MOV.U32 R195, RZ, RZ, R72 ;  /* 0x000000ffffc37224 */ /* 0x000fe200078e0048 */
[----:B--2---:R-:W-:Y:S04]  /*58aa0*/  STL [R1+0x35e8], R126 ;  /* 0x0035e87e01007387 */ /* 0x004fe80000100800 */
[----:B------:R-:W-:Y:S04]  /*58ab0*/  STL [R1+0x35dc], R127 ;  /* 0x0035dc7f01007387 */ /* 0x000fe80000100800 */
[----:B------:R-:W-:Y:S01]  /*58ac0*/  STL [R1+0x35d4], R122 ;  /* 0x0035d47a01007387 */ /* 0x000fe20000100800 */
[C---:B------:R-:W-:Y:S03]  /*58ad0*/  HMMA.1688.F32.TF32 R48, R44.reuse, R34, R192 ;  /* 0x000000222c30723c */ /* 0x040fe600000810c0 */
[----:B------:R-:W-:Y:S04]  /*58ae0*/  STL [R1+0x35d0], R123 ;  /* 0x0035d07b01007387 */ /* 0x000fe80000100800 */
[----:B---3--:R-:W-:Y:S04]  /*58af0*/  STL [R1+0x35ec], R118 ;  /* 0x0035ec7601007387 */ /* 0x008fe80000100800 */
[----:B------:R-:W-:Y:S04]  /*58b00*/  STL [R1+0x35d8], R119 ;  /* 0x0035d87701007387 */ /* 0x000fe80000100800 */
[----:B------:R-:W-:Y:S04]  /*58b10*/  STL.64 [R1+0x440], R40 ;  /* 0x0004402801007387 */ /* 0x000fe80000100a00 */
[----:B------:R1:W-:Y:S04]  /*58b20*/  STL.64 [R1+0x448], R42 ;  /* 0x0004482a01007387 */ /* 0x0003e80000100a00 */
[----:B------:R-:W-:Y:S01]  /*58b30*/  STL.64 [R1+0x430], R36 ;  /* 0x0004302401007387 */ /* 0x000fe20000100a00 */
[----:B------:R-:W-:Y:S01]  /*58b40*/  IMAD.MOV.U32 R184, RZ, RZ, R69 ;  /* 0x000000ffffb87224 */ /* 0x000fe200078e0045 */
[----:B------:R-:W-:Y:S01]  /*58b50*/  MOV R186, R65 ;  /* 0x0000004100ba7202 */ /* 0x000fe20000000f00 */
[----:B------:R-:W-:Y:S01]  /*58b60*/  IMAD.MOV.U32 R185, RZ, RZ, R68 ;  /* 0x000000ffffb97224 */ /* 0x000fe200078e0044 */
[----:B------:R-:W-:Y:S01]  /*58b70*/  LDSM.16.M88.4 R88, [R148+UR10+0xa000] ;  /* 0x00a0000a9458783b */ /* 0x000fe20008000200 */
[----:B-1----:R-:W-:Y:S03]  /*58b80*/  HMMA.1688.F32.TF32 R40, R44, R30, R92 ;  /* 0x0000001e2c28723c */ /* 0x002fe6000008105c */
[----:B------:R1:W-:Y:S01]  /*58b90*/  STL.64 [R1+0x438], R38 ;  /* 0x0004382601007387 */ /* 0x0003e20000100a00 */
[----:B------:R-:W-:-:S02]  /*58ba0*/  IMAD.MOV.U32 R187, RZ, RZ, R64 ;  /* 0x000000ffffbb7224 */ /* 0x000fc400078e0040 */
[----:B------:R-:W-:Y:S01]  /*58bb0*/  IMAD.MOV.U32 R108, RZ, RZ, R61 ;  /* 0x000000ffff6c7224 */ /* 0x000fe200078e003d */
[----:B------:R-:W-:Y:S01]  /*58bc0*/  LDSM.16.M88.4 R92, [R148+UR10+0x9000] ;  /* 0x0090000a945c783b */ /* 0x000fe20008000200 */
[----:B------:R-:W-:Y:S02]  /*58bd0*/  IMAD.MOV.U32 R109, RZ, RZ, R60 ;  /* 0x000000ffff6d7224 */ /* 0x000fe400078e003c */
[----:B------:R-:W-:Y:S01]  /*58be0*/  IMAD.MOV.U32 R173, RZ, RZ, R52 ;  /* 0x000000ffffad7224 */ /* 0x000fe200078e0034 */
[----:B------:R-:W-:Y:S01]  /*58bf0*/  LDSM.16.M88.4 R84, [R148+UR10+0xb000] ;  /* 0x00b0000a9454783b */ /* 0x000fe20008000200 */
[C---:B-1----:R-:W-:Y:S03]  /*58c00*/  HMMA.1688.F32.TF32 R36, R44.reuse, R26, R188 ;  /* 0x0000001a2c24723c */ /* 0x042fe600000810bc */
[----:B------:R-:W-:Y:S04]  /*58c10*/  STL.64 [R1+0x410], R48 ;  /* 0x0004103001007387 */ /* 0x000fe80000100a00 */
[----:B------:R1:W-:Y:S04]  /*58c20*/  STL.64 [R1+0x418], R50 ;  /* 0x0004183201007387 */ /* 0x0003e80000100a00 */
[----:B------:R-:W-:Y:S04]  /*58c30*/  LDSM.16.M88.4 R80, [R148+UR10+0xc000] ;  /* 0x00c0000a9450783b */ /* 0x000fe80008000200 */
[----:B------:R-:W-:Y:S01]  /*58c40*/  STL.64 [R1+0x400], R40 ;  /* 0x0004002801007387 */ /* 0x000fe20000100a00 */
[C---:B-1----:R-:W-:Y:S03]  /*58c50*/  HMMA.1688.F32.TF32 R48, R44.reuse, R22, R96 ;  /* 0x000000162c30723c */ /* 0x042fe60000081060 */
[----:B------:R1:W-:Y:S04]  /*58c60*/  STL.64 [R1+0x408], R42 ;  /* 0x0004082a01007387 */ /* 0x0003e80000100a00 */
[----:B------:R-:W-:Y:S04]  /*58c70*/  LDSM.16.M88.4 R96, [R148+UR10+0x8000] ;  /* 0x0080000a9460783b */ /* 0x000fe80008000200 */
[----:B------:R-:W-:Y:S01]  /*58c80*/  STL.64 [R1+0x3d0], R36 ;  /* 0x0003d02401007387 */ /* 0x000fe20000100a00 */
[C---:B-1----:R-:W-:Y:S03]  /*58c90*/  HMMA.1688.F32.TF32 R40, R44.reuse, R18, R184 ;  /* 0x000000122c28723c */ /* 0x042fe600000810b8 */
[----:B------:R1:W-:Y:S04]  /*58ca0*/  STL.64 [R1+0x3d8], R38 ;  /* 0x0003d82601007387 */ /* 0x0003e80000100a00 */
[----:B------:R-:W-:Y:S04]  /*58cb0*/  LDSM.16.M88.4 R76, [R148+UR10+0x17000] ;  /* 0x0170000a944c783b */ /* 0x000fe80008000200 */
[----:B------:R-:W-:Y:S01]  /*58cc0*/  LDSM.16.M88.4 R72, [R148+UR10+0x18000] ;  /* 0x0180000a9448783b */ /* 0x000fe20008000200 */
[C---:B-1----:R-:W-:Y:S03]  /*58cd0*/  HMMA.1688.F32.TF32 R36, R44.reuse, R14, R100 ;  /* 0x0000000e2c24723c */ /* 0x042fe60000081064 */
[----:B------:R-:W-:Y:S04]  /*58ce0*/  STL.64 [R1+0x3a0], R48 ;  /* 0x0003a03001007387 */ /* 0x000fe80000100a00 */
[----:B------:R1:W-:Y:S04]  /*58cf0*/  STL.64 [R1+0x3a8], R50 ;  /* 0x0003a83201007387 */ /* 0x0003e80000100a00 */
[----:B------:R-:W2:Y:S04]  /*58d00*/  LDSM.16.M88.4 R100, [R148+UR10+0x7000] ;  /* 0x0070000a9464783b */ /* 0x000ea80008000200 */
[----:B------:R-:W-:Y:S01]  /*58d10*/  STL.64 [R1+0x370], R40 ;  /* 0x0003702801007387 */ /* 0x000fe20000100a00 */
[C---:B-1----:R-:W-:Y:S03]  /*58d20*/  HMMA.1688.F32.TF32 R48, R44.reuse, R10, R180 ;  /* 0x0000000a2c30723c */ /* 0x042fe600000810b4 */
[----:B------:R1:W-:Y:S04]  /*58d30*/  STL.64 [R1+0x378], R42 ;  /* 0x0003782a01007387 */ /* 0x0003e80000100a00 */
[----:B------:R-:W-:Y:S04]  /*58d40*/  LDSM.16.M88.4 R68, [R148+UR10+0x19000] ;  /* 0x0190000a9444783b */ /* 0x000fe80008000200 */
[----:B------:R-:W-:Y:S01]  /*58d50*/  STL.64 [R1+0x340], R36 ;  /* 0x0003402401007387 */ /* 0x000fe20000100a00 */
[----:B-1----:R-:W-:Y:S03]  /*58d60*/  HMMA.1688.F32.TF32 R40, R44, R6, R104 ;  /* 0x000000062c28723c */ /* 0x002fe60000081068 */
[----:B------:R1:W-:Y:S04]  /*58d70*/  STL.64 [R1+0x348], R38 ;  /* 0x0003482601007387 */ /* 0x0003e80000100a00 */
[----:B------:R-:W-:Y:S01]  /*58d80*/  LDSM.16.M88.4 R64, [R148+UR10+0x1a000] ;  /* 0x01a0000a9440783b */ /* 0x000fe20008000200 */
[-C--:B------:R-:W-:Y:S03]  /*58d90*/  HMMA.1688.F32.TF32 R44, R140, R128.reuse, R112 ;  /* 0x000000808c2c723c */ /* 0x080fe60000081070 */
[----:B------:R-:W-:Y:S03]  /*58da0*/  LDSM.16.M88.4 R60, [R148+UR10+0x1b000] ;  /* 0x01b0000a943c783b */ /* 0x000fe60008000200 */
[-C--:B-1----:R-:W-:Y:S01]  /*58db0*/  HMMA.1688.F32.TF32 R36, R132, R128.reuse, R108 ;  /* 0x000000808424723c */ /* 0x082fe2000008106c */
[----:B------:R-:W-:Y:S04]  /*58dc0*/  STL.64 [R1+0x310], R48 ;  /* 0x0003103001007387 */ /* 0x000fe80000100a00 */
[----:B------:R-:W-:Y:S04]  /*58dd0*/  STL.64 [R1+0x318], R50 ;  /* 0x0003183201007387 */ /* 0x000fe80000100a00 */
[----:B------:R-:W-:Y:S04]  /*58de0*/  LDSM.16.M88.4 R52, [R148+UR10+0x1d000] ;  /* 0x01d0000a9434783b */ /* 0x000fe80008000200 */
[----:B------:R-:W-:Y:S04]  /*58df0*/  STL.64 [R1+0x2d0], R40 ;  /* 0x0002d02801007387 */ /* 0x000fe80000100a00 */
[----:B------:R1:W-:Y:S04]  /*58e00*/  STL.64 [R1+0x2d8], R42 ;  /* 0x0002d82a01007387 */ /* 0x0003e80000100a00 */
[----:B------:R-:W-:Y:S04]  /*58e10*/  LDSM.16.M88.4 R48, [R148+UR10+0x1e000] ;  /* 0x01e0000a9430783b */ /* 0x000fe80008000200 */
[----:B------:R-:W-:Y:S01]  /*58e20*/  STL.64 [R1+0x2c0], R36 ;  /* 0x0002c02401007387 */ /* 0x000fe20000100a00 */
[-C--:B-1----:R-:W-:Y:S03]  /*58e30*/  HMMA.1688.F32.TF32 R40, R228, R128.reuse, R176 ;  /* 0x00000080e428723c */ /* 0x082fe600000810b0 */
[----:B------:R1:W-:Y:S04]  /*58e40*/  STL.64 [R1+0x2c8], R38 ;  /* 0x0002c82601007387 */ /* 0x0003e80000100a00 */
[----:B------:R-:W-:Y:S04]  /*58e50*/  LDSM.16.M88.4 R112, [R148+UR10+0x4000] ;  /* 0x0040000a9470783b */ /* 0x000fe80008000200 */
[----:B------:R-:W-:Y:S01]  /*58e60*/  LDSM.16.M88.4 R108, [R148+UR10+0x5000] ;  /* 0x0050000a946c783b */ /* 0x000fe20008000200 */
[----:B-1----:R-:W-:Y:S03]  /*58e70*/  HMMA.1688.F32.TF32 R36, R244, R128, R168 ;  /* 0x00000080f424723c */ /* 0x002fe600000810a8 */
[----:B------:R-:W-:Y:S04]  /*58e80*/  STL.64 [R1+0xa90], R44 ;  /* 0x000a902c01007387 */ /* 0x000fe80000100a00 */
[----:B------:R1:W-:Y:S04]  /*58e90*/  STL.64 [R1+0xa98], R46 ;  /* 0x000a982e01007387 */ /* 0x0003e80000100a00 */
[----:B------:R-:W-:Y:S04]  /*58ea0*/  LDSM.16.M88.4 R104, [R148+UR10+0x6000] ;  /* 0x0060000a9468783b */ /* 0x000fe80008000200 */
[----:B------:R-:W-:Y:S01]  /*58eb0*/  STL.64 [R1+0x270], R40 ;  /* 0x0002702801007387 */ /* 0x000fe20000100a00 */
[-C--:B-1----:R-:W-:Y:S03]  /*58ec0*/  HMMA.1688.F32.TF32 R44, R132, R124.reuse, R172 ;  /* 0x0000007c842c723c */ /* 0x082fe600000810ac */
[----:B------:R1:W-:Y:S04]  /*58ed0*/  STL.64 [R1+0x278], R42 ;  /* 0x0002782a01007387 */ /* 0x0003e80000100a00 */
[----:B------:R-:W-:Y:S01]  /*58ee0*/  STL.64 [R1+0xac0], R36 ;  /* 0x000ac02401007387 */ /* 0x000fe20000100a00 */
[-C--:B-1----:R-:W-:Y:S03]  /*58ef0*/  HMMA.1688.F32.TF32 R40, R140, R124.reuse, R144 ;  /* 0x0000007c8c28723c */ /* 0x082fe60000081090 */
[----:B------:R1:W-:Y:S03]  /*58f00*/  STL.64 [R1+0xac8], R38 ;  /* 0x000ac82601007387 */ /* 0x0003e60000100a00 */
[-C--:B-1----:R-:W-:Y:S09]  /*58f10*/  HMMA.1688.F32.TF32 R36, R228, R124.reuse, R164 ;  /* 0x0000007ce424723c */ /* 0x082ff200000810a4 */
[----:B------:R-:W-:Y:S04]  /*58f20*/  STL.64 [R1+0x250], R44 ;  /* 0x0002502c01007387 */ /* 0x000fe80000100a00 */
[----:B------:R1:W-:Y:S04]  /*58f30*/  STL.64 [R1+0x258], R46 ;  /* 0x0002582e01007387 */ /* 0x0003e80000100a00 */
[----:B------:R-:W-:Y:S04]  /*58f40*/  STL.64 [R1+0x290], R40 ;  /* 0x0002902801007387 */ /* 0x000fe80000100a00 */
[----:B------:R3:W-:Y:S01]  /*58f50*/  STL.64 [R1+0x298], R42 ;  /* 0x0002982a01007387 */ /* 0x0007e20000100a00 */
[----:B-1----:R-:W-:Y:S06]  /*58f60*/  HMMA.1688.F32.TF32 R44, R244, R124, R136 ;  /* 0x0000007cf42c723c */ /* 0x002fec0000081088 */
[-C--:B---3--:R-:W-:Y:S01]  /*58f70*/  HMMA.1688.F32.TF32 R40, R132, R120.reuse, R160 ;  /* 0x000000788428723c */ /* 0x088fe200000810a0 */
[----:B------:R-:W-:Y:S04]  /*58f80*/  STL.64 [R1+0x200], R36 ;  /* 0x0002002401007387 */ /* 0x000fe80000100a00 */
[----:B------:R1:W-:Y:S02]  /*58f90*/  STL.64 [R1+0x208], R38 ;  /* 0x0002082601007387 */ /* 0x0003e40000100a00 */
[-C--:B-1----:R-:W-:Y:S10]  /*58fa0*/  HMMA.1688.F32.TF32 R36, R140, R120.reuse, R156 ;  /* 0x000000788c24723c */ /* 0x082ff4000008109c */
[----:B------:R-:W-:Y:S04]  /*58fb0*/  STL.64 [R1+0xab0], R44 ;  /* 0x000ab02c01007387 */ /* 0x000fe80000100a00 */
[----:B------:R1:W-:Y:S04]  /*58fc0*/  STL.64 [R1+0xab8], R46 ;  /* 0x000ab82e01007387 */ /* 0x0003e80000100a00 */
[----:B------:R-:W-:Y:S04]  /*58fd0*/  STL.64 [R1+0x1f0], R40 ;  /* 0x0001f02801007387 */ /* 0x000fe80000100a00 */
[----:B------:R3:W-:Y:S01]  /*58fe0*/  STL.64 [R1+0x1f8], R42 ;  /* 0x0001f82a01007387 */ /* 0x0007e20000100a00 */
[-C--:B-1----:R-:W-:Y:S06]  /*58ff0*/  HMMA.1688.F32.TF32 R44, R228, R120.reuse, R248 ;  /* 0x00000078e42c723c */ /* 0x082fec00000810f8 */
[----:B---3--:R-:W-:Y:S01]  /*59000*/  HMMA.1688.F32.TF32 R40, R244, R120, R236 ;  /* 0x00000078f428723c */ /* 0x008fe200000810ec */
[----:B------:R-:W-:Y:S04]  /*59010*/  STL.64 [R1+0x240], R36 ;  /* 0x0002402401007387 */ /* 0x000fe80000100a00 */
[----:B------:R1:W-:Y:S01]  /*59020*/  STL.64 [R1+0x248], R38 ;  /* 0x0002482601007387 */ /* 0x0003e20000100a00 */
[----:B------:R-:W-:Y:S01]  /*59030*/  IMAD.MOV.U32 R164, RZ, RZ, R25 ;  /* 0x000000ffffa47224 */ /* 0x000fe200078e0019 */
[----:B-1----:R-:W-:Y:S01]  /*59040*/  HMMA.1688.F32.TF32 R36, R132, R116, R152 ;  /* 0x000000748424723c */ /* 0x002fe20000081098 */
[----:B------:R-:W-:Y:S01]  /*59050*/  IMAD.MOV.U32 R165, RZ, RZ, R24 ;  /* 0x000000ffffa57224 */ /* 0x000fe200078e0018 */
[----:B------:R-:W-:Y:S01]  /*59060*/  MOV R146, R5 ;  /* 0x0000000500927202 */ /* 0x000fe20000000f00 */
[----:B------:R-:W1:Y:S01]  /*59070*/  LDSM.16.M88.4 R24, [R148+UR10+0xd000] ;  /* 0x00d0000a9418783b */ /* 0x000e620008000200 */
[----:B------:R-:W-:Y:S01]  /*59080*/  IMAD.MOV.U32 R147, RZ, RZ, R4 ;  /* 0x000000ffff937224 */ /* 0x000fe200078e0004 */
[----:B------:R-:W-:Y:S01]  /*59090*/  MOV R166, R21 ;  /* 0x0000001500a67202 */ /* 0x000fe20000000f00 */
[----:B------:R-:W-:Y:S01]  /*590a0*/  IMAD.MOV.U32 R167, RZ, RZ, R20 ;  /* 0x000000ffffa77224 */ /* 0x000fe200078e0014 */
[----:B------:R-:W3:Y:S01]  /*590b0*/  LDSM.16.M88.4 R4, [R148+UR10+0xe000] ;  /* 0x00e0000a9404783b */ /* 0x000ee20008000200 */
[----:B------:R-:W-:-:S02]  /*590c0*/  IMAD.MOV.U32 R144, RZ, RZ, R9 ;  /* 0x000000ffff907224 */ /* 0x000fc400078e0009 */
[----:B------:R-:W-:Y:S01]  /*590d0*/  IMAD.MOV.U32 R145, RZ, RZ, R8 ;  /* 0x000000ffff917224 */ /* 0x000fe200078e0008 */
[----:B------:R-:W-:Y:S04]  /*590e0*/  STL.64 [R1+0x1e0], R44 ;  /* 0x0001e02c01007387 */ /* 0x000fe80000100a00 */
[----:B------:R-:W4:Y:S04]  /*590f0*/  LDSM.16.M88.4 R20, [R148+UR10+0xf000] ;  /* 0x00f0000a9414783b */ /* 0x000f280008000200 */
[----:B------:R-:W-:Y:S01]  /*59100*/  STL.64 [R1+0x1e8], R46 ;  /* 0x0001e82e01007387 */ /* 0x000fe20000100a00 */
[----:B------:R-:W-:-:S03]  /*59110*/  MOV R158, R29 ;  /* 0x0000001d009e7202 */ /* 0x000fc60000000f00 */
[----:B------:R-:W-:Y:S01]  /*59120*/  STL.64 [R1+0xaa0], R40 ;  /* 0x000aa02801007387 */ /* 0x000fe20000100a00 */
[----:B------:R-:W-:-:S03]  /*59130*/  IMAD.MOV.U32 R159, RZ, RZ, R28 ;  /* 0x000000ffff9f7224 */ /* 0x000fc600078e001c */
[----:B------:R-:W4:Y:S04]  /*59140*/  LDSM.16.M88.4 R8, [R148+UR10+0x10000] ;  /* 0x0100000a9408783b */ /* 0x000f280008000200 */
[----:B------:R-:W-:Y:S01]  /*59150*/  STL.64 [R1+0xaa8], R42 ;  /* 0x000aa82a01007387 */ /* 0x000fe20000100a00 */
[----:B------:R-:W-:-:S03]  /*59160*/  IMAD.MOV.U32 R156, RZ, RZ, R33 ;  /* 0x000000ffff9c7224 */ /* 0x000fc600078e0021 */
[----:B------:R-:W4:Y:S01]  /*59170*/  LDSM.16.M88.4 R40, [R148+UR10+0x11000] ;  /* 0x0110000a9428783b */ /* 0x000f220008000200 */
[----:B------:R-:W-:-:S03]  /*59180*/  IMAD.MOV.U32 R157, RZ, RZ, R32 ;  /* 0x000000ffff9d7224 */ /* 0x000fc600078e0020 */
[----:B------:R-:W4:Y:S01]  /*59190*/  LDSM.16.M88.4 R28, [R148+UR10+0x12000] ;  /* 0x0120000a941c783b */ /* 0x000f220008000200 */
        /* <DEDUP_REMOVED lines=8> */
[----:B------:R-:W4:Y:S04]  /*59220*/  LDSM.16.M88.4 R12, [R148+UR10+0x15000] ;  /* 0x0150000a940c783b */ /* 0x000f280008000200 */
[----:B------:R-:W4:Y:S04]  /*59230*/  LDSM.16.M88.4 R16, [R148+UR10+0x16000] ;  /* 0x0160000a9410783b */ /* 0x000f280008000200 */
[----:B--2---:R-:W-:Y:S04]  /*59240*/  STL [R1+0x3478], R102 ;  /* 0x0034786601007387 */ /* 0x004fe80000100800 */
        /* <DEDUP_REMOVED lines=11> */
[----:B-1----:R-:W-:Y:S04]  /*59300*/  STL [R1+0x3494], R26 ;  /* 0x0034941a01007387 */ /* 0x002fe80000100800 */
[----:B------:R-:W-:Y:S04]  /*59310*/  STL [R1+0x3490], R27 ;  /* 0x0034901b01007387 */ /* 0x000fe80000100800 */
[----:B---3--:R-:W-:Y:S04]  /*59320*/  STL [R1+0x349c], R6 ;  /* 0x00349c0601007387 */ /* 0x008fe80000100800 */
[----:B------:R-:W-:Y:S04]  /*59330*/  STL [R1+0x3498], R7 ;  /* 0x0034980701007387 */ /* 0x000fe80000100800 */
[----:B----4-:R-:W-:Y:S04]  /*59340*/  STL [R1+0x34a4], R22 ;  /* 0x0034a41601007387 */ /* 0x010fe80000100800 */
        /* <DEDUP_REMOVED lines=31> */
[----:B------:R-:W2:Y:S04]  /*59540*/  LDL.LU R160, [R1+0xa40] ;  /* 0x000a400001a07983 */ /* 0x000ea80000300800 */
[----:B------:R-:W2:Y:S04]  /*59550*/  LDL.LU R161, [R1+0xa44] ;  /* 0x000a440001a17983 */ /* 0x000ea80000300800 */
[----:B------:R-:W2:Y:S04]  /*59560*/  LDL.LU R162, [R1+0xa48] ;  /* 0x000a480001a27983 */ /* 0x000ea80000300800 */
[----:B------:R-:W2:Y:S04]  /*59570*/  LDL.LU R163, [R1+0xa4c] ;  /* 0x000a4c0001a37983 */ /* 0x000ea80000300800 */
[----:B------:R-:W1:Y:S01]  /*59580*/  LDSM.16.M88.4 R44, [R148+UR10+0x1f000] ;  /* 0x01f0000a942c783b */ /* 0x000e620008000200 */
[C---:B------:R-:W-:Y:S06]  /*59590*/  HMMA.1688.F32.TF32 R124, R132.reuse, R112, R144 ;  /* 0x00000070847c723c */ /* 0x040fec0000081090 */
[----:B------:R-:W-:Y:S01]  /*595a0*/  HMMA.1688.F32.TF32 R120, R132, R108, R152 ;  /* 0x0000006c8478723c */ /* 0x000fe20000081098 */
[----:B-1----:R-:W-:Y:S04]  /*595b0*/  STL [R1+0x3524], R46 ;  /* 0x0035242e01007387 */ /* 0x002fe80000100800 */
[----:B------:R-:W-:-:S12]  /*595c0*/  STL [R1+0x3520], R47 ;  /* 0x0035202f01007387 */ /* 0x000fd80000100800 */
[----:B------:R-:W-:Y:S04]  /*595d0*/  STL.64 [R1+0x1c0], R124 ;  /* 0x0001c07c01007387 */ /* 0x000fe80000100a00 */
[----:B------:R1:W-:Y:S04]  /*595e0*/  STL.64 [R1+0x1c8], R126 ;  /* 0x0001c87e01007387 */ /* 0x0003e80000100a00 */
[----:B------:R-:W3:Y:S04]  /*595f0*/  LDL.LU R152, [R1+0xa30] ;  /* 0x000a300001987983 */ /* 0x000ee80000300800 */
[----:B------:R-:W3:Y:S04]  /*59600*/  LDL.LU R153, [R1+0xa34] ;  /* 0x000a340001997983 */ /* 0x000ee80000300800 */
[----:B------:R-:W3:Y:S04]  /*59610*/  LDL.LU R154, [R1+0xa38] ;  /* 0x000a3800019a7983 */ /* 0x000ee80000300800 */
[----:B------:R-:W3:Y:S01]  /*59620*/  LDL.LU R155, [R1+0xa3c] ;  /* 0x000a3c00019b7983 */ /* 0x000ee20000300800 */
[----:B------:R-:W-:Y:S01]  /*59630*/  HMMA.1688.F32.TF32 R136, R132, R104, R164 ;  /* 0x000000688488723c */ /* 0x000fe200000810a4 */
[----:B------:R-:W-:Y:S01]  /*59640*/  MOV R130, R122 ;  /* 0x0000007a00827202 */ /* 0x000fe20000000f00 */
[----:B------:R-:W-:-:S15]  /*59650*/  IMAD.MOV.U32 R131, RZ, RZ, R123 ;  /* 0x000000ffff837224 */ /* 0x000fde00078e007b */
[----:B------:R-:W-:-:S07]  /*59660*/  NOP ;  /* 0x0000000000007918 */ /* 0x000fce0000000000 */
[----:B-1----:R-:W-:Y:S01]  /*59670*/  IMAD.MOV.U32 R127, RZ, RZ, R136 ;  /* 0x000000ffff7f7224 */ /* 0x002fe200078e0088 */
[----:B------:R-:W-:Y:S01]  /*59680*/  MOV R122, R138 ;  /* 0x0000008a007a7202 */ /* 0x000fe20000000f00 */
[----:B------:R-:W-:Y:S02]  /*59690*/  IMAD.MOV.U32 R119, RZ, RZ, R137 ;  /* 0x000000ffff777224 */ /* 0x000fe400078e0089 */
[----:B------:R-:W-:Y:S02]  /*596a0*/  IMAD.MOV.U32 R123, RZ, RZ, R139 ;  /* 0x000000ffff7b7224 */ /* 0x000fe400078e008b */
[----:B------:R-:W-:Y:S01]  /*596b0*/  HMMA.1688.F32.TF32 R136, R132, R100, R156 ;  /* 0x000000648488723c */ /* 0x000fe2000008109c */
[----:B------:R-:W4:Y:S04]  /*596c0*/  LDL.LU R156, [R1+0xa20] ;  /* 0x000a2000019c7983 */ /* 0x000f280000300800 */
[----:B------:R-:W4:Y:S04]  /*596d0*/  LDL.LU R157, [R1+0xa24] ;  /* 0x000a2400019d7983 */ /* 0x000f280000300800 */
[----:B------:R-:W4:Y:S04]  /*596e0*/  LDL.LU R158, [R1+0xa28] ;  /* 0x000a2800019e7983 */ /* 0x000f280000300800 */
[----:B------:R-:W4:Y:S11]  /*596f0*/  LDL.LU R159, [R1+0xa2c] ;  /* 0x000a2c00019f7983 */ /* 0x000f360000300800 */
[----:B------:R-:W-:Y:S01]  /*59700*/  IMAD.MOV.U32 R79, RZ, RZ, R139 ;  /* 0x000000ffff4f7224 */ /* 0x000fe200078e008b */
[----:B------:R-:W-:Y:S01]  /*59710*/  MOV R78, R138 ;  /* 0x0000008a004e7202 */ /* 0x000fe20000000f00 */
[----:B------:R-:W-:-:S02]  /*59720*/  IMAD.MOV.U32 R75, RZ, RZ, R137 ;  /* 0x000000ffff4b7224 */ /* 0x000fc400078e0089 */
[----:B------:R-:W-:Y:S01]  /*59730*/  IMAD.MOV.U32 R74, RZ, RZ, R136 ;  /* 0x000000ffff4a7224 */ /* 0x000fe200078e0088 */
[----:B------:R-:W-:Y:S04]  /*59740*/  STL [R1+0x3534], R79 ;  /* 0x0035344f01007387 */ /* 0x000fe80000100800 */
[----:B------:R-:W-:Y:S04]  /*59750*/  STL [R1+0x3530], R78 ;  /* 0x0035304e01007387 */ /* 0x000fe80000100800 */
[----:B------:R1:W-:Y:S04]  /*59760*/  STL [R1+0x352c], R75 ;  /* 0x00352c4b01007387 */ /* 0x0003e80000100800 */
[----:B------:R1:W-:Y:S01]  /*59770*/  STL [R1+0x3528], R74 ;  /* 0x0035284a01007387 */ /* 0x0003e20000100800 */
[----:B--2---:R-:W-:Y:S03]  /*59780*/  HMMA.1688.F32.TF32 R136, R132, R96, R160 ;  /* 0x000000608488723c */ /* 0x004fe600000810a0 */
[----:B------:R-:W2:Y:S04]  /*59790*/  LDL.LU R160, [R1+0xa10] ;  /* 0x000a100001a07983 */ /* 0x000ea80000300800 */
[----:B------:R-:W2:Y:S04]  /*597a0*/  LDL.LU R161, [R1+0xa14] ;  /* 0x000a140001a17983 */ /* 0x000ea80000300800 */
[----:B------:R-:W2:Y:S04]  /*597b0*/  LDL.LU R162, [R1+0xa18] ;  /* 0x000a180001a27983 */ /* 0x000ea80000300800 */
[----:B------:R-:W2:Y:S09]  /*597c0*/  LDL.LU R163, [R1+0xa1c] ;  /* 0x000a1c0001a37983 */ /* 0x000eb20000300800 */
        /* <DEDUP_REMOVED lines=8> */
[----:B---3--:R-:W-:Y:S03]  /*59850*/  HMMA.1688.F32.TF32 R136, R132, R92, R152 ;  /* 0x0000005c8488723c */ /* 0x008fe60000081098 */
[----:B------:R-:W3:Y:S04]  /*59860*/  LDL.LU R152, [R1+0xa00] ;  /* 0x000a000001987983 */ /* 0x000ee80000300800 */
[----:B------:R-:W3:Y:S04]  /*59870*/  LDL.LU R153, [R1+0xa04] ;  /* 0x000a040001997983 */ /* 0x000ee80000300800 */
[----:B------:R-:W3:Y:S04]  /*59880*/  LDL.LU R154, [R1+0xa08] ;  /* 0x000a0800019a7983 */ /* 0x000ee80000300800 */
[----:B------:R-:W3:Y:S09]  /*59890*/  LDL.LU R155, [R1+0xa0c] ;  /* 0x000a0c00019b7983 */ /* 0x000ef20000300800 */
[----:B------:R-:W-:Y:S01]  /*598a0*/  IMAD.MOV.U32 R38, RZ, RZ, R136 ;  /* 0x000000ffff267224 */ /* 0x000fe200078e0088 */
[----:B------:R-:W-:Y:S01]  /*598b0*/  MOV R34, R138 ;  /* 0x0000008a00227202 */ /* 0x000fe20000000f00 */
[----:B------:R-:W-:-:S02]  /*598c0*/  IMAD.MOV.U32 R39, RZ, RZ, R137 ;  /* 0x000000ffff277224 */ /* 0x000fc400078e0089 */
[----:B------:R-:W-:-:S05]  /*598d0*/  IMAD.MOV.U32 R35, RZ, RZ, R139 ;  /* 0x000000ffff237224 */ /* 0x000fca00078e008b */
[----:B------:R-:W-:Y:S04]  /*598e0*/  STL [R1+0x3554], R35 ;  /* 0x0035542301007387 */ /* 0x000fe80000100800 */
[----:B------:R-:W-:Y:S01]  /*598f0*/  STL [R1+0x3550], R34 ;  /* 0x0035502201007387 */ /* 0x000fe20000100800 */
[----:B----4-:R-:W-:Y:S03]  /*59900*/  HMMA.1688.F32.TF32 R136, R132, R88, R156 ;  /* 0x000000588488723c */ /* 0x010fe6000008109c */
[----:B------:R4:W-:Y:S04]  /*59910*/  STL [R1+0x354c], R39 ;  /* 0x00354c2701007387 */ /* 0x0009e80000100800 */
[----:B------:R4:W-:Y:S04]  /*59920*/  STL [R1+0x3548], R38 ;  /* 0x0035482601007387 */ /* 0x0009e80000100800 */
[----:B------:R-:W4:Y:S04]  /*59930*/  LDL.LU R156, [R1+0x9f0] ;  /* 0x0009f000019c7983 */ /* 0x000f280000300800 */
[----:B------:R-:W4:Y:S04]  /*59940*/  LDL.LU R157, [R1+0x9f4] ;  /* 0x0009f400019d7983 */ /* 0x000f280000300800 */
[----:B------:R-:W4:Y:S04]  /*59950*/  LDL.LU R158, [R1+0x9f8] ;  /* 0x0009f800019e7983 */ /* 0x000f280000300800 */
[----:B------:R-:W4:Y:S01]  /*59960*/  LDL.LU R159, [R1+0x9fc] ;  /* 0x0009fc00019f7983 */ /* 0x000f220000300800 */
[----:B------:R-:W-:Y:S01]  /*59970*/  IMAD.MOV.U32 R66, RZ, RZ, R136 ;  /* 0x000000ffff427224 */ /* 0x000fe200078e0088 */
[----:B------:R-:W-:Y:S01]  /*59980*/  MOV R70, R138 ;  /* 0x0000008a00467202 */ /* 0x000fe20000000f00 */
[----:B------:R-:W-:-:S02]  /*59990*/  IMAD.MOV.U32 R67, RZ, RZ, R137 ;  /* 0x000000ffff437224 */ /* 0x000fc400078e0089 */
[----:B------:R-:W-:-:S05]  /*599a0*/  IMAD.MOV.U32 R71, RZ, RZ, R139 ;  /* 0x000000ffff477224 */ /* 0x000fca00078e008b */
[----:B------:R-:W-:Y:S04]  /*599b0*/  STL [R1+0x3564], R71 ;  /* 0x0035644701007387 */ /* 0x000fe80000100800 */
[----:B------:R-:W-:Y:S04]  /*599c0*/  STL [R1+0x3560], R70 ;  /* 0x0035604601007387 */ /* 0x000fe80000100800 */
[----:B------:R1:W-:Y:S04]  /*599d0*/  STL [R1+0x355c], R67 ;  /* 0x00355c4301007387 */ /* 0x0003e80000100800 */
[----:B------:R1:W-:Y:S04]  /*599e0*/  STL [R1+0x3558], R66 ;  /* 0x0035584201007387 */ /* 0x0003e80000100800 */
[----:B------:R-:W4:Y:S04]  /*599f0*/  LDL.LU R164, [R1+0x9e0] ;  /* 0x0009e00001a47983 */ /* 0x000f280000300800 */
[----:B------:R-:W4:Y:S04]  /*59a00*/  LDL.LU R165, [R1+0x9e4] ;  /* 0x0009e40001a57983 */ /* 0x000f280000300800 */
[----:B------:R-:W4:Y:S04]  /*59a10*/  LDL.LU R166, [R1+0x9e8] ;  /* 0x0009e80001a67983 */ /* 0x000f280000300800 */
[----:B------:R-:W4:Y:S01]  /*59a20*/  LDL.LU R167, [R1+0x9ec] ;  /* 0x0009ec0001a77983 */ /* 0x000f220000300800 */
[----:B--2---:R-:W-:-:S15]  /*59a30*/  HMMA.1688.F32.TF32 R136, R132, R84, R160 ;  /* 0x000000548488723c */ /* 0x004fde00000810a0 */
[----:B------:R-:W-:-:S09]  /*59a40*/  NOP ;  /* 0x0000000000007918 */ /* 0x000fd20000000000 */
[----:B------:R-:W-:Y:S01]  /*59a50*/  IMAD.MOV.U32 R63, RZ, RZ, R139 ;  /* 0x000000ffff3f7224 */ /* 0x000fe200078e008b */
[----:B------:R-:W-:Y:S01]  /*59a60*/  MOV R62, R138 ;  /* 0x0000008a003e7202 */ /* 0x000fe20000000f00 */
[----:B------:R-:W-:Y:S02]  /*59a70*/  IMAD.MOV.U32 R59, RZ, RZ, R137 ;  /* 0x000000ffff3b7224 */ /* 0x000fe400078e0089 */
[----:B------:R-:W-:Y:S01]  /*59a80*/  IMAD.MOV.U32 R58, RZ, RZ, R136 ;  /* 0x000000ffff3a7224 */ /* 0x000fe200078e0088 */
[----:B------:R-:W-:Y:S04]  /*59a90*/  STL [R1+0x3574], R63 ;  /* 0x0035743f01007387 */ /* 0x000fe80000100800 */
[----:B------:R-:W-:Y:S04]  /*59aa0*/  STL [R1+0x3570], R62 ;  /* 0x0035703e01007387 */ /* 0x000fe80000100800 */
[----:B------:R2:W-:Y:S04]  /*59ab0*/  STL [R1+0x356c], R59 ;  /* 0x00356c3b01007387 */ /* 0x0005e80000100800 */
[----:B------:R2:W-:Y:S04]  /*59ac0*/  STL [R1+0x3568], R58 ;  /* 0x0035683a01007387 */ /* 0x0005e80000100800 */
[----:B------:R-:W2:Y:S04]  /*59ad0*/  LDL.LU R160, [R1+0x9d0] ;  /* 0x0009d00001a07983 */ /* 0x000ea80000300800 */
[----:B------:R-:W2:Y:S04]  /*59ae0*/  LDL.LU R161, [R1+0x9d4] ;  /* 0x0009d40001a17983 */ /* 0x000ea80000300800 */
[----:B------:R-:W2:Y:S04]  /*59af0*/  LDL.LU R162, [R1+0x9d8] ;  /* 0x0009d80001a27983 */ /* 0x000ea80000300800 */
[----:B------:R-:W2:Y:S01]  /*59b00*/  LDL.LU R163, [R1+0x9dc] ;  /* 0x0009dc0001a37983 */ /* 0x000ea20000300800 */
        /* <DEDUP_REMOVED lines=13> */
[----:B----4-:R-:W-:Y:S03]  /*59be0*/  HMMA.1688.F32.TF32 R136, R132, R24, R156 ;  /* 0x000000188488723c */ /* 0x010fe6000008109c */
[----:B------:R-:W4:Y:S04]  /*59bf0*/  LDL.LU R156, [R1+0x9b0] ;  /* 0x0009b000019c7983 */ /* 0x000f280000300800 */
[----:B------:R-:W4:Y:S04]  /*59c00*/  LDL.LU R157, [R1+0x9b4] ;  /* 0x0009b400019d7983 */ /* 0x000f280000300800 */
[----:B------:R-:W4:Y:S04]  /*59c10*/  LDL.LU R158, [R1+0x9b8] ;  /* 0x0009b800019e7983 */ /* 0x000f280000300800 */
[----:B------:R-:W4:Y:S09]  /*59c20*/  LDL.LU R159, [R1+0x9bc] ;  /* 0x0009bc00019f7983 */ /* 0x000f320000300800 */
[----:B------:R-:W-:Y:S01]  /*59c30*/  IMAD.MOV.U32 R30, RZ, RZ, R136 ;  /* 0x000000ffff1e7224 */ /* 0x000fe200078e0088 */
[----:B------:R-:W-:Y:S01]  /*59c40*/  MOV R42, R138 ;  /* 0x0000008a002a7202 */ /* 0x000fe20000000f00 */
[----:B------:R-:W-:-:S02]  /*59c50*/  IMAD.MOV.U32 R31, RZ, RZ, R137 ;  /* 0x000000ffff1f7224 */ /* 0x000fc400078e0089 */
[----:B------:R-:W-:Y:S02]  /*59c60*/  IMAD.MOV.U32 R43, RZ, RZ, R139 ;  /* 0x000000ffff2b7224 */ /* 0x000fe400078e008b */
[----:B------:R-:W-:Y:S03]  /*59c70*/  HMMA.1688.F32.TF32 R136, R132, R4, R164 ;  /* 0x000000048488723c */ /* 0x000fe600000810a4 */
[----:B------:R-:W-:-:S15]  /*59c80*/  STL [R1+0x3594], R43 ;  /* 0x0035942b01007387 */ /* 0x000fde0000100800 */
[----:B------:R-:W-:-:S06]  /*59c90*/  NOP ;  /* 0x0000000000007918 */ /* 0x000fcc0000000000 */
[----:B-1----:R-:W-:Y:S01]  /*59ca0*/  IMAD.MOV.U32 R75, RZ, RZ, R136 ;  /* 0x000000ffff4b7224 */ /* 0x002fe200078e0088 */
[----:B------:R-:W-:Y:S01]  /*59cb0*/  MOV R46, R138 ;  /* 0x0000008a002e7202 */ /* 0x000fe20000000f00 */
[----:B------:R-:W-:Y:S02]  /*59cc0*/  IMAD.MOV.U32 R74, RZ, RZ, R137 ;  /* 0x000000ffff4a7224 */ /* 0x000fe400078e0089 */
[----:B------:R-:W-:Y:S01]  /*59cd0*/  IMAD.MOV.U32 R47, RZ, RZ, R139 ;  /* 0x000000ffff2f7224 */ /* 0x000fe200078e008b */
[----:B------:R-:W-:Y:S04]  /*59ce0*/  STL [R1+0x3590], R42 ;  /* 0x0035902a01007387 */ /* 0x000fe80000100800 */
[----:B------:R1:W-:Y:S04]  /*59cf0*/  STL [R1+0x358c], R31 ;  /* 0x00358c1f01007387 */ /* 0x0003e80000100800 */
[----:B------:R1:W-:Y:S04]  /*59d00*/  STL [R1+0x3588], R30 ;  /* 0x0035881e01007387 */ /* 0x0003e80000100800 */
[----:B------:R-:W-:Y:S04]  /*59d10*/  STL [R1+0x35a4], R47 ;  /* 0x0035a42f01007387 */ /* 0x000fe80000100800 */
[----:B------:R-:W-:Y:S04]  /*59d20*/  STL [R1+0x35a0], R46 ;  /* 0x0035a02e01007387 */ /* 0x000fe80000100800 */
[----:B------:R1:W-:Y:S04]  /*59d30*/  STL [R1+0x359c], R74 ;  /* 0x00359c4a01007387 */ /* 0x0003e80000100800 */
[----:B------:R1:W-:Y:S01]  /*59d40*/  STL [R1+0x3598], R75 ;  /* 0x0035984b01007387 */ /* 0x0003e20000100800 */
[----:B--2---:R-:W-:-:S15]  /*59d50*/  HMMA.1688.F32.TF32 R136, R132, R20, R160 ;  /* 0x000000148488723c */ /* 0x004fde00000810a0 */
[----:B------:R-:W-:-:S09]  /*59d60*/  NOP ;  /* 0x0000000000007918 */ /* 0x000fd20000000000 */
[----:B------:R-:W-:Y:S01]  /*59d70*/  IMAD.MOV.U32 R27, RZ, RZ, R139 ;  /* 0x000000ffff1b7224 */ /* 0x000fe200078e008b */
[----:B------:R-:W-:Y:S01]  /*59d80*/  MOV R26, R138 ;  /* 0x0000008a001a7202 */ /* 0x000fe20000000f00 */
[----:B------:R-:W-:Y:S02]  /*59d90*/  IMAD.MOV.U32 R7, RZ, RZ, R137 ;  /* 0x000000ffff077224 */ /* 0x000fe400078e0089 */
[----:B------:R-:W-:Y:S01]  /*59da0*/  IMAD.MOV.U32 R6, RZ, RZ, R136 ;  /* 0x000000ffff067224 */ /* 0x000fe200078e0088 */
[----:B------:R-:W-:Y:S01]  /*59db0*/  STL [R1+0x35b4], R27 ;  /* 0x0035b41b01007387 */ /* 0x000fe20000100800 */
[----:B---3--:R-:W-:Y:S03]  /*59dc0*/  HMMA.1688.F32.TF32 R136, R132, R8, R152 ;  /* 0x000000088488723c */ /* 0x008fe60000081098 */
[----:B------:R-:W-:Y:S04]  /*59dd0*/  STL [R1+0x35b0], R26 ;  /* 0x0035b01a01007387 */ /* 0x000fe80000100800 */
[----:B------:R2:W-:Y:S04]  /*59de0*/  STL [R1+0x35ac], R7 ;  /* 0x0035ac0701007387 */ /* 0x0005e80000100800 */
[----:B------:R3:W-:Y:S04]  /*59df0*/  STL [R1+0x35a8], R6 ;  /* 0x0035a80601007387 */ /* 0x0007e80000100800 */
        /* <DEDUP_REMOVED lines=8> */
[----:B------:R-:W-:Y:S04]  /*59e80*/  STL [R1+0x35c4], R23 ;  /* 0x0035c41701007387 */ /* 0x000fe80000100800 */
[----:B------:R-:W-:Y:S04]  /*59e90*/  STL [R1+0x35c0], R22 ;  /* 0x0035c01601007387 */ /* 0x000fe80000100800 */
[----:B------:R3:W-:Y:S04]  /*59ea0*/  STL [R1+0x35bc], R11 ;  /* 0x0035bc0b01007387 */ /* 0x0007e80000100800 */
[----:B------:R3:W-:Y:S04]  /*59eb0*/  STL [R1+0x35b8], R10 ;  /* 0x0035b80a01007387 */ /* 0x0007e80000100800 */
        /* <DEDUP_REMOVED lines=12> */
[----:B----4-:R-:W-:Y:S03]  /*59f80*/  HMMA.1688.F32.TF32 R136, R132, R40, R156 ;  /* 0x000000288488723c */ /* 0x010fe6000008109c */
        /* <DEDUP_REMOVED lines=12> */
[----:B------:R-:W-:-:S02]  /*5a050*/  IMAD.MOV.U32 R83, RZ, RZ, R137 ;  /* 0x000000ffff537224 */ /* 0x000fc400078e0089 */
[----:B------:R-:W-:Y:S01]  /*5a060*/  IMAD.MOV.U32 R82, RZ, RZ, R136 ;  /* 0x000000ffff527224 */ /* 0x000fe200078e0088 */
[----:B------:R-:W-:Y:S01]  /*5a070*/  MOV R86, R138 ;  /* 0x0000008a00567202 */ /* 0x000fe20000000f00 */
[----:B------:R-:W-:Y:S01]  /*5a080*/  IMAD.MOV.U32 R87, RZ, RZ, R139 ;  /* 0x000000ffff577224 */ /* 0x000fe200078e008b */
        /* <DEDUP_REMOVED lines=10> */
[----:B------:R-:W-:Y:S02]  /*5a130*/  IMAD.MOV.U32 R78, RZ, RZ, R139 ;  /* 0x000000ffff4e7224 */ /* 0x000fe400078e008b */
[----:B---3--:R-:W-:-:S15]  /*5a140*/  HMMA.1688.F32.TF32 R136, R132, R32, R176 ;  /* 0x000000208488723c */ /* 0x008fde00000810b0 */
        /* <DEDUP_REMOVED lines=17> */
[----:B----4-:R-:W-:-:S15]  /*5a260*/  HMMA.1688.F32.TF32 R136, R132, R16, R164 ;  /* 0x000000108488723c */ /* 0x010fde00000810a4 */
        /* <DEDUP_REMOVED lines=13> */
[----:B-1----:R-:W-:Y:S01]  /*5a340*/  IMAD.MOV.U32 R31, RZ, RZ, R136 ;  /* 0x000000ffff1f7224 */ /* 0x002fe200078e0088 */
[----:B------:R-:W-:Y:S01]  /*5a350*/  MOV R55, R138 ;  /* 0x0000008a00377202 */ /* 0x000fe20000000f00 */
[----:B------:R-:W-:Y:S02]  /*5a360*/  IMAD.MOV.U32 R30, RZ, RZ, R137 ;  /* 0x000000ffff1e7224 */ /* 0x000fe400078e0089 */
[----:B------:R-:W-:Y:S02]  /*5a370*/  IMAD.MOV.U32 R54, RZ, RZ, R139 ;  /* 0x000000ffff367224 */ /* 0x000fe400078e008b */
[----:B--2---:R-:W-:Y:S01]  /*5a380*/  HMMA.1688.F32.TF32 R136, R132, R68, R152 ;  /* 0x000000448488723c */ /* 0x004fe20000081098 */
        /* <DEDUP_REMOVED lines=48> */
[----:B------:R-:W-:Y:S01]  /*5a690*/  IMAD.MOV.U32 R98, RZ, RZ, R136 ;  /* 0x000000ffff627224 */ /* 0x000fe200078e0088 */
[----:B------:R-:W-:Y:S01]  /*5a6a0*/  MOV R94, R138 ;  /* 0x0000008a005e7202 */ /* 0x000fe20000000f00 */
[----:B------:R-:W-:-:S02]  /*5a6b0*/  IMAD.MOV.U32 R99, RZ, RZ, R137 ;  /* 0x000000ffff637224 */ /* 0x000fc400078e0089 */
[----:B------:R-:W-:Y:S02]  /*5a6c0*/  IMAD.MOV.U32 R95, RZ, RZ, R139 ;  /* 0x000000ffff5f7224 */ /* 0x000fe400078e008b */
[----:B--2---:R-:W-:-:S15]  /*5a6d0*/  HMMA.1688.F32.TF32 R136, R132, R64, R192 ;  /* 0x000000408488723c */ /* 0x004fde00000810c0 */
[----:B------:R-:W-:-:S09]  /*5a6e0*/  NOP ;  /* 0x0000000000007918 */ /* 0x000fd20000000000 */
[----:B------:R-:W-:Y:S01]  /*5a6f0*/  IMAD.MOV.U32 R74, RZ, RZ, R136 ;  /* 0x000000ffff4a7224 */ /* 0x000fe200078e0088 */
[----:B------:R-:W-:Y:S01]  /*5a700*/  MOV R43, R138 ;  /* 0x0000008a002b7202 */ /* 0x000fe20000000f00 */
[----:B------:R-:W-:Y:S02]  /*5a710*/  IMAD.MOV.U32 R75, RZ, RZ, R137 ;  /* 0x000000ffff4b7224 */ /* 0x000fe400078e0089 */
[----:B------:R-:W-:Y:S02]  /*5a720*/  IMAD.MOV.U32 R42, RZ, RZ, R139 ;  /* 0x000000ffff2a7224 */ /* 0x000fe400078e008b */
[----:B---3--:R-:W-:-:S15]  /*5a730*/  HMMA.1688.F32.TF32 R136, R132, R60, R188 ;  /* 0x0000003c8488723c */ /* 0x008fde00000810bc */
[----:B------:R-:W-:-:S09]  /*5a740*/  NOP ;  /* 0x0000000000007918 */ /* 0x000fd20000000000 */
[----:B------:R-:W-:Y:S01]  /*5a750*/  IMAD.MOV.U32 R7, RZ, RZ, R136 ;  /* 0x000000ffff077224 */ /* 0x000fe200078e0088 */
[----:B------:R-:W-:Y:S01]  /*5a760*/  MOV R47, R138 ;  /* 0x0000008a002f7202 */ /* 0x000fe20000000f00 */
[----:B------:R-:W-:Y:S02]  /*5a770*/  IMAD.MOV.U32 R6, RZ, RZ, R137 ;  /* 0x000000ffff067224 */ /* 0x000fe400078e0089 */
[----:B------:R-:W-:Y:S02]  /*5a780*/  IMAD.MOV.U32 R46, RZ, RZ, R139 ;  /* 0x000000ffff2e7224 */ /* 0x000fe400078e008b */
[C---:B----4-:R-:W-:Y:S06]  /*5a790*/  HMMA.1688.F32.TF32 R136, R132.reuse, R56, R184 ;  /* 0x000000388488723c */ /* 0x050fec00000810b8 */
[----:B------:R-:W-:-:S15]  /*5a7a0*/  HMMA.1688.F32.TF32 R248, R132, R48, R148 ;  /* 0x0000003084f8723c */ /* 0x000fde0000081094 */
[----:B------:R-:W-:-:S03]  /*5a7b0*/  NOP ;  /* 0x0000000000007918 */ /* 0x000fc60000000000 */
[----:B------:R-:W-:Y:S01]  /*5a7c0*/  IMAD.MOV.U32 R11, RZ, RZ, R136 ;  /* 0x000000ffff0b7224 */ /* 0x000fe200078e0088 */
[----:B------:R-:W-:Y:S01]  /*5a7d0*/  MOV R27, R138 ;  /* 0x0000008a001b7202 */ /* 0x000fe20000000f00 */
[----:B------:R-:W-:Y:S02]  /*5a7e0*/  IMAD.MOV.U32 R10, RZ, RZ, R137 ;  /* 0x000000ffff0a7224 */ /* 0x000fe400078e0089 */
[----:B------:R-:W-:Y:S02]  /*5a7f0*/  IMAD.MOV.U32 R26, RZ, RZ, R139 ;  /* 0x000000ffff1a7224 */ /* 0x000fe400078e008b */
[C---:B------:R-:W-:Y:S06]  /*5a800*/  HMMA.1688.F32.TF32 R136, R132.reuse, R52, R180 ;  /* 0x000000348488723c */ /* 0x040fec00000810b4 */
[----:B------:R-:W-:Y:S01]  /*5a810*/  HMMA.1688.F32.TF32 R132, R132, R44, R176 ;  /* 0x0000002c8484723c */ /* 0x000fe200000810b0 */
[----:B------:R-:W-:Y:S04]  /*5a820*/  STL.64 [R1+0x3318], R250 ;  /* 0x003318fa01007387 */ /* 0x000fe80000100a00 */
[----:B------:R-:W-:Y:S01]  /*5a830*/  STL.64 [R1+0x3310], R248 ;  /* 0x003310f801007387 */ /* 0x000fe20000100a00 */
[----:B------:R-:W-:-:S12]  /*5a840*/  HMMA.1688.F32.TF32 R148, R140, R116, R172 ;  /* 0x000000748c94723c */ /* 0x000fd800000810ac */
[----:B------:R-:W-:Y:S01]  /*5a850*/  IMAD.MOV.U32 R83, RZ, RZ, R136 ;  /* 0x000000ffff537224 */ /* 0x000fe200078e0088 */
[----:B------:R-:W-:Y:S01]  /*5a860*/  MOV R23, R138 ;  /* 0x0000008a00177202 */ /* 0x000fe20000000f00 */
[----:B------:R-:W-:Y:S02]  /*5a870*/  IMAD.MOV.U32 R82, RZ, RZ, R137 ;  /* 0x000000ffff527224 */ /* 0x000fe400078e0089 */
[----:B------:R-:W-:Y:S01]  /*5a880*/  IMAD.MOV.U32 R22, RZ, RZ, R139 ;  /* 0x000000ffff167224 */ /* 0x000fe200078e008b */
[----:B------:R-:W-:Y:S01]  /*5a890*/  STL.64 [R1+0x3328], R134 ;  /* 0x0033288601007387 */ /* 0x000fe20000100a00 */
[C---:B------:R-:W-:Y:S03]  /*5a8a0*/  HMMA.1688.F32.TF32 R136, R140.reuse, R112, R144 ;  /* 0x000000708c88723c */ /* 0x040fe60000081090 */
[----:B------:R1:W-:Y:S03]  /*5a8b0*/  STL.64 [R1+0x3320], R132 ;  /* 0x0033208401007387 */ /* 0x0003e60000100a00 */
[C---:B-1----:R-:W-:Y:S01]  /*5a8c0*/  HMMA.1688.F32.TF32 R132, R140.reuse, R108, R164 ;  /* 0x0000006c8c84723c */ /* 0x042fe200000810a4 */
[----:B------:R-:W-:Y:S04]  /*5a8d0*/  STL.64 [R1+0x210], R148 ;  /* 0x0002109401007387 */ /* 0x000fe80000100a00 */
[----:B------:R-:W-:Y:S01]  /*5a8e0*/  STL.64 [R1+0x218], R150 ;  /* 0x0002189601007387 */ /* 0x000fe20000100a00 */
[C---:B------:R-:W-:Y:S11]  /*5a8f0*/  HMMA.1688.F32.TF32 R144, R140.reuse, R104, R160 ;  /* 0x000000688c90723c */ /* 0x040ff600000810a0 */
[----:B------:R-:W-:Y:S04]  /*5a900*/  STL.64 [R1+0x220], R136 ;  /* 0x0002208801007387 */ /* 0x000fe80000100a00 */
[----:B------:R1:W-:Y:S04]  /*5a910*/  STL.64 [R1+0x228], R138 ;  /* 0x0002288a01007387 */ /* 0x0003e80000100a00 */
[----:B------:R-:W-:Y:S01]  /*5a920*/  STL.64 [R1+0x230], R132 ;  /* 0x0002308401007387 */ /* 0x000fe20000100a00 */
[C---:B-1----:R-:W-:Y:S03]  /*5a930*/  HMMA.1688.F32.TF32 R136, R140.reuse, R100, R156 ;  /* 0x000000648c88723c */ /* 0x042fe6000008109c */
[----:B------:R1:W-:Y:S03]  /*5a940*/  STL.64 [R1+0x238], R134 ;  /* 0x0002388601007387 */ /* 0x0003e60000100a00 */
[C---:B-1----:R-:W-:Y:S01]  /*5a950*/  HMMA.1688.F32.TF32 R132, R140.reuse, R96, R152 ;  /* 0x000000608c84723c */ /* 0x042fe20000081098 */
[----:B------:R-:W-:Y:S04]  /*5a960*/  STL.64 [R1+0x260], R144 ;  /* 0x0002609001007387 */ /* 0x000fe80000100a00 */
[----:B------:R-:W-:Y:S04]  /*5a970*/  STL.64 [R1+0x268], R146 ;  /* 0x0002689201007387 */ /* 0x000fe80000100a00 */
[----:B------:R-:W2:Y:S08]  /*5a980*/  LDL.LU R160, [R1+0x5f0] ;  /* 0x0005f00001a07983 */ /* 0x000eb00000300800 */
[----:B------:R1:W-:Y:S04]  /*5a990*/  STL.64 [R1+0x280], R136 ;  /* 0x0002808801007387 */ /* 0x0003e80000100a00 */
[----:B------:R3:W-:Y:S04]  /*5a9a0*/  STL.64 [R1+0x288], R138 ;  /* 0x0002888a01007387 */ /* 0x0007e80000100a00 */
[----:B------:R-:W-:Y:S04]  /*5a9b0*/  STL.64 [R1+0x2a0], R132 ;  /* 0x0002a08401007387 */ /* 0x000fe80000100a00 */
[----:B------:R4:W-:Y:S04]  /*5a9c0*/  STL.64 [R1+0x2a8], R134 ;  /* 0x0002a88601007387 */ /* 0x0009e80000100a00 */
        /* <DEDUP_REMOVED lines=59> */
[----:B-1----:R-:W2:Y:S04]  /*5ad80*/  LDL.LU R136, [R1+0x880] ;  /* 0x0008800001887983 */ /* 0x002ea80000300800 */
[----:B------:R-:W2:Y:S04]  /*5ad90*/  LDL.LU R137, [R1+0x884] ;  /* 0x0008840001897983 */ /* 0x000ea80000300800 */
[----:B---3--:R-:W2:Y:S04]  /*5ada0*/  LDL.LU R138, [R1+0x888] ;  /* 0x00088800018a7983 */ /* 0x008ea80000300800 */
[----:B------:R-:W2:Y:S04]  /*5adb0*/  LDL.LU R139, [R1+0x88c] ;  /* 0x00088c00018b7983 */ /* 0x000ea80000300800 */
[----:B------:R-:W3:Y:S04]  /*5adc0*/  LDL.LU R168, [R1+0x870] ;  /* 0x0008700001a87983 */ /* 0x000ee80000300800 */
[----:B------:R-:W3:Y:S04]  /*5add0*/  LDL.LU R169, [R1+0x874] ;  /* 0x0008740001a97983 */ /* 0x000ee80000300800 */
[----:B------:R-:W3:Y:S04]  /*5ade0*/  LDL.LU R170, [R1+0x878] ;  /* 0x0008780001aa7983 */ /* 0x000ee80000300800 */
[----:B------:R-:W3:Y:S04]  /*5adf0*/  LDL.LU R171, [R1+0x87c] ;  /* 0x00087c0001ab7983 */ /* 0x000ee80000300800 */
        /* <DEDUP_REMOVED lines=24> */
[----:B----4-:R-:W-:Y:S03]  /*5af80*/  HMMA.1688.F32.TF32 R132, R140, R92, R152 ;  /* 0x0000005c8c84723c */ /* 0x010fe60000081098 */
[----:B------:R-:W4:-:S15]  /*5af90*/  LDL.LU R152, [R1+0x7c0] ;  /* 0x0007c00001987983 */ /* 0x000f1e0000300800 */
[----:B------:R-:W-:-:S05]  /*5afa0*/  NOP ;  /* 0x0000000000007918 */ /* 0x000fca0000000000 */
[----:B------:R-:W-:Y:S04]  /*5afb0*/  STL.64 [R1+0x2b0], R132 ;  /* 0x0002b08401007387 */ /* 0x000fe80000100a00 */
[----:B------:R2:W-:Y:S04]  /*5afc0*/  STL.64 [R1+0x2b8], R134 ;  /* 0x0002b88601007387 */ /* 0x0005e80000100a00 */
[----:B------:R-:W4:Y:S01]  /*5afd0*/  LDL.LU R153, [R1+0x7c4] ;  /* 0x0007c40001997983 */ /* 0x000f220000300800 */
[C---:B---3--:R-:W-:Y:S03]  /*5afe0*/  HMMA.1688.F32.TF32 R168, R140.reuse, R84, R168 ;  /* 0x000000548ca8723c */ /* 0x048fe600000810a8 */
[----:B------:R-:W4:Y:S03]  /*5aff0*/  LDL.LU R154, [R1+0x7c8] ;  /* 0x0007c800019a7983 */ /* 0x000f260000300800 */
[C---:B--2---:R-:W-:Y:S01]  /*5b000*/  HMMA.1688.F32.TF32 R132, R140.reuse, R88, R136 ;  /* 0x000000588c84723c */ /* 0x044fe20000081088 */
[----:B------:R-:W4:Y:S05]  /*5b010*/  LDL.LU R155, [R1+0x7cc] ;  /* 0x0007cc00019b7983 */ /* 0x000f2a0000300800 */
[----:B------:R-:W-:-:S15]  /*5b020*/  HMMA.1688.F32.TF32 R136, R140, R80, R220 ;  /* 0x000000508c88723c */ /* 0x000fde00000810dc */
[----:B------:R-:W-:-:S02]  /*5b030*/  NOP ;  /* 0x0000000000007918 */ /* 0x000fc40000000000 */
        /* <DEDUP_REMOVED lines=14> */
[----:B------:R-:W-:Y:S04]  /*5b120*/  STL.64 [R1+0x350], R136 ;  /* 0x0003508801007387 */ /* 0x000fe80000100a00 */
[----:B------:R2:W-:Y:S01]  /*5b130*/  STL.64 [R1+0x358], R138 ;  /* 0x0003588a01007387 */ /* 0x0005e20000100a00 */
[C---:B-1----:R-:W-:Y:S03]  /*5b140*/  HMMA.1688.F32.TF32 R168, R140.reuse, R40, R232 ;  /* 0x000000288ca8723c */ /* 0x042fe600000810e8 */
[----:B------:R-:W-:Y:S03]  /*5b150*/  STL.64 [R1+0x360], R132 ;  /* 0x0003608401007387 */ /* 0x000fe60000100a00 */
[C---:B--2---:R-:W-:Y:S01]  /*5b160*/  HMMA.1688.F32.TF32 R136, R140.reuse, R28, R204 ;  /* 0x0000001c8c88723c */ /* 0x044fe200000810cc */
[----:B------:R1:W-:Y:S05]  /*5b170*/  STL.64 [R1+0x368], R134 ;  /* 0x0003688601007387 */ /* 0x0003ea0000100a00 */
[C---:B-1----:R-:W-:Y:S11]  /*5b180*/  HMMA.1688.F32.TF32 R132, R140.reuse, R32, R200 ;  /* 0x000000208c84723c */ /* 0x042ff600000810c8 */
[----:B------:R-:W-:Y:S04]  /*5b190*/  STL.64 [R1+0x380], R168 ;  /* 0x000380a801007387 */ /* 0x000fe80000100a00 */
[----:B------:R1:W-:Y:S04]  /*5b1a0*/  STL.64 [R1+0x388], R170 ;  /* 0x000388aa01007387 */ /* 0x0003e80000100a00 */
        /* <DEDUP_REMOVED lines=17> */
[----:B------:R-:W-:Y:S01]  /*5b2c0*/  STL.64 [R1+0x428], R170 ;  /* 0x000428aa01007387 */ /* 0x000fe20000100a00 */
[C---:B------:R-:W-:Y:S03]  /*5b2d0*/  HMMA.1688.F32.TF32 R148, R140.reuse, R64, R176 ;  /* 0x000000408c94723c */ /* 0x040fe600000810b0 */
[----:B------:R-:W-:Y:S04]  /*5b2e0*/  STL.64 [R1+0x450], R136 ;  /* 0x0004508801007387 */ /* 0x000fe80000100a00 */
[----:B------:R1:W-:Y:S04]  /*5b2f0*/  STL.64 [R1+0x458], R138 ;  /* 0x0004588a01007387 */ /* 0x0003e80000100a00 */
[----:B------:R-:W-:Y:S01]  /*5b300*/  STL.64 [R1+0x470], R132 ;  /* 0x0004708401007387 */ /* 0x000fe20000100a00 */
[C---:B-1----:R-:W-:Y:S03]  /*5b310*/  HMMA.1688.F32.TF32 R136, R140.reuse, R60, R172 ;  /* 0x0000003c8c88723c */ /* 0x042fe600000810ac */
[----:B------:R1:W-:Y:S03]  /*5b320*/  STL.64 [R1+0x478], R134 ;  /* 0x0004788601007387 */ /* 0x0003e60000100a00 */
[C---:B-1----:R-:W-:Y:S05]  /*5b330*/  HMMA.1688.F32.TF32 R132, R140.reuse, R56, R164 ;  /* 0x000000388c84723c */ /* 0x042fea00000810a4 */
[----:B------:R-:W-:Y:S04]  /*5b340*/  STL.64 [R1+0x4a0], R148 ;  /* 0x0004a09401007387 */ /* 0x000fe80000100a00 */
[----:B------:R-:W-:Y:S04]  /*5b350*/  STL.64 [R1+0x4a8], R150 ;  /* 0x0004a89601007387 */ /* 0x000fe80000100a00 */
[----:B------:R-:W2:Y:S04]  /*5b360*/  LDL.LU R164, [R1+0x7b0] ;  /* 0x0007b00001a47983 */ /* 0x000ea80000300800 */
[----:B------:R-:W-:Y:S04]  /*5b370*/  STL.64 [R1+0x4c0], R136 ;  /* 0x0004c08801007387 */ /* 0x000fe80000100a00 */
[----:B------:R1:W-:Y:S04]  /*5b380*/  STL.64 [R1+0x4c8], R138 ;  /* 0x0004c88a01007387 */ /* 0x0003e80000100a00 */
[----:B------:R-:W-:Y:S04]  /*5b390*/  STL.64 [R1+0x4f0], R132 ;  /* 0x0004f08401007387 */ /* 0x000fe80000100a00 */
[----:B------:R3:W-:Y:S04]  /*5b3a0*/  STL.64 [R1+0x4f8], R134 ;  /* 0x0004f88601007387 */ /* 0x0007e80000100a00 */
[----:B------:R-:W2:Y:S04]  /*5b3b0*/  LDL.LU R165, [R1+0x7b4] ;  /* 0x0007b40001a57983 */ /* 0x000ea80000300800 */
[----:B------:R-:W2:Y:S04]  /*5b3c0*/  LDL.LU R166, [R1+0x7b8] ;  /* 0x0007b80001a67983 */ /* 0x000ea80000300800 */
[----:B------:R-:W2:Y:S01]  /*5b3d0*/  LDL.LU R167, [R1+0x7bc] ;  /* 0x0007bc0001a77983 */ /* 0x000ea20000300800 */
[C---:B------:R-:W-:Y:S06]  /*5b3e0*/  HMMA.1688.F32.TF32 R144, R140.reuse, R52, R144 ;  /* 0x000000348c90723c */ /* 0x040fec0000081090 */
[C---:B-1----:R-:W-:Y:S06]  /*5b3f0*/  HMMA.1688.F32.TF32 R136, R140.reuse, R48, R160 ;  /* 0x000000308c88723c */ /* 0x042fec00000810a0 */
[----:B---3--:R-:W-:Y:S11]  /*5b400*/  HMMA.1688.F32.TF32 R132, R140, R44, R156 ;  /* 0x0000002c8c84723c */ /* 0x008ff6000008109c */
[----:B------:R1:W-:Y:S04]  /*5b410*/  STL.64 [R1+0x510], R144 ;  /* 0x0005109001007387 */ /* 0x0003e80000100a00 */
[----:B------:R3:W-:Y:S04]  /*5b420*/  STL.64 [R1+0x518], R146 ;  /* 0x0005189201007387 */ /* 0x0007e80000100a00 */
[----:B------:R-:W2:Y:S04]  /*5b430*/  LDL.LU R160, [R1+0x7a0] ;  /* 0x0007a00001a07983 */ /* 0x000ea80000300800 */
[----:B------:R-:W-:Y:S04]  /*5b440*/  STL.64 [R1+0x5f0], R136 ;  /* 0x0005f08801007387 */ /* 0x000fe80000100a00 */
        /* <DEDUP_REMOVED lines=10> */
[----:B-1----:R-:W2:Y:S04]  /*5b4f0*/  LDL.LU R144, [R1+0x790] ;  /* 0x0007900001907983 */ /* 0x002ea80000300800 */
[----:B------:R-:W2:Y:S04]  /*5b500*/  LDL.LU R145, [R1+0x794] ;  /* 0x0007940001917983 */ /* 0x000ea80000300800 */
[----:B---3--:R-:W3:Y:S04]  /*5b510*/  LDL.LU R146, [R1+0x798] ;  /* 0x0007980001927983 */ /* 0x008ee80000300800 */
[----:B------:R-:W3:Y:S01]  /*5b520*/  LDL.LU R147, [R1+0x79c] ;  /* 0x00079c0001937983 */ /* 0x000ee20000300800 */
[C---:B----4-:R-:W-:Y:S03]  /*5b530*/  HMMA.1688.F32.TF32 R140, R228.reuse, R116, R152 ;  /* 0x00000074e48c723c */ /* 0x050fe60000081098 */
        /* <DEDUP_REMOVED lines=12> */
[----:B------:R-:W-:Y:S04]  /*5b600*/  STL.64 [R1+0x32d8], R142 ;  /* 0x0032d88e01007387 */ /* 0x000fe80000100a00 */
[----:B------:R-:W-:Y:S01]  /*5b610*/  STL.64 [R1+0x32d0], R140 ;  /* 0x0032d08c01007387 */ /* 0x000fe20000100a00 */
[C---:B--2---:R-:W-:Y:S03]  /*5b620*/  HMMA.1688.F32.TF32 R236, R228.reuse, R112, R164 ;  /* 0x00000070e4ec723c */ /* 0x044fe600000810a4 */
[----:B------:R-:W2:Y:S04]  /*5b630*/  LDL.LU R164, [R1+0x740] ;  /* 0x0007400001a47983 */ /* 0x000ea80000300800 */
[----:B------:R-:W2:Y:S04]  /*5b640*/  LDL.LU R165, [R1+0x744] ;  /* 0x0007440001a57983 */ /* 0x000ea80000300800 */
[----:B------:R-:W2:Y:S04]  /*5b650*/  LDL.LU R166, [R1+0x748] ;  /* 0x0007480001a67983 */ /* 0x000ea80000300800 */
[----:B------:R-:W2:Y:S08]  /*5b660*/  LDL.LU R167, [R1+0x74c] ;  /* 0x00074c0001a77983 */ /* 0x000eb00000300800 */
[----:B------:R-:W-:Y:S04]  /*5b670*/  STL.64 [R1+0x32e8], R238 ;  /* 0x0032e8ee01007387 */ /* 0x000fe80000100a00 */
[----:B------:R-:W-:Y:S01]  /*5b680*/  STL.64 [R1+0x32e0], R236 ;  /* 0x0032e0ec01007387 */ /* 0x000fe20000100a00 */
[----:B------:R-:W-:Y:S03]  /*5b690*/  HMMA.1688.F32.TF32 R136, R228, R108, R160 ;  /* 0x0000006ce488723c */ /* 0x000fe600000810a0 */
[----:B------:R-:W2:Y:S04]  /*5b6a0*/  LDL.LU R160, [R1+0x730] ;  /* 0x0007300001a07983 */ /* 0x000ea80000300800 */
[----:B------:R-:W2:Y:S01]  /*5b6b0*/  LDL.LU R161, [R1+0x734] ;  /* 0x0007340001a17983 */ /* 0x000ea20000300800 */
[----:B------:R-:W-:-:S02]  /*5b6c0*/  IMAD.MOV.U32 R162, RZ, RZ, R3 ;  /* 0x000000ffffa27224 */ /* 0x000fc400078e0003 */
[----:B------:R-:W-:Y:S01]  /*5b6d0*/  IMAD.MOV.U32 R163, RZ, RZ, R0 ;  /* 0x000000ffffa37224 */ /* 0x000fe200078e0000 */
[C---:B------:R-:W-:Y:S06]  /*5b6e0*/  HMMA.1688.F32.TF32 R156, R228.reuse, R92, R156 ;  /* 0x0000005ce49c723c */ /* 0x040fec000008109c */
[C---:B---3--:R-:W-:Y:S06]  /*5b6f0*/  HMMA.1688.F32.TF32 R144, R228.reuse, R104, R144 ;  /* 0x00000068e490723c */ /* 0x048fec0000081090 */
[----:B------:R-:W-:Y:S01]  /*5b700*/  STL [R1+0x32fc], R136 ;  /* 0x0032fc8801007387 */ /* 0x000fe20000100800 */
[C---:B----4-:R-:W-:Y:S06]  /*5b710*/  HMMA.1688.F32.TF32 R148, R228.reuse, R100, R176 ;  /* 0x00000064e494723c */ /* 0x050fec00000810b0 */
[C---:B------:R-:W-:Y:S06]  /*5b720*/  HMMA.1688.F32.TF32 R132, R228.reuse, R88, R172 ;  /* 0x00000058e484723c */ /* 0x040fec00000810ac */
[----:B------:R-:W-:Y:S01]  /*5b730*/  HMMA.1688.F32.TF32 R152, R228, R96, R152 ;  /* 0x00000060e498723c */ /* 0x000fe20000081098 */
[----:B------:R-:W-:-:S15]  /*5b740*/  STL [R1+0x32f8], R137 ;  /* 0x0032f88901007387 */ /* 0x000fde0000100800 */
[----:B------:R-:W-:-:S02]  /*5b750*/  NOP ;  /* 0x0000000000007918 */ /* 0x000fc40000000000 */
[----:B------:R-:W-:Y:S01]  /*5b760*/  MOV R129, R132 ;  /* 0x0000008400817202 */ /* 0x000fe20000000f00 */
[----:B------:R-:W-:Y:S02]  /*5b770*/  IMAD.MOV.U32 R128, RZ, RZ, R133 ;  /* 0x000000ffff807224 */ /* 0x000fe400078e0085 */
[----:B------:R-:W-:Y:S02]  /*5b780*/  IMAD.MOV.U32 R3, RZ, RZ, R134 ;  /* 0x000000ffff037224 */ /* 0x000fe400078e0086 */
[----:B------:R-:W-:Y:S01]  /*5b790*/  IMAD.MOV.U32 R0, RZ, RZ, R135 ;  /* 0x000000ffff007224 */ /* 0x000fe200078e0087 */
[----:B------:R1:W-:Y:S04]  /*5b7a0*/  STL [R1+0x32f4], R138 ;  /* 0x0032f48a01007387 */ /* 0x0003e80000100800 */
[----:B------:R3:W-:Y:S04]  /*5b7b0*/  STL [R1+0x32f0], R139 ;  /* 0x0032f08b01007387 */ /* 0x0007e80000100800 */
[----:B------:R-:W-:Y:S04]  /*5b7c0*/  STL [R1+0x330c], R144 ;  /* 0x00330c9001007387 */ /* 0x000fe80000100800 */
[----:B------:R-:W-:Y:S04]  /*5b7d0*/  STL [R1+0x3308], R145 ;  /* 0x0033089101007387 */ /* 0x000fe80000100800 */
[----:B------:R4:W-:Y:S04]  /*5b7e0*/  STL [R1+0x3304], R146 ;  /* 0x0033049201007387 */ /* 0x0009e80000100800 */
[----:B------:R4:W-:Y:S04]  /*5b7f0*/  STL [R1+0x3300], R147 ;  /* 0x0033009301007387 */ /* 0x0009e80000100800 */
[----:B------:R-:W-:Y:S04]  /*5b800*/  STL.64 [R1+0x3338], R150 ;  /* 0x0033389601007387 */ /* 0x000fe80000100a00 */
[----:B------:R4:W-:Y:S04]  /*5b810*/  STL.64 [R1+0x3330], R148 ;  /* 0x0033309401007387 */ /* 0x0009e80000100a00 */
[----:B------:R-:W-:Y:S04]  /*5b820*/  STL.64 [R1+0x3348], R154 ;  /* 0x0033489a01007387 */ /* 0x000fe80000100a00 */
[----:B------:R-:W-:Y:S04]  /*5b830*/  STL.64 [R1+0x3340], R152 ;  /* 0x0033409801007387 */ /* 0x000fe80000100a00 */
[----:B------:R-:W-:Y:S04]  /*5b840*/  STL.64 [R1+0x3358], R158 ;  /* 0x0033589e01007387 */ /* 0x000fe80000100a00 */
[----:B------:R-:W-:Y:S01]  /*5b850*/  STL.64 [R1+0x3350], R156 ;  /* 0x0033509c01007387 */ /* 0x000fe20000100a00 */
[----:B--2---:R-:W-:-:S15]  /*5b860*/  HMMA.1688.F32.TF32 R132, R228, R84, R164 ;  /* 0x00000054e484723c */ /* 0x004fde00000810a4 */
[----:B------:R-:W-:-:S09]  /*5b870*/  NOP ;  /* 0x0000000000007918 */ /* 0x000fd20000000000 */
[----:B-1----:R-:W-:Y:S01]  /*5b880*/  IMAD.MOV.U32 R138, RZ, RZ, R134 ;  /* 0x000000ffff8a7224 */ /* 0x002fe200078e0086 */
[----:B------:R-:W-:Y:S01]  /*5b890*/  MOV R136, R132 ;  /* 0x0000008400887202 */ /* 0x000fe20000000f00 */
[----:B---3--:R-:W-:Y:S02]  /*5b8a0*/  IMAD.MOV.U32 R139, RZ, RZ, R135 ;  /* 0x000000ffff8b7224 */ /* 0x008fe400078e0087 */
[----:B------:R-:W-:-:S03]  /*5b8b0*/  IMAD.MOV.U32 R137, RZ, RZ, R133 ;  /* 0x000000ffff897224 */ /* 0x000fc600078e0085 */
[----:B------:R-:W-:Y:S04]  /*5b8c0*/  STL.64 [R1+0x3368], R138 ;  /* 0x0033688a01007387 */ /* 0x000fe80000100a00 */
[----:B------:R1:W-:Y:S04]  /*5b8d0*/  STL.64 [R1+0x3360], R136 ;  /* 0x0033608801007387 */ /* 0x0003e80000100a00 */
[----:B------:R-:W2:Y:S04]  /*5b8e0*/  LDL.LU R192, [R1+0x690] ;  /* 0x0006900001c07983 */ /* 0x000ea80000300800 */
[----:B------:R-:W2:Y:S04]  /*5b8f0*/  LDL.LU R193, [R1+0x694] ;  /* 0x0006940001c17983 */ /* 0x000ea80000300800 */
[----:B------:R-:W2:Y:S04]  /*5b900*/  LDL.LU R194, [R1+0x698] ;  /* 0x0006980001c27983 */ /* 0x000ea80000300800 */
[----:B------:R-:W2:Y:S04]  /*5b910*/  LDL.LU R195, [R1+0x69c] ;  /* 0x00069c0001c37983 */ /* 0x000ea80000300800 */
[----:B------:R-:W3:Y:S04]  /*5b920*/  LDL.LU R200, [R1+0x6d0] ;  /* 0x0006d00001c87983 */ /* 0x000ee80000300800 */
[----:B------:R-:W3:Y:S04]  /*5b930*/  LDL.LU R201, [R1+0x6d4] ;  /* 0x0006d40001c97983 */ /* 0x000ee80000300800 */
[----:B------:R-:W3:Y:S04]  /*5b940*/  LDL.LU R202, [R1+0x6d8] ;  /* 0x0006d80001ca7983 */ /* 0x000ee80000300800 */
[----:B------:R-:W3:Y:S01]  /*5b950*/  LDL.LU R203, [R1+0x6dc] ;  /* 0x0006dc0001cb7983 */ /* 0x000ee20000300800 */
[----:B------:R-:W-:Y:S03]  /*5b960*/  HMMA.1688.F32.TF32 R132, R228, R80, R160 ;  /* 0x00000050e484723c */ /* 0x000fe600000810a0 */
        /* <DEDUP_REMOVED lines=32> */
[----:B----4-:R-:W-:Y:S01]  /*5bb70*/  IMAD.MOV.U32 R146, RZ, RZ, R134 ;  /* 0x000000ffff927224 */ /* 0x010fe200078e0086 */
[----:B------:R-:W-:Y:S01]  /*5bb80*/  MOV R144, R132 ;  /* 0x0000008400907202 */ /* 0x000fe20000000f00 */
[----:B------:R-:W-:Y:S01]  /*5bb90*/  IMAD.MOV.U32 R147, RZ, RZ, R135 ;  /* 0x000000ffff937224 */ /* 0x000fe200078e0087 */
[----:B------:R-:W4:Y:S01]  /*5bba0*/  LDL.LU R196, [R1+0x680] ;  /* 0x0006800001c47983 */ /* 0x000f220000300800 */
[----:B------:R-:W-:-:S03]  /*5bbb0*/  IMAD.MOV.U32 R145, RZ, RZ, R133 ;  /* 0x000000ffff917224 */ /* 0x000fc600078e0085 */
[----:B------:R-:W4:Y:S04]  /*5bbc0*/  LDL.LU R197, [R1+0x684] ;  /* 0x0006840001c57983 */ /* 0x000f280000300800 */
[----:B------:R-:W4:Y:S04]  /*5bbd0*/  LDL.LU R198, [R1+0x688] ;  /* 0x0006880001c67983 */ /* 0x000f280000300800 */
[----:B------:R-:W4:Y:S04]  /*5bbe0*/  LDL.LU R199, [R1+0x68c] ;  /* 0x00068c0001c77983 */ /* 0x000f280000300800 */
[----:B------:R-:W-:Y:S04]  /*5bbf0*/  STL.64 [R1+0x3378], R146 ;  /* 0x0033789201007387 */ /* 0x000fe80000100a00 */
[----:B------:R-:W-:Y:S01]  /*5bc00*/  STL.64 [R1+0x3370], R144 ;  /* 0x0033709001007387 */ /* 0x000fe20000100a00 */
[C---:B--2---:R-:W-:Y:S06]  /*5bc10*/  HMMA.1688.F32.TF32 R192, R228.reuse, R16, R192 ;  /* 0x00000010e4c0723c */ /* 0x044fec00000810c0 */
[C---:B---3--:R-:W-:Y:S06]  /*5bc20*/  HMMA.1688.F32.TF32 R232, R228.reuse, R28, R200 ;  /* 0x0000001ce4e8723c */ /* 0x048fec00000810c8 */
[C---:B------:R-:W-:Y:S06]  /*5bc30*/  HMMA.1688.F32.TF32 R164, R228.reuse, R4, R164 ;  /* 0x00000004e4a4723c */ /* 0x040fec00000810a4 */
[C---:B------:R-:W-:Y:S06]  /*5bc40*/  HMMA.1688.F32.TF32 R160, R228.reuse, R24, R160 ;  /* 0x00000018e4a0723c */ /* 0x040fec00000810a0 */
[C---:B------:R-:W-:Y:S06]  /*5bc50*/  HMMA.1688.F32.TF32 R168, R228.reuse, R20, R204 ;  /* 0x00000014e4a8723c */ /* 0x040fec00000810cc */
[C---:B------:R-:W-:Y:S11]  /*5bc60*/  HMMA.1688.F32.TF32 R172, R228.reuse, R8, R172 ;  /* 0x00000008e4ac723c */ /* 0x040ff600000810ac */
[----:B------:R-:W-:Y:S01]  /*5bc70*/  STL.64 [R1+0x3388], R162 ;  /* 0x003388a201007387 */ /* 0x000fe20000100a00 */
[C---:B------:R-:W-:Y:S03]  /*5bc80*/  HMMA.1688.F32.TF32 R176, R228.reuse, R40, R176 ;  /* 0x00000028e4b0723c */ /* 0x040fe600000810b0 */
[----:B------:R2:W-:Y:S03]  /*5bc90*/  STL.64 [R1+0x3380], R160 ;  /* 0x003380a001007387 */ /* 0x0005e60000100a00 */
[C---:B------:R-:W-:Y:S01]  /*5bca0*/  HMMA.1688.F32.TF32 R180, R228.reuse, R32, R180 ;  /* 0x00000020e4b4723c */ /* 0x040fe200000810b4 */
[----:B------:R-:W-:Y:S05]  /*5bcb0*/  STL.64 [R1+0x3398], R166 ;  /* 0x003398a601007387 */ /* 0x000fea0000100a00 */
[C---:B------:R-:W-:Y:S01]  /*5bcc0*/  HMMA.1688.F32.TF32 R184, R228.reuse, R36, R184 ;  /* 0x00000024e4b8723c */ /* 0x040fe200000810b8 */
[----:B------:R3:W-:Y:S04]  /*5bcd0*/  STL.64 [R1+0x3390], R164 ;  /* 0x003390a401007387 */ /* 0x0007e80000100a00 */
[----:B------:R-:W-:Y:S01]  /*5bce0*/  STL.64 [R1+0x33a8], R170 ;  /* 0x0033a8aa01007387 */ /* 0x000fe20000100a00 */
[C---:B------:R-:W-:Y:S03]  /*5bcf0*/  HMMA.1688.F32.TF32 R188, R228.reuse, R12, R188 ;  /* 0x0000000ce4bc723c */ /* 0x040fe600000810bc */
        /* <DEDUP_REMOVED lines=31> */
[----:B-1----:R-:W4:Y:S04]  /*5bef0*/  LDL.LU R136, [R1+0x5a0] ;  /* 0x0005a00001887983 */ /* 0x002f280000300800 */
[----:B------:R-:W4:Y:S04]  /*5bf00*/  LDL.LU R137, [R1+0x5a4] ;  /* 0x0005a40001897983 */ /* 0x000f280000300800 */
[----:B------:R-:W4:Y:S04]  /*5bf10*/  LDL.LU R138, [R1+0x5a8] ;  /* 0x0005a800018a7983 */ /* 0x000f280000300800 */
[----:B------:R-:W4:Y:S04]  /*5bf20*/  LDL.LU R139, [R1+0x5ac] ;  /* 0x0005ac00018b7983 */ /* 0x000f280000300800 */
[----:B--2---:R-:W2:Y:S04]  /*5bf30*/  LDL.LU R160, [R1+0x5c0] ;  /* 0x0005c00001a07983 */ /* 0x004ea80000300800 */
[----:B------:R-:W2:Y:S04]  /*5bf40*/  LDL.LU R161, [R1+0x5c4] ;  /* 0x0005c40001a17983 */ /* 0x000ea80000300800 */
[----:B------:R-:W2:Y:S04]  /*5bf50*/  LDL.LU R162, [R1+0x5c8] ;  /* 0x0005c80001a27983 */ /* 0x000ea80000300800 */
[----:B------:R-:W2:Y:S04]  /*5bf60*/  LDL.LU R163, [R1+0x5cc] ;  /* 0x0005cc0001a37983 */ /* 0x000ea80000300800 */
[----:B---3--:R-:W3:Y:S04]  /*5bf70*/  LDL.LU R164, [R1+0x5d0] ;  /* 0x0005d00001a47983 */ /* 0x008ee80000300800 */
[----:B------:R-:W3:Y:S04]  /*5bf80*/  LDL.LU R165, [R1+0x5d4] ;  /* 0x0005d40001a57983 */ /* 0x000ee80000300800 */
[----:B------:R-:W3:Y:S04]  /*5bf90*/  LDL.LU R166, [R1+0x5d8] ;  /* 0x0005d80001a67983 */ /* 0x000ee80000300800 */
[----:B------:R-:W3:Y:S04]  /*5bfa0*/  LDL.LU R167, [R1+0x5dc] ;  /* 0x0005dc0001a77983 */ /* 0x000ee80000300800 */
[----:B----4-:R-:W4:Y:S04]  /*5bfb0*/  LDL.LU R168, [R1+0x600] ;  /* 0x0006000001a87983 */ /* 0x010f280000300800 */
        /* <DEDUP_REMOVED lines=47> */
[----:B------:R-:W-:-:S15]  /*5c2b0*/  HMMA.1688.F32.TF32 R196, R228, R76, R196 ;  /* 0x0000004ce4c4723c */ /* 0x000fde00000810c4 */
[----:B------:R-:W-:-:S08]  /*5c2c0*/  NOP ;  /* 0x0000000000007918 */ /* 0x000fd00000000000 */
[----:B------:R-:W-:Y:S04]  /*5c2d0*/  STL.64 [R1+0x3428], R198 ;  /* 0x003428c601007387 */ /* 0x000fe80000100a00 */
[----:B------:R-:W-:Y:S01]  /*5c2e0*/  STL.64 [R1+0x3420], R196 ;  /* 0x003420c401007387 */ /* 0x000fe20000100a00 */
[----:B------:R-:W-:Y:S06]  /*5c2f0*/  HMMA.1688.F32.TF32 R140, R244, R80, R140 ;  /* 0x00000050f48c723c */ /* 0x000fec000008108c */
[C---:B--2---:R-:W-:Y:S06]  /*5c300*/  HMMA.1688.F32.TF32 R220, R228.reuse, R52, R220 ;  /* 0x00000034e4dc723c */ /* 0x044fec00000810dc */
[C---:B---3--:R-:W-:Y:S06]  /*5c310*/  HMMA.1688.F32.TF32 R216, R228.reuse, R56, R216 ;  /* 0x00000038e4d8723c */ /* 0x048fec00000810d8 */
[C---:B----4-:R-:W-:Y:S06]  /*5c320*/  HMMA.1688.F32.TF32 R204, R228.reuse, R68, R204 ;  /* 0x00000044e4cc723c */ /* 0x050fec00000810cc */
[C---:B------:R-:W-:Y:S06]  /*5c330*/  HMMA.1688.F32.TF32 R200, R228.reuse, R72, R200 ;  /* 0x00000048e4c8723c */ /* 0x040fec00000810c8 */
[C---:B------:R-:W-:Y:S06]  /*5c340*/  HMMA.1688.F32.TF32 R208, R228.reuse, R64, R208 ;  /* 0x00000040e4d0723c */ /* 0x040fec00000810d0 */
[C---:B------:R-:W-:Y:S06]  /*5c350*/  HMMA.1688.F32.TF32 R212, R228.reuse, R60, R212 ;  /* 0x0000003ce4d4723c */ /* 0x040fec00000810d4 */
[C---:B------:R-:W-:Y:S06]  /*5c360*/  HMMA.1688.F32.TF32 R224, R228.reuse, R48, R224 ;  /* 0x00000030e4e0723c */ /* 0x040fec00000810e0 */
[----:B------:R-:W-:Y:S06]  /*5c370*/  HMMA.1688.F32.TF32 R228, R228, R44, R168 ;  /* 0x0000002ce4e4723c */ /* 0x000fec00000810a8 */
[C---:B------:R-:W-:Y:S06]  /*5c380*/  HMMA.1688.F32.TF32 R168, R244.reuse, R116, R164 ;  /* 0x00000074f4a8723c */ /* 0x040fec00000810a4 */
[C---:B------:R-:W-:Y:S06]  /*5c390*/  HMMA.1688.F32.TF32 R164, R244.reuse, R112, R160 ;  /* 0x00000070f4a4723c */ /* 0x040fec00000810a0 */
[C---:B------:R-:W-:Y:S06]  /*5c3a0*/  HMMA.1688.F32.TF32 R160, R244.reuse, R108, R144 ;  /* 0x0000006cf4a0723c */ /* 0x040fec0000081090 */
[C---:B------:R-:W-:Y:S06]  /*5c3b0*/  HMMA.1688.F32.TF32 R144, R244.reuse, R104, R136 ;  /* 0x00000068f490723c */ /* 0x040fec0000081088 */
        /* <DEDUP_REMOVED lines=13> */
[----:B------:R-:W2:Y:S04]  /*5c490*/  LDL.LU R132, [R1+0x500] ;  /* 0x0005000001847983 */ /* 0x000ea80000300800 */
[----:B------:R-:W-:Y:S01]  /*5c4a0*/  STL.64 [R1+0x5a0], R144 ;  /* 0x0005a09001007387 */ /* 0x000fe20000100a00 */
[C---:B------:R-:W-:Y:S03]  /*5c4b0*/  HMMA.1688.F32.TF32 R152, R244.reuse, R92, R152 ;  /* 0x0000005cf498723c */ /* 0x040fe60000081098 */
[----:B------:R1:W-:Y:S04]  /*5c4c0*/  STL.64 [R1+0x5a8], R146 ;  /* 0x0005a89201007387 */ /* 0x0003e80000100a00 */
[----:B------:R-:W-:Y:S04]  /*5c4d0*/  STL.64 [R1+0x590], R136 ;  /* 0x0005908801007387 */ /* 0x000fe80000100a00 */
[----:B------:R3:W-:Y:S01]  /*5c4e0*/  STL.64 [R1+0x598], R138 ;  /* 0x0005988a01007387 */ /* 0x0007e20000100a00 */
[C---:B-1----:R-:W-:Y:S03]  /*5c4f0*/  HMMA.1688.F32.TF32 R144, R244.reuse, R96, R156 ;  /* 0x00000060f490723c */ /* 0x042fe6000008109c */
[----:B------:R-:W2:Y:S04]  /*5c500*/  LDL.LU R133, [R1+0x504] ;  /* 0x0005040001857983 */ /* 0x000ea80000300800 */
[----:B------:R-:W2:Y:S01]  /*5c510*/  LDL.LU R134, [R1+0x508] ;  /* 0x0005080001867983 */ /* 0x000ea20000300800 */
[----:B---3--:R-:W-:Y:S03]  /*5c520*/  HMMA.1688.F32.TF32 R136, R244, R88, R148 ;  /* 0x00000058f488723c */ /* 0x008fe60000081094 */
[----:B------:R-:W2:-:S12]  /*5c530*/  LDL.LU R135, [R1+0x50c] ;  /* 0x00050c0001877983 */ /* 0x000e980000300800 */
[----:B------:R-:W-:Y:S04]  /*5c540*/  STL.64 [R1+0x580], R144 ;  /* 0x0005809001007387 */ /* 0x000fe80000100a00 */
[----:B------:R1:W-:Y:S04]  /*5c550*/  STL.64 [R1+0x588], R146 ;  /* 0x0005889201007387 */ /* 0x0003e80000100a00 */
[----:B------:R-:W-:Y:S04]  /*5c560*/  STL.64 [R1+0x560], R152 ;  /* 0x0005609801007387 */ /* 0x000fe80000100a00 */
[----:B------:R-:W-:Y:S01]  /*5c570*/  STL.64 [R1+0x568], R154 ;  /* 0x0005689a01007387 */ /* 0x000fe20000100a00 */
[C---:B-1----:R-:W-:Y:S03]  /*5c580*/  HMMA.1688.F32.TF32 R144, R244.reuse, R84, R236 ;  /* 0x00000054f490723c */ /* 0x042fe600000810ec */
[----:B------:R-:W-:Y:S04]  /*5c590*/  STL.64 [R1+0x550], R136 ;  /* 0x0005508801007387 */ /* 0x000fe80000100a00 */
[----:B------:R1:W-:Y:S02]  /*5c5a0*/  STL.64 [R1+0x558], R138 ;  /* 0x0005588a01007387 */ /* 0x0003e40000100a00 */
[----:B-1----:R-:W-:Y:S01]  /*5c5b0*/  HMMA.1688.F32.TF32 R136, R244, R24, R248 ;  /* 0x00000018f488723c */ /* 0x002fe200000810f8 */
[----:B------:R-:W-:-:S13]  /*5c5c0*/  IMAD.MOV.U32 R149, RZ, RZ, R240 ;  /* 0x000000ffff957224 */ /* 0x000fda00078e00f0 */
[----:B------:R-:W-:Y:S04]  /*5c5d0*/  STL.64 [R1+0x540], R144 ;  /* 0x0005409001007387 */ /* 0x000fe80000100a00 */
[----:B------:R-:W-:Y:S04]  /*5c5e0*/  STL.64 [R1+0x548], R146 ;  /* 0x0005489201007387 */ /* 0x000fe80000100a00 */
[----:B------:R1:W-:Y:S01]  /*5c5f0*/  STL.64 [R1+0x530], R140 ;  /* 0x0005308c01007387 */ /* 0x0003e20000100a00 */
[----:B------:R-:W-:-:S03]  /*5c600*/  MOV R150, R241 ;  /* 0x000000f100967202 */ /* 0x000fc60000000f00 */
[----:B------:R3:W-:Y:S01]  /*5c610*/  STL.64 [R1+0x538], R142 ;  /* 0x0005388e01007387 */ /* 0x0007e20000100a00 */
[----:B------:R-:W-:-:S03]  /*5c620*/  IMAD.MOV.U32 R151, RZ, RZ, R242 ;  /* 0x000000ffff977224 */ /* 0x000fc600078e00f2 */
[----:B------:R4:W-:Y:S04]  /*5c630*/  STL [R1+0x570], R136 ;  /* 0x0005708801007387 */ /* 0x0009e80000100800 */
[----:B------:R-:W4:Y:S01]  /*5c640*/  LDL.LU R148, [R1+0x4e0] ;  /* 0x0004e00001947983 */ /* 0x000f220000300800 */
[----:B-1----:R-:W-:-:S03]  /*5c650*/  IMAD.MOV.U32 R140, RZ, RZ, R243 ;  /* 0x000000ffff8c7224 */ /* 0x002fc600078e00f3 */
[----:B------:R-:W4:Y:S04]  /*5c660*/  LDL.LU R240, [R1+0x35fc] ;  /* 0x0035fc0001f07983 */ /* 0x000f280000300800 */
[----:B------:R-:W4:Y:S04]  /*5c670*/  LDL.LU R241, [R1+0x35f8] ;  /* 0x0035f80001f17983 */ /* 0x000f280000300800 */
[----:B------:R-:W4:Y:S04]  /*5c680*/  LDL.LU R242, [R1+0x35f4] ;  /* 0x0035f40001f27983 */ /* 0x000f280000300800 */
[----:B------:R-:W4:Y:S01]  /*5c690*/  LDL.LU R243, [R1+0x35f0] ;  /* 0x0035f00001f37983 */ /* 0x000f220000300800 */
[----:B------:R-:W-:Y:S01]  /*5c6a0*/  MOV R2, R137 ;  /* 0x0000008900027202 */ /* 0x000fe20000000f00 */
[----:B------:R-:W-:-:S02]  /*5c6b0*/  IMAD.MOV.U32 R117, RZ, RZ, R138 ;  /* 0x000000ffff757224 */ /* 0x000fc400078e008a */
[----:B------:R-:W-:Y:S01]  /*5c6c0*/  IMAD.MOV.U32 R116, RZ, RZ, R139 ;  /* 0x000000ffff747224 */ /* 0x000fe200078e008b */
[----:B------:R-:W4:Y:S04]  /*5c6d0*/  LDL.LU R141, [R1+0x4d4] ;  /* 0x0004d400018d7983 */ /* 0x000f280000300800 */
[----:B---3--:R-:W3:Y:S04]  /*5c6e0*/  LDL.LU R142, [R1+0x4d8] ;  /* 0x0004d800018e7983 */ /* 0x008ee80000300800 */
[----:B------:R-:W3:Y:S04]  /*5c6f0*/  LDL.LU R143, [R1+0x4dc] ;  /* 0x0004dc00018f7983 */ /* 0x000ee80000300800 */
[----:B------:R-:W-:Y:S04]  /*5c700*/  STL [R1+0x3214], R116 ;  /* 0x0032147401007387 */ /* 0x000fe80000100800 */
[----:B------:R-:W-:Y:S04]  /*5c710*/  STL [R1+0x3210], R117 ;  /* 0x0032107501007387 */ /* 0x000fe80000100800 */
[----:B------:R-:W-:Y:S04]  /*5c720*/  STL [R1+0x320c], R2 ;  /* 0x00320c0201007387 */ /* 0x000fe80000100800 */
[----:B------:R-:W3:Y:S01]  /*5c730*/  LDL.LU R236, [R1+0x4b0] ;  /* 0x0004b00001ec7983 */ /* 0x000ee20000300800 */
[----:B--2---:R-:W-:-:S15]  /*5c740*/  HMMA.1688.F32.TF32 R132, R244, R20, R132 ;  /* 0x00000014f484723c */ /* 0x004fde0000081084 */
[----:B------:R-:W-:-:S09]  /*5c750*/  NOP ;  /* 0x0000000000007918 */ /* 0x000fd20000000000 */
[----:B------:R-:W-:Y:S01]  /*5c760*/  IMAD.MOV.U32 R101, RZ, RZ, R132 ;  /* 0x000000ffff657224 */ /* 0x000fe200078e0084 */
[----:B------:R-:W-:Y:S01]  /*5c770*/  MOV R100, R133 ;  /* 0x0000008500647202 */ /* 0x000fe20000000f00 */
[----:B------:R-:W-:Y:S02]  /*5c780*/  IMAD.MOV.U32 R93, RZ, RZ, R134 ;  /* 0x000000ffff5d7224 */ /* 0x000fe400078e0086 */
[----:B------:R-:W-:Y:S01]  /*5c790*/  IMAD.MOV.U32 R92, RZ, RZ, R135 ;  /* 0x000000ffff5c7224 */ /* 0x000fe200078e0087 */
[C---:B----4-:R-:W-:Y:S01]  /*5c7a0*/  HMMA.1688.F32.TF32 R136, R244.reuse, R4, R240 ;  /* 0x00000004f488723c */ /* 0x050fe200000810f0 */
[----:B------:R-:W-:Y:S02]  /*5c7b0*/  IMAD.MOV.U32 R126, RZ, RZ, R121 ;  /* 0x000000ffff7e7224 */ /* 0x000fe400078e0079 */
[----:B------:R-:W-:Y:S02]  /*5c7c0*/  IMAD.MOV.U32 R118, RZ, RZ, R120 ;  /* 0x000000ffff767224 */ /* 0x000fe400078e0078 */
[----:B------:R-:W-:Y:S01]  /*5c7d0*/  IMAD.MOV.U32 R248, RZ, RZ, R127 ;  /* 0x000000fffff87224 */ /* 0x000fe200078e007f */
[----:B------:R-:W-:Y:S01]  /*5c7e0*/  LOP3.LUT R251, R252, 0x20, RZ, 0x3c, !PT ;  /* 0x00000020fcfb7812 */ /* 0x000fe200078e3cff */
[----:B------:R-:W-:Y:S01]  /*5c7f0*/  IMAD.MOV.U32 R249, RZ, RZ, R119 ;  /* 0x000000fffff97224 */ /* 0x000fe200078e0077 */
[----:B------:R-:W-:Y:S01]  /*5c800*/  MOV R250, R122 ;  /* 0x0000007a00fa7202 */ /* 0x000fe20000000f00 */
[----:B------:R-:W-:Y:S04]  /*5c810*/  LDS R240, [R252+UR7+0x41800] ;  /* 0x04180007fcf07984 */ /* 0x000fe80008000800 */
[----:B------:R-:W-:Y:S04]  /*5c820*/  LDS R241, [R251+UR7+0x41800] ;  /* 0x04180007fbf17984 */ /* 0x000fe80008000800 */
[----:B------:R-:W-:Y:S04]  /*5c830*/  LDS R243, [R251+UR7+0x41c00] ;  /* 0x041c0007fbf37984 */ /* 0x000fe80008000800 */
[----:B------:R-:W1:Y:S04]  /*5c840*/  LDS R242, [R252+UR7+0x41c00] ;  /* 0x041c0007fcf27984 */ /* 0x000e680008000800 */
[----:B------:R-:W-:Y:S04]  /*5c850*/  STL.64 [R1+0x520], R136 ;  /* 0x0005208801007387 */ /* 0x000fe80000100a00 */
[----:B------:R2:W-:Y:S04]  /*5c860*/  STL.64 [R1+0x528], R138 ;  /* 0x0005288a01007387 */ /* 0x0005e80000100a00 */
[----:B------:R-:W4:Y:S04]  /*5c870*/  LDL.LU R237, [R1+0x4b4] ;  /* 0x0004b40001ed7983 */ /* 0x000f280000300800 */
[----:B------:R-:W4:Y:S04]  /*5c880*/  LDL.LU R238, [R1+0x4b8] ;  /* 0x0004b80001ee7983 */ /* 0x000f280000300800 */
[----:B------:R-:W4:Y:S04]  /*5c890*/  LDL.LU R239, [R1+0x4bc] ;  /* 0x0004bc0001ef7983 */ /* 0x000f280000300800 */
[----:B------:R-:W4:Y:S04]  /*5c8a0*/  LDL.LU R132, [R1+0x490] ;  /* 0x0004900001847983 */ /* 0x000f280000300800 */
[----:B------:R-:W4:Y:S04]  /*5c8b0*/  LDL.LU R133, [R1+0x494] ;  /* 0x0004940001857983 */ /* 0x000f280000300800 */
[----:B------:R-:W4:Y:S04]  /*5c8c0*/  LDL.LU R134, [R1+0x498] ;  /* 0x0004980001867983 */ /* 0x000f280000300800 */
[----:B------:R-:W4:Y:S01]  /*5c8d0*/  LDL.LU R135, [R1+0x49c] ;  /* 0x00049c0001877983 */ /* 0x000f220000300800 */
[----:B--2---:R-:W-:Y:S03]  /*5c8e0*/  HMMA.1688.F32.TF32 R136, R244, R8, R148 ;  /* 0x00000008f488723c */ /* 0x004fe60000081094 */
[----:B------:R-:W-:Y:S04]  /*5c8f0*/  STL [R1+0x3224], R92 ;  /* 0x0032245c01007387 */ /* 0x000fe80000100800 */
[----:B------:R-:W-:Y:S04]  /*5c900*/  STL [R1+0x3220], R93 ;  /* 0x0032205d01007387 */ /* 0x000fe80000100800 */
[----:B------:R-:W-:Y:S04]  /*5c910*/  STL [R1+0x321c], R100 ;  /* 0x00321c6401007387 */ /* 0x000fe80000100800 */
[----:B------:R-:W-:Y:S08]  /*5c920*/  STL [R1+0x3218], R101 ;  /* 0x0032186501007387 */ /* 0x000ff00000100800 */
[----:B------:R3:W-:Y:S01]  /*5c930*/  STL [R1+0x4e0], R136 ;  /* 0x0004e08801007387 */ /* 0x0007e20000100800 */
[----:B------:R-:W-:Y:S01]  /*5c940*/  IMAD.MOV.U32 R116, RZ, RZ, R137 ;  /* 0x000000ffff747224 */ /* 0x000fe200078e0089 */
[----:B------:R-:W-:Y:S01]  /*5c950*/  MOV R117, R138 ;  /* 0x0000008a00757202 */ /* 0x000fe20000000f00 */
[----:B------:R-:W-:-:S02]  /*5c960*/  IMAD.MOV.U32 R2, RZ, RZ, R139 ;  /* 0x000000ffff027224 */ /* 0x000fc400078e008b */
[----:B---3--:R-:W-:Y:S03]  /*5c970*/  HMMA.1688.F32.TF32 R136, R244, R40, R140 ;  /* 0x00000028f488723c */ /* 0x008fe6000008108c */
[----:B------:R-:W-:Y:S04]  /*5c980*/  STL [R1+0x3230], R2 ;  /* 0x0032300201007387 */ /* 0x000fe80000100800 */
[----:B------:R-:W-:Y:S04]  /*5c990*/  STL [R1+0x322c], R117 ;  /* 0x00322c7501007387 */ /* 0x000fe80000100800 */
[----:B------:R2:W-:Y:S04]  /*5c9a0*/  STL [R1+0x3228], R116 ;  /* 0x0032287401007387 */ /* 0x0005e80000100800 */
[----:B------:R-:W3:Y:S04]  /*5c9b0*/  LDL.LU R140, [R1+0x480] ;  /* 0x00048000018c7983 */ /* 0x000ee80000300800 */
[----:B------:R-:W3:Y:S04]  /*5c9c0*/  LDL.LU R141, [R1+0x484] ;  /* 0x00048400018d7983 */ /* 0x000ee80000300800 */
[----:B------:R-:W3:Y:S04]  /*5c9d0*/  LDL.LU R142, [R1+0x488] ;  /* 0x00048800018e7983 */ /* 0x000ee80000300800 */
[----:B------:R-:W3:Y:S01]  /*5c9e0*/  LDL.LU R143, [R1+0x48c] ;  /* 0x00048c00018f7983 */ /* 0x000ee20000300800 */
[----:B------:R-:W-:Y:S01]  /*5c9f0*/  IMAD.MOV.U32 R92, RZ, RZ, R136 ;  /* 0x000000ffff5c7224 */ /* 0x000fe200078e0088 */
[----:B------:R-:W-:Y:S01]  /*5ca00*/  MOV R100, R138 ;  /* 0x0000008a00647202 */ /* 0x000fe20000000f00 */
[----:B------:R-:W-:-:S02]  /*5ca10*/  IMAD.MOV.U32 R93, RZ, RZ, R137 ;  /* 0x000000ffff5d7224 */ /* 0x000fc400078e0089 */
[----:B------:R-:W-:-:S05]  /*5ca20*/  IMAD.MOV.U32 R101, RZ, RZ, R139 ;  /* 0x000000ffff657224 */ /* 0x000fca00078e008b */
[----:B------:R-:W-:Y:S04]  /*5ca30*/  STL [R1+0x3240], R101 ;  /* 0x0032406501007387 */ /* 0x000fe80000100800 */
[----:B------:R-:W-:Y:S04]  /*5ca40*/  STL [R1+0x323c], R100 ;  /* 0x00323c6401007387 */ /* 0x000fe80000100800 */
[----:B------:R-:W-:Y:S04]  /*5ca50*/  STL [R1+0x3238], R92 ;  /* 0x0032385c01007387 */ /* 0x000fe80000100800 */
[----:B------:R1:W-:Y:S04]  /*5ca60*/  STL [R1+0x3234], R93 ;  /* 0x0032345d01007387 */ /* 0x0003e80000100800 */
[----:B------:R-:W3:Y:S04]  /*5ca70*/  LDL.LU R148, [R1+0x460] ;  /* 0x0004600001947983 */ /* 0x000ee80000300800 */
[----:B------:R-:W3:Y:S04]  /*5ca80*/  LDL.LU R149, [R1+0x464] ;  /* 0x0004640001957983 */ /* 0x000ee80000300800 */
[----:B------:R-:W3:Y:S04]  /*5ca90*/  LDL.LU R150, [R1+0x468] ;  /* 0x0004680001967983 */ /* 0x000ee80000300800 */
[----:B------:R-:W3:Y:S01]  /*5caa0*/  LDL.LU R151, [R1+0x46c] ;  /* 0x00046c0001977983 */ /* 0x000ee20000300800 */
[C---:B----4-:R-:W-:Y:S06]  /*5cab0*/  HMMA.1688.F32.TF32 R136, R244.reuse, R28, R236 ;  /* 0x0000001cf488723c */ /* 0x050fec00000810ec */
[----:B------:R-:W-:-:S15]  /*5cac0*/  HMMA.1688.F32.TF32 R132, R244, R32, R132 ;  /* 0x00000020f484723c */ /* 0x000fde0000081084 */
[----:B------:R-:W-:-:S03]  /*5cad0*/  NOP ;  /* 0x0000000000007918 */ /* 0x000fc60000000000 */
[----:B--2---:R-:W-:Y:S01]  /*5cae0*/  IMAD.MOV.U32 R116, RZ, RZ, R139 ;  /* 0x000000ffff747224 */ /* 0x004fe200078e008b */
[----:B------:R-:W-:Y:S01]  /*5caf0*/  MOV R117, R138 ;  /* 0x0000008a00757202 */ /* 0x000fe20000000f00 */
[----:B------:R-:W-:Y:S02]  /*5cb00*/  IMAD.MOV.U32 R97, RZ, RZ, R137 ;  /* 0x000000ffff617224 */ /* 0x000fe400078e0089 */
[----:B------:R-:W-:Y:S01]  /*5cb10*/  IMAD.MOV.U32 R96, RZ, RZ, R136 ;  /* 0x000000ffff607224 */ /* 0x000fe200078e0088 */
[----:B------:R-:W-:Y:S04]  /*5cb20*/  STL [R1+0x3250], R116 ;  /* 0x0032507401007387 */ /* 0x000fe80000100800 */
[----:B------:R-:W-:Y:S04]  /*5cb30*/  STL [R1+0x324c], R117 ;  /* 0x00324c7501007387 */ /* 0x000fe80000100800 */
[----:B------:R-:W-:Y:S04]  /*5cb40*/  STL [R1+0x3248], R97 ;  /* 0x0032486101007387 */ /* 0x000fe80000100800 */
[----:B------:R2:W-:Y:S04]  /*5cb50*/  STL [R1+0x3244], R96 ;  /* 0x0032446001007387 */ /* 0x0005e80000100800 */
[----:B------:R-:W4:Y:S04]  /*5cb60*/  LDL.LU R236, [R1+0x440] ;  /* 0x0004400001ec7983 */ /* 0x000f280000300800 */
[----:B------:R-:W4:Y:S04]  /*5cb70*/  LDL.LU R237, [R1+0x444] ;  /* 0x0004440001ed7983 */ /* 0x000f280000300800 */
[----:B------:R-:W4:Y:S04]  /*5cb80*/  LDL.LU R238, [R1+0x448] ;  /* 0x0004480001ee7983 */ /* 0x000f280000300800 */
[----:B------:R-:W4:Y:S01]  /*5cb90*/  LDL.LU R239, [R1+0x44c] ;  /* 0x00044c0001ef7983 */ /* 0x000f220000300800 */
[----:B------:R-:W-:Y:S01]  /*5cba0*/  IMAD.MOV.U32 R89, RZ, RZ, R132 ;  /* 0x000000ffff597224 */ /* 0x000fe200078e0084 */
[----:B------:R-:W-:Y:S01]  /*5cbb0*/  MOV R85, R134 ;  /* 0x0000008600557202 */ /* 0x000fe20000000f00 */
[----:B------:R-:W-:Y:S01]  /*5cbc0*/  IMAD.MOV.U32 R88, RZ, RZ, R133 ;  /* 0x000000ffff587224 */ /* 0x000fe200078e0085 */
[----:B------:R-:W2:Y:S01]  /*5cbd0*/  LDL.LU R132, [R1+0x430] ;  /* 0x0004300001847983 */ /* 0x000ea20000300800 */
[----:B------:R-:W-:-:S03]  /*5cbe0*/  IMAD.MOV.U32 R84, RZ, RZ, R135 ;  /* 0x000000ffff547224 */ /* 0x000fc600078e0087 */
[----:B------:R-:W2:Y:S04]  /*5cbf0*/  LDL.LU R133, [R1+0x434] ;  /* 0x0004340001857983 */ /* 0x000ea80000300800 */
[----:B------:R-:W2:Y:S04]  /*5cc00*/  LDL.LU R134, [R1+0x438] ;  /* 0x0004380001867983 */ /* 0x000ea80000300800 */
[----:B------:R-:W2:Y:S01]  /*5cc10*/  LDL.LU R135, [R1+0x43c] ;  /* 0x00043c0001877983 */ /* 0x000ea20000300800 */
[----:B---3--:R-:W-:-:S15]  /*5cc20*/  HMMA.1688.F32.TF32 R136, R244, R36, R140 ;  /* 0x00000024f488723c */ /* 0x008fde000008108c */
[----:B------:R-:W-:-:S09]  /*5cc30*/  NOP ;  /* 0x0000000000007918 */ /* 0x000fd20000000000 */
[----:B------:R-:W-:Y:S01]  /*5cc40*/  IMAD.MOV.U32 R104, RZ, RZ, R136 ;  /* 0x000000ffff687224 */ /* 0x000fe200078e0088 */
[----:B-1----:R-:W-:Y:S01]  /*5cc50*/  MOV R93, R138 ;  /* 0x0000008a005d7202 */ /* 0x002fe20000000f00 */
[----:B------:R-:W-:Y:S02]  /*5cc60*/  IMAD.MOV.U32 R105, RZ, RZ, R137 ;  /* 0x000000ffff697224 */ /* 0x000fe400078e0089 */
[----:B------:R-:W-:Y:S02]  /*5cc70*/  IMAD.MOV.U32 R2, RZ, RZ, R139 ;  /* 0x000000ffff027224 */ /* 0x000fe400078e008b */
[----:B------:R-:W-:Y:S01]  /*5cc80*/  HMMA.1688.F32.TF32 R136, R244, R12, R148 ;  /* 0x0000000cf488723c */ /* 0x000fe20000081094 */
[----:B------:R-:W-:Y:S04]  /*5cc90*/  STL [R1+0x3260], R84 ;  /* 0x0032605401007387 */ /* 0x000fe80000100800 */
[----:B------:R-:W-:-:S15]  /*5cca0*/  STL [R1+0x325c], R85 ;  /* 0x00325c5501007387 */ /* 0x000fde0000100800 */
[----:B------:R-:W-:-:S04]  /*5ccb0*/  NOP ;  /* 0x0000000000007918 */ /* 0x000fc80000000000 */
[----:B------:R-:W-:Y:S01]  /*5ccc0*/  IMAD.MOV.U32 R108, RZ, RZ, R136 ;  /* 0x000000ffff6c7224 */ /* 0x000fe200078e0088 */
[----:B------:R-:W-:Y:S01]  /*5ccd0*/  MOV R100, R138 ;  /* 0x0000008a00647202 */ /* 0x000fe20000000f00 */
[----:B------:R-:W-:Y:S02]  /*5cce0*/  IMAD.MOV.U32 R109, RZ, RZ, R137 ;  /* 0x000000ffff6d7224 */ /* 0x000fe400078e0089 */
[----:B------:R-:W-:Y:S01]  /*5ccf0*/  IMAD.MOV.U32 R92, RZ, RZ, R139 ;  /* 0x000000ffff5c7224 */ /* 0x000fe200078e008b */
[----:B------:R-:W-:Y:S04]  /*5cd00*/  STL [R1+0x3258], R88 ;  /* 0x0032585801007387 */ /* 0x000fe80000100800 */
[----:B------:R1:W-:Y:S04]  /*5cd10*/  STL [R1+0x3254], R89 ;  /* 0x0032545901007387 */ /* 0x0003e80000100800 */
[----:B------:R-:W3:Y:S04]  /*5cd20*/  LDL.LU R140, [R1+0x410] ;  /* 0x00041000018c7983 */ /* 0x000ee80000300800 */
[----:B------:R-:W3:Y:S04]  /*5cd30*/  LDL.LU R141, [R1+0x414] ;  /* 0x00041400018d7983 */ /* 0x000ee80000300800 */
[----:B------:R-:W3:Y:S04]  /*5cd40*/  LDL.LU R142, [R1+0x418] ;  /* 0x00041800018e7983 */ /* 0x000ee80000300800 */
[----:B------:R-:W3:Y:S04]  /*5cd50*/  LDL.LU R143, [R1+0x41c] ;  /* 0x00041c00018f7983 */ /* 0x000ee80000300800 */
[----:B------:R-:W-:Y:S04]  /*5cd60*/  STL [R1+0x3270], R2 ;  /* 0x0032700201007387 */ /* 0x000fe80000100800 */
[----:B------:R1:W-:Y:S04]  /*5cd70*/  STL [R1+0x326c], R93 ;  /* 0x00326c5d01007387 */ /* 0x0003e80000100800 */
[----:B------:R-:W-:Y:S04]  /*5cd80*/  STL [R1+0x3268], R105 ;  /* 0x0032686901007387 */ /* 0x000fe80000100800 */
[----:B------:R1:W-:Y:S04]  /*5cd90*/  STL [R1+0x3264], R104 ;  /* 0x0032646801007387 */ /* 0x0003e80000100800 */
[----:B------:R-:W-:Y:S04]  /*5cda0*/  STL [R1+0x3280], R92 ;  /* 0x0032805c01007387 */ /* 0x000fe80000100800 */
[----:B------:R1:W-:Y:S04]  /*5cdb0*/  STL [R1+0x327c], R100 ;  /* 0x00327c6401007387 */ /* 0x0003e80000100800 */
[----:B------:R-:W-:Y:S04]  /*5cdc0*/  STL [R1+0x3278], R109 ;  /* 0x0032786d01007387 */ /* 0x000fe80000100800 */
[----:B------:R1:W-:Y:S01]  /*5cdd0*/  STL [R1+0x3274], R108 ;  /* 0x0032746c01007387 */ /* 0x0003e20000100800 */
[C---:B----4-:R-:W-:Y:S06]  /*5cde0*/  HMMA.1688.F32.TF32 R136, R244.reuse, R16, R236 ;  /* 0x00000010f488723c */ /* 0x050fec00000810ec */
[----:B--2---:R-:W-:-:S15]  /*5cdf0*/  HMMA.1688.F32.TF32 R132, R244, R76, R132 ;  /* 0x0000004cf484723c */ /* 0x004fde0000081084 */
[----:B------:R-:W-:-:S03]  /*5ce00*/  NOP ;  /* 0x0000000000007918 */ /* 0x000fc60000000000 */
[----:B------:R-:W-:Y:S01]  /*5ce10*/  IMAD.MOV.U32 R101, RZ, RZ, R139 ;  /* 0x000000ffff657224 */ /* 0x000fe200078e008b */
[----:B------:R-:W-:Y:S01]  /*5ce20*/  MOV R96, R138 ;  /* 0x0000008a00607202 */ /* 0x000fe20000000f00 */
[----:B------:R-:W-:Y:S02]  /*5ce30*/  IMAD.MOV.U32 R113, RZ, RZ, R137 ;  /* 0x000000ffff717224 */ /* 0x000fe400078e0089 */
[----:B------:R-:W-:Y:S01]  /*5ce40*/  IMAD.MOV.U32 R112, RZ, RZ, R136 ;  /* 0x000000ffff707224 */ /* 0x000fe200078e0088 */
[----:B------:R-:W-:Y:S04]  /*5ce50*/  STL [R1+0x3290], R101 ;  /* 0x0032906501007387 */ /* 0x000fe80000100800 */
[----:B------:R-:W-:Y:S04]  /*5ce60*/  STL [R1+0x328c], R96 ;  /* 0x00328c6001007387 */ /* 0x000fe80000100800 */
[----:B------:R-:W-:Y:S01]  /*5ce70*/  STL [R1+0x3288], R113 ;  /* 0x0032887101007387 */ /* 0x000fe20000100800 */
[----:B------:R-:W-:-:S03]  /*5ce80*/  IMAD.MOV.U32 R81, RZ, RZ, R132 ;  /* 0x000000ffff517224 */ /* 0x000fc600078e0084 */
[----:B------:R-:W-:Y:S01]  /*5ce90*/  STL [R1+0x3284], R112 ;  /* 0x0032847001007387 */ /* 0x000fe20000100800 */
[----:B------:R-:W-:Y:S01]  /*5cea0*/  IMAD.MOV.U32 R80, RZ, RZ, R133 ;  /* 0x000000ffff507224 */ /* 0x000fe200078e0085 */
[----:B------:R-:W-:Y:S02]  /*5ceb0*/  MOV R77, R134 ;  /* 0x00000086004d7202 */ /* 0x000fe40000000f00 */
[----:B------:R-:W2:Y:S01]  /*5cec0*/  LDL.LU R132, [R1+0x400] ;  /* 0x0004000001847983 */ /* 0x000ea20000300800 */
[----:B------:R-:W-:-:S03]  /*5ced0*/  IMAD.MOV.U32 R76, RZ, RZ, R135 ;  /* 0x000000ffff4c7224 */ /* 0x000fc600078e0087 */
[----:B------:R-:W2:Y:S04]  /*5cee0*/  LDL.LU R133, [R1+0x404] ;  /* 0x0004040001857983 */ /* 0x000ea80000300800 */
[----:B------:R-:W2:Y:S04]  /*5cef0*/  LDL.LU R134, [R1+0x408] ;  /* 0x0004080001867983 */ /* 0x000ea80000300800 */
[----:B------:R-:W2:Y:S04]  /*5cf00*/  LDL.LU R135, [R1+0x40c] ;  /* 0x00040c0001877983 */ /* 0x000ea80000300800 */
        /* <DEDUP_REMOVED lines=21> */
[----:B------:R-:W-:Y:S01]  /*5d060*/  IMAD.MOV.U32 R72, RZ, RZ, R139 ;  /* 0x000000ffff487224 */ /* 0x000fe200078e008b */
[----:B------:R-:W-:Y:S01]  /*5d070*/  MOV R73, R138 ;  /* 0x0000008a00497202 */ /* 0x000fe20000000f00 */
[----:B------:R-:W-:Y:S01]  /*5d080*/  IMAD.MOV.U32 R121, RZ, RZ, R137 ;  /* 0x000000ffff797224 */ /* 0x000fe200078e0089 */
[----:B------:R-:W3:Y:S01]  /*5d090*/  LDL.LU R236, [R1+0x340] ;  /* 0x0003400001ec7983 */ /* 0x000ee20000300800 */
[----:B------:R-:W-:-:S03]  /*5d0a0*/  IMAD.MOV.U32 R120, RZ, RZ, R136 ;  /* 0x000000ffff787224 */ /* 0x000fc600078e0088 */
[----:B------:R-:W3:Y:S04]  /*5d0b0*/  LDL.LU R237, [R1+0x344] ;  /* 0x0003440001ed7983 */ /* 0x000ee80000300800 */
[----:B------:R-:W3:Y:S04]  /*5d0c0*/  LDL.LU R238, [R1+0x348] ;  /* 0x0003480001ee7983 */ /* 0x000ee80000300800 */
[----:B------:R-:W3:Y:S04]  /*5d0d0*/  LDL.LU R239, [R1+0x34c] ;  /* 0x00034c0001ef7983 */ /* 0x000ee80000300800 */
        /* <DEDUP_REMOVED lines=26> */
[----:B---3--:R-:W-:Y:S01]  /*5d280*/  HMMA.1688.F32.TF32 R136, R244, R56, R148 ;  /* 0x00000038f488723c */ /* 0x008fe20000081094 */
[----:B------:R-:W-:Y:S04]  /*5d290*/  STL [R1+0x32bc], R69 ;  /* 0x0032bc4501007387 */ /* 0x000fe80000100800 */
[----:B------:R-:W-:Y:S04]  /*5d2a0*/  STL [R1+0x32b8], R125 ;  /* 0x0032b87d01007387 */ /* 0x000fe80000100800 */
[----:B------:R-:W-:Y:S04]  /*5d2b0*/  STL [R1+0x32b4], R124 ;  /* 0x0032b47c01007387 */ /* 0x000fe80000100800 */
[----:B------:R-:W3:Y:S04]  /*5d2c0*/  LDL.LU R156, [R1+0x2c0] ;  /* 0x0002c000019c7983 */ /* 0x000ee80000300800 */
[----:B------:R-:W3:Y:S04]  /*5d2d0*/  LDL.LU R157, [R1+0x2c4] ;  /* 0x0002c400019d7983 */ /* 0x000ee80000300800 */
[----:B------:R-:W3:Y:S03]  /*5d2e0*/  LDL.LU R158, [R1+0x2c8] ;  /* 0x0002c800019e7983 */ /* 0x000ee60000300800 */
[----:B-1----:R-:W-:Y:S01]  /*5d2f0*/  IMAD.MOV.U32 R89, RZ, RZ, R136 ;  /* 0x000000ffff597224 */ /* 0x002fe200078e0088 */
[----:B------:R-:W-:Y:S01]  /*5d300*/  MOV R57, R138 ;  /* 0x0000008a00397202 */ /* 0x000fe20000000f00 */
[----:B------:R-:W-:Y:S01]  /*5d310*/  IMAD.MOV.U32 R116, RZ, RZ, R137 ;  /* 0x000000ffff747224 */ /* 0x000fe200078e0089 */
[----:B------:R-:W3:Y:S01]  /*5d320*/  LDL.LU R159, [R1+0x2cc] ;  /* 0x0002cc00019f7983 */ /* 0x000ee20000300800 */
[----:B------:R-:W-:-:S02]  /*5d330*/  IMAD.MOV.U32 R56, RZ, RZ, R139 ;  /* 0x000000ffff387224 */ /* 0x000fc400078e008b */
[----:B------:R-:W-:Y:S01]  /*5d340*/  HMMA.1688.F32.TF32 R136, R244, R52, R236 ;  /* 0x00000034f488723c */ /* 0x000fe200000810ec */
[----:B------:R-:W4:Y:S04]  /*5d350*/  LDL.LU R152, [R1+0x250] ;  /* 0x0002500001987983 */ /* 0x000f280000300800 */
[----:B------:R-:W4:Y:S04]  /*5d360*/  LDL.LU R153, [R1+0x254] ;  /* 0x0002540001997983 */ /* 0x000f280000300800 */
[----:B------:R-:W4:Y:S04]  /*5d370*/  LDL.LU R154, [R1+0x258] ;  /* 0x00025800019a7983 */ /* 0x000f280000300800 */
[----:B------:R-:W4:Y:S04]  /*5d380*/  LDL.LU R155, [R1+0x25c] ;  /* 0x00025c00019b7983 */ /* 0x000f280000300800 */
[----:B------:R-:W4:Y:S04]  /*5d390*/  LDL.LU R148, [R1+0x1f0] ;  /* 0x0001f00001947983 */ /* 0x000f280000300800 */
[----:B------:R-:W4:Y:S04]  /*5d3a0*/  LDL.LU R149, [R1+0x1f4] ;  /* 0x0001f40001957983 */ /* 0x000f280000300800 */
        /* <DEDUP_REMOVED lines=8> */
[C---:B------:R-:W-:Y:S03]  /*5d430*/  HMMA.1688.F32.TF32 R136, R244.reuse, R48, R140 ;  /* 0x00000030f488723c */ /* 0x040fe6000008108c */
[----:B------:R-:W4:Y:S04]  /*5d440*/  LDL.LU R238, [R1+0x1d8] ;  /* 0x0001d80001ee7983 */ /* 0x000f280000300800 */
[----:B------:R-:W4:Y:S04]  /*5d450*/  LDL.LU R239, [R1+0x1dc] ;  /* 0x0001dc0001ef7983 */ /* 0x000f280000300800 */
[----:B------:R-:W4:Y:S04]  /*5d460*/  LDL.LU R140, [R1+0x1c0] ;  /* 0x0001c000018c7983 */ /* 0x000f280000300800 */
[----:B------:R-:W4:Y:S04]  /*5d470*/  LDL.LU R141, [R1+0x1c4] ;  /* 0x0001c400018d7983 */ /* 0x000f280000300800 */
[----:B------:R-:W4:Y:S04]  /*5d480*/  LDL.LU R142, [R1+0x1c8] ;  /* 0x0001c800018e7983 */ /* 0x000f280000300800 */
[----:B------:R-:W4:Y:S01]  /*5d490*/  LDL.LU R143, [R1+0x1cc] ;  /* 0x0001cc00018f7983 */ /* 0x000f220000300800 */
[----:B--2---:R-:W-:Y:S03]  /*5d4a0*/  HMMA.1688.F32.TF32 R132, R244, R44, R132 ;  /* 0x0000002cf484723c */ /* 0x004fe60000081084 */
[----:B------:R-:W-:Y:S04]  /*5d4b0*/  LDS R245, [R251+UR7+0x41880] ;  /* 0x04188007fbf57984 */ /* 0x000fe80008000800 */
[----:B------:R1:W-:Y:S01]  /*5d4c0*/  LDS R247, [R251+UR7+0x41c80] ;  /* 0x041c8007fbf77984 */ /* 0x0003e20008000800 */
[----:B------:R-:W-:Y:S01]  /*5d4d0*/  IMAD.MOV.U32 R93, RZ, RZ, R136 ;  /* 0x000000ffff5d7224 */ /* 0x000fe200078e0088 */
[----:B------:R-:W-:Y:S01]  /*5d4e0*/  MOV R104, R138 ;  /* 0x0000008a00687202 */ /* 0x000fe20000000f00 */
[----:B------:R-:W-:-:S02]  /*5d4f0*/  IMAD.MOV.U32 R105, RZ, RZ, R137 ;  /* 0x000000ffff697224 */ /* 0x000fc400078e0089 */
[----:B------:R-:W-:Y:S01]  /*5d500*/  IMAD.MOV.U32 R144, RZ, RZ, R51 ;  /* 0x000000ffff907224 */ /* 0x000fe200078e0033 */
[----:B------:R-:W-:Y:S01]  /*5d510*/  MOV R146, R63 ;  /* 0x0000003f00927202 */ /* 0x000fe20000000f00 */
[----:B------:R-:W-:Y:S02]  /*5d520*/  IMAD.MOV.U32 R84, RZ, RZ, R139 ;  /* 0x000000ffff547224 */ /* 0x000fe400078e008b */
[----:B------:R-:W-:Y:S01]  /*5d530*/  IMAD.MOV.U32 R160, RZ, RZ, R59 ;  /* 0x000000ffffa07224 */ /* 0x000fe200078e003b */
[----:B------:R-:W-:Y:S01]  /*5d540*/  MOV R162, R71 ;  /* 0x0000004700a27202 */ /* 0x000fe20000000f00 */
[----:B------:R-:W-:Y:S02]  /*5d550*/  IMAD.MOV.U32 R145, RZ, RZ, R50 ;  /* 0x000000ffff917224 */ /* 0x000fe400078e0032 */
[----:B------:R-:W-:Y:S01]  /*5d560*/  IMAD.MOV.U32 R168, RZ, RZ, R67 ;  /* 0x000000ffffa87224 */ /* 0x000fe200078e0043 */
[----:B------:R-:W-:Y:S01]  /*5d570*/  MOV R170, R35 ;  /* 0x0000002300aa7202 */ /* 0x000fe20000000f00 */
[----:B------:R-:W-:-:S02]  /*5d580*/  IMAD.MOV.U32 R147, RZ, RZ, R62 ;  /* 0x000000ffff937224 */ /* 0x000fc400078e003e */
[----:B------:R-:W-:Y:S02]  /*5d590*/  IMAD.MOV.U32 R169, RZ, RZ, R66 ;  /* 0x000000ffffa97224 */ /* 0x000fe400078e0042 */
[----:B------:R-:W-:Y:S02]  /*5d5a0*/  IMAD.MOV.U32 R171, RZ, RZ, R34 ;  /* 0x000000ffffab7224 */ /* 0x000fe400078e0022 */
[----:B------:R-:W-:Y:S01]  /*5d5b0*/  IMAD.MOV.U32 R172, RZ, RZ, R39 ;  /* 0x000000ffffac7224 */ /* 0x000fe200078e0027 */
[----:B------:R-:W-:Y:S01]  /*5d5c0*/  MOV R174, R15 ;  /* 0x0000000f00ae7202 */ /* 0x000fe20000000f00 */
[----:B------:R-:W-:Y:S01]  /*5d5d0*/  IMAD.MOV.U32 R100, RZ, RZ, R132 ;  /* 0x000000ffff647224 */ /* 0x000fe200078e0084 */
[----:B------:R-:W-:Y:S01]  /*5d5e0*/  MOV R108, R134 ;  /* 0x00000086006c7202 */ /* 0x000fe20000000f00 */
[----:B------:R-:W-:Y:S02]  /*5d5f0*/  IMAD.MOV.U32 R109, RZ, RZ, R133 ;  /* 0x000000ffff6d7224 */ /* 0x000fe400078e0085 */
[----:B------:R-:W-:-:S02]  /*5d600*/  IMAD.MOV.U32 R173, RZ, RZ, R38 ;  /* 0x000000ffffad7224 */ /* 0x000fc400078e0026 */
[----:B------:R-:W-:Y:S02]  /*5d610*/  IMAD.MOV.U32 R175, RZ, RZ, R14 ;  /* 0x000000ffffaf7224 */ /* 0x000fe400078e000e */
[----:B------:R-:W-:Y:S01]  /*5d620*/  IMAD.MOV.U32 R176, RZ, RZ, R19 ;  /* 0x000000ffffb07224 */ /* 0x000fe200078e0013 */
[----:B------:R-:W-:Y:S01]  /*5d630*/  MOV R178, R79 ;  /* 0x0000004f00b27202 */ /* 0x000fe20000000f00 */
[----:B------:R-:W-:Y:S01]  /*5d640*/  IMAD.MOV.U32 R132, RZ, RZ, R118 ;  /* 0x000000ffff847224 */ /* 0x000fe200078e0076 */
[----:B------:R-:W-:Y:S01]  /*5d650*/  MOV R134, R130 ;  /* 0x0000008200867202 */ /* 0x000fe20000000f00 */
[----:B------:R-:W2:Y:S01]  /*5d660*/  LDL.LU R118, [R1+0x35ec] ;  /* 0x0035ec0001767983 */ /* 0x000ea20000300800 */
[----:B------:R-:W-:Y:S02]  /*5d670*/  IMAD.MOV.U32 R133, RZ, RZ, R126 ;  /* 0x000000ffff857224 */ /* 0x000fe400078e007e */
[----:B------:R-:W-:Y:S01]  /*5d680*/  IMAD.MOV.U32 R2, RZ, RZ, R135 ;  /* 0x000000ffff027224 */ /* 0x000fe200078e0087 */
[----:B------:R-:W4:Y:S01]  /*5d690*/  LDL.LU R126, [R1+0x35e8] ;  /* 0x0035e800017e7983 */ /* 0x000f220000300800 */
[----:B------:R-:W-:-:S03]  /*5d6a0*/  IMAD.MOV.U32 R135, RZ, RZ, R131 ;  /* 0x000000ffff877224 */ /* 0x000fc600078e0083 */
[----:B------:R-:W3:Y:S04]  /*5d6b0*/  LDL.LU R130, [R1+0x35e4] ;  /* 0x0035e40001827983 */ /* 0x000ee80000300800 */
[----:B------:R-:W3:Y:S04]  /*5d6c0*/  LDL.LU R131, [R1+0x35e0] ;  /* 0x0035e00001837983 */ /* 0x000ee80000300800 */
[----:B------:R-:W4:Y:S01]  /*5d6d0*/  LDL.LU R127, [R1+0x35dc] ;  /* 0x0035dc00017f7983 */ /* 0x000f220000300800 */
[----:B-1----:R-:W-:-:S03]  /*5d6e0*/  IMAD.MOV.U32 R251, RZ, RZ, R123 ;  /* 0x000000fffffb7224 */ /* 0x002fc600078e007b */
[----:B------:R-:W2:Y:S04]  /*5d6f0*/  LDL.LU R119, [R1+0x35d8] ;  /* 0x0035d80001777983 */ /* 0x000ea80000300800 */
[----:B------:R-:W2:Y:S04]  /*5d700*/  LDL.LU R122, [R1+0x35d4] ;  /* 0x0035d400017a7983 */ /* 0x000ea80000300800 */
[----:B------:R-:W2:Y:S01]  /*5d710*/  LDL.LU R123, [R1+0x35d0] ;  /* 0x0035d000017b7983 */ /* 0x000ea20000300800 */
[----:B------:R-:W-:Y:S01]  /*5d720*/  HMMA.1688.F32.TF32 R132, R240, R110, R132 ;  /* 0x0000006ef084723c */ /* 0x000fe20000081084 */
[----:B------:R-:W-:-:S02]  /*5d730*/  IMAD.MOV.U32 R161, RZ, RZ, R58 ;  /* 0x000000ffffa17224 */ /* 0x000fc400078e003a */
[----:B------:R-:W-:Y:S02]  /*5d740*/  IMAD.MOV.U32 R163, RZ, RZ, R70 ;  /* 0x000000ffffa37224 */ /* 0x000fe400078e0046 */
[----:B------:R-:W-:Y:S02]  /*5d750*/  IMAD.MOV.U32 R177, RZ, RZ, R18 ;  /* 0x000000ffffb17224 */ /* 0x000fe400078e0012 */
[----:B------:R-:W-:Y:S01]  /*5d760*/  IMAD.MOV.U32 R179, RZ, RZ, R78 ;  /* 0x000000ffffb37224 */ /* 0x000fe200078e004e */
[----:B------:R-:W-:Y:S01]  /*5d770*/  MOV R234, R86 ;  /* 0x0000005600ea7202 */ /* 0x000fe20000000f00 */
[----:B------:R-:W-:Y:S02]  /*5d780*/  IMAD.MOV.U32 R235, RZ, RZ, R87 ;  /* 0x000000ffffeb7224 */ /* 0x000fe400078e0057 */
[----:B------:R-:W-:Y:S01]  /*5d790*/  IMAD.MOV.U32 R164, RZ, RZ, R90 ;  /* 0x000000ffffa47224 */ /* 0x000fe200078e005a */
[----:B------:R-:W-:Y:S01]  /*5d7a0*/  MOV R166, R103 ;  /* 0x0000006700a67202 */ /* 0x000fe20000000f00 */
[----:B------:R-:W-:Y:S01]  /*5d7b0*/  IMAD.MOV.U32 R165, RZ, RZ, R102 ;  /* 0x000000ffffa57224 */ /* 0x000fe200078e0066 */
[----:B------:R-:W-:Y:S01]  /*5d7c0*/  LDS R244, [R252+UR7+0x41880] ;  /* 0x04188007fcf47984 */ /* 0x000fe20008000800 */
[----:B------:R-:W-:-:S03]  /*5d7d0*/  IMAD.MOV.U32 R167, RZ, RZ, R91 ;  /* 0x000000ffffa77224 */ /* 0x000fc600078e005b */
[----:B------:R-:W1:Y:S06]  /*5d7e0*/  LDS R246, [R252+UR7+0x41c80] ;  /* 0x041c8007fcf67984 */ /* 0x000e6c0008000800 */
[----:B------:R-:W-:Y:S01]  /*5d7f0*/  IMAD.MOV.U32 R33, RZ, RZ, R132 ;  /* 0x000000ffff217224 */ /* 0x000fe200078e0084 */
[----:B------:R-:W-:Y:S01]  /*5d800*/  MOV R29, R134 ;  /* 0x00000086001d7202 */ /* 0x000fe20000000f00 */
[----:B------:R-:W-:Y:S02]  /*5d810*/  IMAD.MOV.U32 R32, RZ, RZ, R133 ;  /* 0x000000ffff207224 */ /* 0x000fe400078e0085 */
[----:B------:R-:W-:-:S02]  /*5d820*/  IMAD.MOV.U32 R28, RZ, RZ, R135 ;  /* 0x000000ffff1c7224 */ /* 0x000fc400078e0087 */
[----:B------:R-:W-:Y:S07]  /*5d830*/  HMMA.1688.F32.TF32 R132, R240, R106, R248 ;  /* 0x0000006af084723c */ /* 0x000fee00000810f8 */
[----:B------:R-:W-:Y:S01]  /*5d840*/  IMAD.MOV.U32 R248, RZ, RZ, R83 ;  /* 0x000000fffff87224 */ /* 0x000fe200078e0053 */
[----:B------:R-:W-:Y:S01]  /*5d850*/  MOV R250, R23 ;  /* 0x0000001700fa7202 */ /* 0x000fe20000000f00 */
[----:B------:R-:W2:Y:S01]  /*5d860*/  LDL.LU R83, [R1+0x35cc] ;  /* 0x0035cc0001537983 */ /* 0x000ea20000300800 */
[----:B------:R-:W-:-:S02]  /*5d870*/  IMAD.MOV.U32 R249, RZ, RZ, R82 ;  /* 0x000000fffff97224 */ /* 0x000fc400078e0052 */
[----:B------:R-:W-:Y:S01]  /*5d880*/  IMAD.MOV.U32 R251, RZ, RZ, R22 ;  /* 0x000000fffffb7224 */ /* 0x000fe200078e0016 */
[----:B------:R-:W2:Y:S04]  /*5d890*/  LDL.LU R82, [R1+0x35c8] ;  /* 0x0035c80001527983 */ /* 0x000ea80000300800 */
[----:B------:R-:W2:Y:S04]  /*5d8a0*/  LDL.LU R23, [R1+0x35c4] ;  /* 0x0035c40001177983 */ /* 0x000ea80000300800 */
[----:B------:R-:W2:Y:S03]  /*5d8b0*/  LDL.LU R22, [R1+0x35c0] ;  /* 0x0035c00001167983 */ /* 0x000ea60000300800 */
[----:B------:R-:W-:Y:S01]  /*5d8c0*/  IMAD.MOV.U32 R41, RZ, RZ, R132 ;  /* 0x000000ffff297224 */ /* 0x000fe200078e0084 */
[----:B------:R-:W-:Y:S01]  /*5d8d0*/  MOV R37, R134 ;  /* 0x0000008600257202 */ /* 0x000fe20000000f00 */
[----:B------:R-:W-:-:S02]  /*5d8e0*/  IMAD.MOV.U32 R40, RZ, RZ, R133 ;  /* 0x000000ffff287224 */ /* 0x000fc400078e0085 */
[----:B------:R-:W-:Y:S01]  /*5d8f0*/  IMAD.MOV.U32 R132, RZ, RZ, R11 ;  /* 0x000000ffff847224 */ /* 0x000fe200078e000b */
[----:B------:R-:W-:Y:S01]  /*5d900*/  MOV R134, R27 ;  /* 0x0000001b00867202 */ /* 0x000fe20000000f00 */
[----:B------:R-:W2:Y:S01]  /*5d910*/  LDL.LU R11, [R1+0x35bc] ;  /* 0x0035bc00010b7983 */ /* 0x000ea20000300800 */
[----:B------:R-:W-:Y:S02]  /*5d920*/  IMAD.MOV.U32 R133, RZ, RZ, R10 ;  /* 0x000000ffff857224 */ /* 0x000fe400078e000a */
[----:B------:R-:W-:Y:S01]  /*5d930*/  IMAD.MOV.U32 R36, RZ, RZ, R135 ;  /* 0x000000ffff247224 */ /* 0x000fe200078e0087 */
[----:B------:R-:W2:Y:S01]  /*5d940*/  LDL.LU R10, [R1+0x35b8] ;  /* 0x0035b800010a7983 */ /* 0x000ea20000300800 */
[----:B------:R-:W-:-:S03]  /*5d950*/  IMAD.MOV.U32 R135, RZ, RZ, R26 ;  /* 0x000000ffff877224 */ /* 0x000fc600078e001a */
[----:B------:R-:W2:Y:S04]  /*5d960*/  LDL.LU R27, [R1+0x35b4] ;  /* 0x0035b400011b7983 */ /* 0x000ea80000300800 */
[----:B------:R-:W2:Y:S01]  /*5d970*/  LDL.LU R26, [R1+0x35b0] ;  /* 0x0035b000011a7983 */ /* 0x000ea20000300800 */
[----:B---3--:R-:W-:-:S15]  /*5d980*/  HMMA.1688.F32.TF32 R136, R240, R130, R156 ;  /* 0x00000082f088723c */ /* 0x008fde000008109c */
[----:B------:R-:W-:-:S09]  /*5d990*/  NOP ;  /* 0x0000000000007918 */ /* 0x000fd20000000000 */
[----:B------:R-:W-:Y:S01]  /*5d9a0*/  IMAD.MOV.U32 R96, RZ, RZ, R136 ;  /* 0x000000ffff607224 */ /* 0x000fe200078e0088 */
[----:B------:R-:W-:Y:S01]  /*5d9b0*/  MOV R112, R138 ;  /* 0x0000008a00707202 */ /* 0x000fe20000000f00 */
[----:B------:R-:W-:Y:S02]  /*5d9c0*/  IMAD.MOV.U32 R113, RZ, RZ, R137 ;  /* 0x000000ffff717224 */ /* 0x000fe400078e0089 */
[----:B------:R-:W-:Y:S02]  /*5d9d0*/  IMAD.MOV.U32 R92, RZ, RZ, R139 ;  /* 0x000000ffff5c7224 */ /* 0x000fe400078e008b */
[----:B----4-:R-:W-:Y:S07]  /*5d9e0*/  HMMA.1688.F32.TF32 R136, R240, R126, R152 ;  /* 0x0000007ef088723c */ /* 0x010fee0000081098 */
[----:B------:R-:W-:-:S02]  /*5d9f0*/  IMAD.MOV.U32 R152, RZ, RZ, R74 ;  /* 0x000000ffff987224 */ /* 0x000fc400078e004a */
[----:B------:R-:W-:-:S15]  /*5da00*/  IMAD.MOV.U32 R153, RZ, RZ, R75 ;  /* 0x000000ffff997224 */ /* 0x000fde00078e004b */
[----:B------:R-:W-:Y:S01]  /*5da10*/  IMAD.MOV.U32 R77, RZ, RZ, R136 ;  /* 0x000000ffff4d7224 */ /* 0x000fe200078e0088 */
[----:B------:R-:W-:Y:S01]  /*5da20*/  MOV R81, R138 ;  /* 0x0000008a00517202 */ /* 0x000fe20000000f00 */
[----:B------:R-:W-:Y:S02]  /*5da30*/  IMAD.MOV.U32 R80, RZ, RZ, R137 ;  /* 0x000000ffff507224 */ /* 0x000fe400078e0089 */
[----:B------:R-:W-:Y:S02]  /*5da40*/  IMAD.MOV.U32 R101, RZ, RZ, R139 ;  /* 0x000000ffff657224 */ /* 0x000fe400078e008b */
[----:B--2---:R-:W-:Y:S07]  /*5da50*/  HMMA.1688.F32.TF32 R136, R240, R122, R148 ;  /* 0x0000007af088723c */ /* 0x004fee0000081094 */
[----:B------:R-:W-:Y:S01]  /*5da60*/  IMAD.MOV.U32 R148, RZ, RZ, R7 ;  /* 0x000000ffff947224 */ /* 0x000fe200078e0007 */
[----:B------:R-:W-:Y:S01]  /*5da70*/  MOV R150, R47 ;  /* 0x0000002f00967202 */ /* 0x000fe20000000f00 */
[----:B------:R-:W2:Y:S01]  /*5da80*/  LDL.LU R7, [R1+0x35ac] ;  /* 0x0035ac0001077983 */ /* 0x000ea20000300800 */
[----:B------:R-:W-:-:S02]  /*5da90*/  IMAD.MOV.U32 R149, RZ, RZ, R6 ;  /* 0x000000ffff957224 */ /* 0x000fc400078e0006 */
[----:B------:R-:W-:Y:S01]  /*5daa0*/  IMAD.MOV.U32 R151, RZ, RZ, R46 ;  /* 0x000000ffff977224 */ /* 0x000fe200078e002e */
[----:B------:R-:W3:Y:S04]  /*5dab0*/  LDL.LU R6, [R1+0x35a8] ;  /* 0x0035a80001067983 */ /* 0x000ee80000300800 */
[----:B------:R-:W4:Y:S04]  /*5dac0*/  LDL.LU R47, [R1+0x35a4] ;  /* 0x0035a400012f7983 */ /* 0x000f280000300800 */
[----:B------:R-:W2:Y:S04]  /*5dad0*/  LDL.LU R46, [R1+0x35a0] ;  /* 0x0035a000012e7983 */ /* 0x000ea80000300800 */
[----:B------:R-:W3:Y:S04]  /*5dae0*/  LDL.LU R74, [R1+0x359c] ;  /* 0x00359c00014a7983 */ /* 0x000ee80000300800 */
[----:B------:R-:W4:Y:S01]  /*5daf0*/  LDL.LU R75, [R1+0x3598] ;  /* 0x00359800014b7983 */ /* 0x000f220000300800 */
[----:B------:R-:W-:Y:S01]  /*5db00*/  IMAD.MOV.U32 R73, RZ, RZ, R136 ;  /* 0x000000ffff497224 */ /* 0x000fe200078e0088 */
[----:B------:R-:W-:Y:S01]  /*5db10*/  MOV R120, R138 ;  /* 0x0000008a00787202 */ /* 0x000fe20000000f00 */
[----:B------:R-:W-:-:S02]  /*5db20*/  IMAD.MOV.U32 R121, RZ, RZ, R137 ;  /* 0x000000ffff797224 */ /* 0x000fc400078e0089 */
[----:B------:R-:W-:Y:S02]  /*5db30*/  IMAD.MOV.U32 R76, RZ, RZ, R139 ;  /* 0x000000ffff4c7224 */ /* 0x000fe400078e008b */
[----:B------:R-:W-:-:S15]  /*5db40*/  HMMA.1688.F32.TF32 R136, R240, R118, R236 ;  /* 0x00000076f088723c */ /* 0x000fde00000810ec */
[----:B------:R-:W-:-:S09]  /*5db50*/  NOP ;  /* 0x0000000000007918 */ /* 0x000fd20000000000 */
[----:B------:R-:W-:Y:S01]  /*5db60*/  IMAD.MOV.U32 R69, RZ, RZ, R136 ;  /* 0x000000ffff457224 */ /* 0x000fe200078e0088 */
[----:B------:R-:W-:Y:S01]  /*5db70*/  MOV R124, R138 ;  /* 0x0000008a007c7202 */ /* 0x000fe20000000f00 */
[----:B------:R-:W-:Y:S02]  /*5db80*/  IMAD.MOV.U32 R125, RZ, RZ, R137 ;  /* 0x000000ffff7d7224 */ /* 0x000fe400078e0089 */
[----:B------:R-:W-:Y:S02]  /*5db90*/  IMAD.MOV.U32 R72, RZ, RZ, R139 ;  /* 0x000000ffff487224 */ /* 0x000fe400078e008b */
[----:B------:R-:W-:Y:S01]  /*5dba0*/  HMMA.1688.F32.TF32 R136, R240, R114, R140 ;  /* 0x00000072f088723c */ /* 0x000fe2000008108c */
[----:B------:R-:W-:Y:S01]  /*5dbb0*/  MOV R154, R43 ;  /* 0x0000002b009a7202 */ /* 0x000fe20000000f00 */
[----:B------:R-:W-:Y:S01]  /*5dbc0*/  IMAD.MOV.U32 R155, RZ, RZ, R42 ;  /* 0x000000ffff9b7224 */ /* 0x000fe200078e002a */
[----:B------:R-:W2:Y:S04]  /*5dbd0*/  LDL.LU R43, [R1+0x3594] ;  /* 0x00359400012b7983 */ /* 0x000ea80000300800 */
[----:B------:R-:W2:-:S15]  /*5dbe0*/  LDL.LU R42, [R1+0x3590] ;  /* 0x00359000012a7983 */ /* 0x000e9e0000300800 */
[----:B------:R-:W-:-:S02]  /*5dbf0*/  NOP ;  /* 0x0000000000007918 */ /* 0x000fc40000000000 */
[----:B------:R-:W-:Y:S01]  /*5dc00*/  IMAD.MOV.U32 R25, RZ, RZ, R136 ;  /* 0x000000ffff197224 */ /* 0x000fe200078e0088 */
[----:B------:R-:W-:Y:S01]  /*5dc10*/  MOV R21, R138 ;  /* 0x0000008a00157202 */ /* 0x000fe20000000f00 */
[----:B------:R-:W-:Y:S02]  /*5dc20*/  IMAD.MOV.U32 R24, RZ, RZ, R137 ;  /* 0x000000ffff187224 */ /* 0x000fe400078e0089 */
        /* <DEDUP_REMOVED lines=29> */
[----:B---3--:R-:W-:-:S02]  /*5de00*/  IMAD.MOV.U32 R141, RZ, RZ, R74 ;  /* 0x000000ffff8d7224 */ /* 0x008fc400078e004a */
[----:B----4-:R-:W-:Y:S02]  /*5de10*/  IMAD.MOV.U32 R140, RZ, RZ, R75 ;  /* 0x000000ffff8c7224 */ /* 0x010fe400078e004b */
[----:B------:R-:W3:Y:S04]  /*5de20*/  LDL.LU R75, [R1+0x352c] ;  /* 0x00352c00014b7983 */ /* 0x000ee80000300800 */
[----:B------:R-:W4:Y:S01]  /*5de30*/  LDL.LU R74, [R1+0x3528] ;  /* 0x00352800014a7983 */ /* 0x000f220000300800 */
[----:B--2---:R-:W-:Y:S01]  /*5de40*/  MOV R142, R46 ;  /* 0x0000002e008e7202 */ /* 0x004fe20000000f00 */
[----:B------:R-:W-:Y:S02]  /*5de50*/  IMAD.MOV.U32 R143, RZ, RZ, R47 ;  /* 0x000000ffff8f7224 */ /* 0x000fe400078e002f */
[----:B------:R-:W2:Y:S04]  /*5de60*/  LDL.LU R46, [R1+0x3524] ;  /* 0x00352400012e7983 */ /* 0x000ea80000300800 */
[----:B------:R-:W2:Y:S01]  /*5de70*/  LDL.LU R47, [R1+0x3520] ;  /* 0x00352000012f7983 */ /* 0x000ea20000300800 */
        /* <DEDUP_REMOVED lines=9> */
[----:B------:R-:W-:-:S02]  /*5df10*/  IMAD.MOV.U32 R233, RZ, RZ, R83 ;  /* 0x000000ffffe97224 */ /* 0x000fc400078e0053 */
[----:B------:R-:W-:Y:S01]  /*5df20*/  IMAD.MOV.U32 R239, RZ, RZ, R43 ;  /* 0x000000ffffef7224 */ /* 0x000fe200078e002b */
[----:B------:R-:W-:Y:S01]  /*5df30*/  MOV R238, R42 ;  /* 0x0000002a00ee7202 */ /* 0x000fe20000000f00 */
[----:B------:R-:W-:Y:S01]  /*5df40*/  IMAD.MOV.U32 R191, RZ, RZ, R55 ;  /* 0x000000ffffbf7224 */ /* 0x000fe200078e0037 */
[----:B------:R-:W-:Y:S01]  /*5df50*/  MOV R190, R54 ;  /* 0x0000003600be7202 */ /* 0x000fe20000000f00 */
[----:B------:R-:W-:Y:S02]  /*5df60*/  IMAD.MOV.U32 R189, RZ, RZ, R51 ;  /* 0x000000ffffbd7224 */ /* 0x000fe400078e0033 */
[----:B------:R-:W-:Y:S02]  /*5df70*/  IMAD.MOV.U32 R188, RZ, RZ, R50 ;  /* 0x000000ffffbc7224 */ /* 0x000fe400078e0032 */
[----:B------:R-:W2:Y:S04]  /*5df80*/  LDL.LU R50, [R1+0x351c] ;  /* 0x00351c0001327983 */ /* 0x000ea80000300800 */
[----:B------:R-:W2:Y:S04]  /*5df90*/  LDL.LU R51, [R1+0x3518] ;  /* 0x0035180001337983 */ /* 0x000ea80000300800 */
[----:B------:R-:W2:Y:S01]  /*5dfa0*/  LDL.LU R54, [R1+0x3514] ;  /* 0x0035140001367983 */ /* 0x000ea20000300800 */
[----:B------:R-:W-:Y:S01]  /*5dfb0*/  MOV R194, R62 ;  /* 0x0000003e00c27202 */ /* 0x000fe20000000f00 */
[----:B------:R-:W-:-:S02]  /*5dfc0*/  IMAD.MOV.U32 R193, RZ, RZ, R59 ;  /* 0x000000ffffc17224 */ /* 0x000fc400078e003b */
[----:B------:R-:W2:Y:S01]  /*5dfd0*/  LDL.LU R55, [R1+0x3510] ;  /* 0x0035100001377983 */ /* 0x000ea20000300800 */
[----:B------:R-:W-:-:S03]  /*5dfe0*/  IMAD.MOV.U32 R192, RZ, RZ, R58 ;  /* 0x000000ffffc07224 */ /* 0x000fc600078e003a */
[----:B------:R-:W2:Y:S01]  /*5dff0*/  LDL.LU R58, [R1+0x350c] ;  /* 0x00350c00013a7983 */ /* 0x000ea20000300800 */
[----:B------:R-:W-:-:S03]  /*5e000*/  IMAD.MOV.U32 R195, RZ, RZ, R63 ;  /* 0x000000ffffc37224 */ /* 0x000fc600078e003f */
[----:B------:R-:W2:Y:S04]  /*5e010*/  LDL.LU R59, [R1+0x3508] ;  /* 0x00350800013b7983 */ /* 0x000ea80000300800 */
[----:B------:R-:W2:Y:S01]  /*5e020*/  LDL.LU R62, [R1+0x3504] ;  /* 0x00350400013e7983 */ /* 0x000ea20000300800 */
[----:B------:R-:W-:Y:S01]  /*5e030*/  MOV R198, R70 ;  /* 0x0000004600c67202 */ /* 0x000fe20000000f00 */
[----:B------:R-:W-:Y:S02]  /*5e040*/  IMAD.MOV.U32 R197, RZ, RZ, R67 ;  /* 0x000000ffffc57224 */ /* 0x000fe400078e0043 */
[----:B------:R-:W2:Y:S01]  /*5e050*/  LDL.LU R63, [R1+0x3500] ;  /* 0x00350000013f7983 */ /* 0x000ea20000300800 */
[----:B------:R-:W-:-:S03]  /*5e060*/  IMAD.MOV.U32 R196, RZ, RZ, R66 ;  /* 0x000000ffffc47224 */ /* 0x000fc600078e0042 */
[----:B------:R-:W2:Y:S01]  /*5e070*/  LDL.LU R66, [R1+0x34fc] ;  /* 0x0034fc0001427983 */ /* 0x000ea20000300800 */
[----:B------:R-:W-:-:S03]  /*5e080*/  IMAD.MOV.U32 R199, RZ, RZ, R71 ;  /* 0x000000ffffc77224 */ /* 0x000fc600078e0047 */
[----:B------:R-:W2:Y:S04]  /*5e090*/  LDL.LU R67, [R1+0x34f8] ;  /* 0x0034f80001437983 */ /* 0x000ea80000300800 */
[----:B------:R-:W2:Y:S04]  /*5e0a0*/  LDL.LU R70, [R1+0x34f4] ;  /* 0x0034f40001467983 */ /* 0x000ea80000300800 */
[----:B------:R-:W2:Y:S01]  /*5e0b0*/  LDL.LU R71, [R1+0x34f0] ;  /* 0x0034f00001477983 */ /* 0x000ea20000300800 */
        /* <DEDUP_REMOVED lines=16> */
[----:B---3--:R-:W-:Y:S02]  /*5e1c0*/  IMAD.MOV.U32 R209, RZ, RZ, R75 ;  /* 0x000000ffffd17224 */ /* 0x008fe400078e004b */
[----:B----4-:R-:W-:-:S02]  /*5e1d0*/  IMAD.MOV.U32 R208, RZ, RZ, R74 ;  /* 0x000000ffffd07224 */ /* 0x010fc400078e004a */
        /* <DEDUP_REMOVED lines=36> */
[C---:B--2---:R-:W-:Y:S06]  /*5e420*/  HMMA.1688.F32.TF32 R156, R240.reuse, R70, R156 ;  /* 0x00000046f09c723c */ /* 0x044fec000008109c */
[C---:B------:R-:W-:Y:S06]  /*5e430*/  HMMA.1688.F32.TF32 R152, R240.reuse, R66, R152 ;  /* 0x00000042f098723c */ /* 0x040fec0000081098 */
[C---:B------:R-:W-:Y:S06]  /*5e440*/  HMMA.1688.F32.TF32 R148, R240.reuse, R62, R148 ;  /* 0x0000003ef094723c */ /* 0x040fec0000081094 */
[C---:B------:R-:W-:Y:S06]  /*5e450*/  HMMA.1688.F32.TF32 R132, R240.reuse, R58, R132 ;  /* 0x0000003af084723c */ /* 0x040fec0000081084 */
[C---:B------:R-:W-:Y:S06]  /*5e460*/  HMMA.1688.F32.TF32 R248, R240.reuse, R54, R248 ;  /* 0x00000036f0f8723c */ /* 0x040fec00000810f8 */
[C---:B---3--:R-:W-:Y:S06]  /*5e470*/  HMMA.1688.F32.TF32 R136, R240.reuse, R74, R136 ;  /* 0x0000004af088723c */ /* 0x048fec0000081088 */
[C---:B----4-:R-:W-:Y:S06]  /*5e480*/  HMMA.1688.F32.TF32 R144, R240.reuse, R78, R144 ;  /* 0x0000004ef090723c */ /* 0x050fec0000081090 */
[C---:B------:R-:W-:Y:S06]  /*5e490*/  HMMA.1688.F32.TF32 R160, R240.reuse, R18, R160 ;  /* 0x00000012f0a0723c */ /* 0x040fec00000810a0 */
        /* <DEDUP_REMOVED lines=13> */
[----:B------:R-:W-:Y:S01]  /*5e570*/  HMMA.1688.F32.TF32 R192, R240, R86, R192 ;  /* 0x00000056f0c0723c */ /* 0x000fe200000810c0 */
[----:B------:R-:W-:Y:S01]  /*5e580*/  MOV R45, R210 ;  /* 0x000000d2002d7202 */ /* 0x000fe20000000f00 */
[----:B------:R-:W-:-:S02]  /*5e590*/  IMAD.MOV.U32 R44, RZ, RZ, R211 ;  /* 0x000000ffff2c7224 */ /* 0x000fc400078e00d3 */
[----:B------:R-:W-:Y:S01]  /*5e5a0*/  IMAD.MOV.U32 R49, RZ, RZ, R208 ;  /* 0x000000ffff317224 */ /* 0x000fe200078e00d0 */
[----:B------:R-:W2:Y:S01]  /*5e5b0*/  LDL.LU.64 R210, [R1+0x3458] ;  /* 0x0034580001d27983 */ /* 0x000ea20000300a00 */
[----:B------:R-:W-:-:S03]  /*5e5c0*/  IMAD.MOV.U32 R48, RZ, RZ, R209 ;  /* 0x000000ffff307224 */ /* 0x000fc600078e00d1 */
[----:B------:R-:W2:Y:S04]  /*5e5d0*/  LDL.LU.64 R208, [R1+0x3450] ;  /* 0x0034500001d07983 */ /* 0x000ea80000300a00 */
[----:B------:R-:W-:Y:S04]  /*5e5e0*/  STL.64 [R1+0x720], R204 ;  /* 0x000720cc01007387 */ /* 0x000fe80000100a00 */
[----:B------:R3:W-:Y:S01]  /*5e5f0*/  STL.64 [R1+0x728], R206 ;  /* 0x000728ce01007387 */ /* 0x0007e20000100a00 */
[----:B------:R-:W-:Y:S03]  /*5e600*/  HMMA.1688.F32.TF32 R184, R240, R22, R184 ;  /* 0x00000016f0b8723c */ /* 0x000fe600000810b8 */
[----:B---3--:R-:W3:Y:S04]  /*5e610*/  LDL.LU.64 R206, [R1+0x3448] ;  /* 0x0034480001ce7983 */ /* 0x008ee80000300a00 */
[----:B------:R-:W3:Y:S04]  /*5e620*/  LDL.LU.64 R204, [R1+0x3440] ;  /* 0x0034400001cc7983 */ /* 0x000ee80000300a00 */
[----:B------:R-:W-:Y:S04]  /*5e630*/  STL.64 [R1+0x710], R200 ;  /* 0x000710c801007387 */ /* 0x000fe80000100a00 */
[----:B------:R4:W-:Y:S04]  /*5e640*/  STL.64 [R1+0x718], R202 ;  /* 0x000718ca01007387 */ /* 0x0009e80000100a00 */
[----:B----4-:R-:W4:Y:S04]  /*5e650*/  LDL.LU.64 R202, [R1+0x3438] ;  /* 0x0034380001ca7983 */ /* 0x010f280000300a00 */
        /* <DEDUP_REMOVED lines=13> */
[----:B------:R1:W-:Y:S04]  /*5e730*/  STL.64 [R1+0x6d0], R236 ;  /* 0x0006d0ec01007387 */ /* 0x0003e80000100a00 */
[----:B------:R1:W-:Y:S04]  /*5e740*/  STL.64 [R1+0x6d8], R238 ;  /* 0x0006d8ee01007387 */ /* 0x0003e80000100a00 */
[----:B-1----:R-:W2:Y:S04]  /*5e750*/  LDL.LU R236, [R1+0x270] ;  /* 0x0002700001ec7983 */ /* 0x002ea80000300800 */
[----:B------:R1:W-:Y:S04]  /*5e760*/  STL.64 [R1+0x6c0], R140 ;  /* 0x0006c08c01007387 */ /* 0x0003e80000100a00 */
[----:B------:R1:W-:Y:S04]  /*5e770*/  STL.64 [R1+0x6c8], R142 ;  /* 0x0006c88e01007387 */ /* 0x0003e80000100a00 */
[----:B------:R-:W2:Y:S04]  /*5e780*/  LDL.LU R237, [R1+0x274] ;  /* 0x0002740001ed7983 */ /* 0x000ea80000300800 */
[----:B------:R-:W2:Y:S04]  /*5e790*/  LDL.LU R238, [R1+0x278] ;  /* 0x0002780001ee7983 */ /* 0x000ea80000300800 */
[----:B------:R-:W2:Y:S04]  /*5e7a0*/  LDL.LU R239, [R1+0x27c] ;  /* 0x00027c0001ef7983 */ /* 0x000ea80000300800 */
[----:B-1----:R-:W3:Y:S04]  /*5e7b0*/  LDL.LU R140, [R1+0x200] ;  /* 0x00020000018c7983 */ /* 0x002ee80000300800 */
[----:B------:R-:W3:Y:S04]  /*5e7c0*/  LDL.LU R141, [R1+0x204] ;  /* 0x00020400018d7983 */ /* 0x000ee80000300800 */
[----:B------:R-:W3:Y:S04]  /*5e7d0*/  LDL.LU R142, [R1+0x208] ;  /* 0x00020800018e7983 */ /* 0x000ee80000300800 */
[----:B------:R-:W3:Y:S04]  /*5e7e0*/  LDL.LU R143, [R1+0x20c] ;  /* 0x00020c00018f7983 */ /* 0x000ee80000300800 */
        /* <DEDUP_REMOVED lines=60> */
[C---:B--2---:R-:W-:Y:S06]  /*5ebb0*/  HMMA.1688.F32.TF32 R236, R244.reuse, R130, R236 ;  /* 0x00000082f4ec723c */ /* 0x044fec00000810ec */
[----:B---3--:R-:W-:Y:S06]  /*5ebc0*/  HMMA.1688.F32.TF32 R140, R244, R126, R140 ;  /* 0x0000007ef48c723c */ /* 0x008fec000008108c */
[C---:B----4-:R-:W-:Y:S06]  /*5ebd0*/  HMMA.1688.F32.TF32 R248, R240.reuse, R50, R248 ;  /* 0x00000032f0f8723c */ /* 0x050fec00000810f8 */
[----:B------:R-:W-:-:S15]  /*5ebe0*/  HMMA.1688.F32.TF32 R240, R240, R46, R132 ;  /* 0x0000002ef0f0723c */ /* 0x000fde0000081084 */
[----:B------:R-:W-:-:S02]  /*5ebf0*/  NOP ;  /* 0x0000000000007918 */ /* 0x000fc40000000000 */
[----:B------:R1:W-:Y:S04]  /*5ec00*/  STL.64 [R1+0x20], R248 ;  /* 0x000020f801007387 */ /* 0x0003e80000100a00 */
[----:B------:R2:W-:Y:S01]  /*5ec10*/  STL.64 [R1+0x28], R250 ;  /* 0x000028fa01007387 */ /* 0x0005e20000100a00 */
[----:B-1----:R-:W-:-:S03]  /*5ec20*/  IMAD.MOV.U32 R248, RZ, RZ, R144 ;  /* 0x000000fffff87224 */ /* 0x002fc600078e0090 */
[----:B------:R-:W3:Y:S01]  /*5ec30*/  LDL.LU R144, [R1+0x330c] ;  /* 0x00330c0001907983 */ /* 0x000ee20000300800 */
[----:B------:R-:W-:Y:S01]  /*5ec40*/  IMAD.MOV.U32 R249, RZ, RZ, R145 ;  /* 0x000000fffff97224 */ /* 0x000fe200078e0091 */
[----:B--2---:R-:W-:Y:S01]  /*5ec50*/  MOV R250, R146 ;  /* 0x0000009200fa7202 */ /* 0x004fe20000000f00 */
[----:B------:R-:W-:Y:S01]  /*5ec60*/  IMAD.MOV.U32 R251, RZ, RZ, R147 ;  /* 0x000000fffffb7224 */ /* 0x000fe200078e0093 */
[----:B------:R-:W3:Y:S04]  /*5ec70*/  LDL.LU R145, [R1+0x3308] ;  /* 0x0033080001917983 */ /* 0x000ee80000300800 */
[----:B------:R-:W3:Y:S04]  /*5ec80*/  LDL.LU R146, [R1+0x3304] ;  /* 0x0033040001927983 */ /* 0x000ee80000300800 */
[----:B------:R-:W3:Y:S04]  /*5ec90*/  LDL.LU R147, [R1+0x3300] ;  /* 0x0033000001937983 */ /* 0x000ee80000300800 */
[----:B------:R-:W2:Y:S04]  /*5eca0*/  LDL.LU R132, [R1+0x1e0] ;  /* 0x0001e00001847983 */ /* 0x000ea80000300800 */
[----:B------:R1:W-:Y:S04]  /*5ecb0*/  STL.64 [R1+0x10], R240 ;  /* 0x000010f001007387 */ /* 0x0003e80000100a00 */
[----:B------:R4:W-:Y:S04]  /*5ecc0*/  STL.64 [R1+0x18], R242 ;  /* 0x000018f201007387 */ /* 0x0009e80000100a00 */
[----:B------:R-:W2:Y:S04]  /*5ecd0*/  LDL.LU R133, [R1+0x1e4] ;  /* 0x0001e40001857983 */ /* 0x000ea80000300800 */
[----:B------:R-:W2:Y:S04]  /*5ece0*/  LDL.LU R134, [R1+0x1e8] ;  /* 0x0001e80001867983 */ /* 0x000ea80000300800 */
[----:B------:R-:W2:Y:S01]  /*5ecf0*/  LDL.LU R135, [R1+0x1ec] ;  /* 0x0001ec0001877983 */ /* 0x000ea20000300800 */
[----:B-1----:R-:W-:Y:S01]  /*5ed00*/  IMAD.MOV.U32 R240, RZ, RZ, R136 ;  /* 0x000000fffff07224 */ /* 0x002fe200078e0088 */
[----:B----4-:R-:W-:Y:S01]  /*5ed10*/  MOV R242, R138 ;  /* 0x0000008a00f27202 */ /* 0x010fe20000000f00 */
[----:B------:R-:W-:Y:S01]  /*5ed20*/  IMAD.MOV.U32 R241, RZ, RZ, R137 ;  /* 0x000000fffff17224 */ /* 0x000fe200078e0089 */
[----:B------:R-:W4:Y:S01]  /*5ed30*/  LDL.LU R136, [R1+0x32fc] ;  /* 0x0032fc0001887983 */ /* 0x000f220000300800 */
[----:B------:R-:W-:-:S03]  /*5ed40*/  IMAD.MOV.U32 R243, RZ, RZ, R139 ;  /* 0x000000fffff37224 */ /* 0x000fc600078e008b */
[----:B------:R-:W4:Y:S04]  /*5ed50*/  LDL.LU R137, [R1+0x32f8] ;  /* 0x0032f80001897983 */ /* 0x000f280000300800 */
[----:B------:R-:W4:Y:S04]  /*5ed60*/  LDL.LU R138, [R1+0x32f4] ;  /* 0x0032f400018a7983 */ /* 0x000f280000300800 */
[----:B------:R-:W4:Y:S04]  /*5ed70*/  LDL.LU R139, [R1+0x32f0] ;  /* 0x0032f000018b7983 */ /* 0x000f280000300800 */
[----:B------:R-:W-:Y:S04]  /*5ed80*/  STL.64 [R1+0x970], R236 ;  /* 0x000970ec01007387 */ /* 0x000fe80000100a00 */
[----:B------:R1:W-:Y:S04]  /*5ed90*/  STL.64 [R1+0x978], R238 ;  /* 0x000978ee01007387 */ /* 0x0003e80000100a00 */
[----:B-1----:R-:W3:Y:S04]  /*5eda0*/  LDL.LU.64 R238, [R1+0x32e8] ;  /* 0x0032e80001ee7983 */ /* 0x002ee80000300a00 */
[----:B------:R-:W3:Y:S04]  /*5edb0*/  LDL.LU.64 R236, [R1+0x32e0] ;  /* 0x0032e00001ec7983 */ /* 0x000ee80000300a00 */
[----:B------:R-:W-:Y:S04]  /*5edc0*/  STL.64 [R1+0x960], R140 ;  /* 0x0009608c01007387 */ /* 0x000fe80000100a00 */
[----:B------:R1:W-:Y:S04]  /*5edd0*/  STL.64 [R1+0x968], R142 ;  /* 0x0009688e01007387 */ /* 0x0003e80000100a00 */
[----:B-1----:R-:W3:Y:S04]  /*5ede0*/  LDL.LU.64 R142, [R1+0x32d8] ;  /* 0x0032d800018e7983 */ /* 0x002ee80000300a00 */
[----:B------:R-:W3:Y:S01]  /*5edf0*/  LDL.LU.64 R140, [R1+0x32d0] ;  /* 0x0032d000018c7983 */ /* 0x000ee20000300a00 */
[----:B--2---:R-:W-:-:S15]  /*5ee00*/  HMMA.1688.F32.TF32 R132, R244, R122, R132 ;  /* 0x0000007af484723c */ /* 0x004fde0000081084 */
[----:B------:R-:W-:-:S08]  /*5ee10*/  NOP ;  /* 0x0000000000007918 */ /* 0x000fd00000000000 */
[----:B------:R-:W-:Y:S04]  /*5ee20*/  STL.64 [R1+0x950], R132 ;  /* 0x0009508401007387 */ /* 0x000fe80000100a00 */
[----:B------:R1:W-:Y:S01]  /*5ee30*/  STL.64 [R1+0x958], R134 ;  /* 0x0009588601007387 */ /* 0x0003e20000100a00 */
[C---:B----4-:R-:W-:Y:S06]  /*5ee40*/  HMMA.1688.F32.TF32 R136, R244.reuse, R110, R136 ;  /* 0x0000006ef488723c */ /* 0x050fec0000081088 */
[C---:B---3--:R-:W-:Y:S06]  /*5ee50*/  HMMA.1688.F32.TF32 R236, R244.reuse, R114, R236 ;  /* 0x00000072f4ec723c */ /* 0x048fec00000810ec */
[----:B-1----:R-:W-:-:S15]  /*5ee60*/  HMMA.1688.F32.TF32 R132, R244, R118, R140 ;  /* 0x00000076f484723c */ /* 0x002fde000008108c */
[----:B------:R-:W-:-:S08]  /*5ee70*/  NOP ;  /* 0x0000000000007918 */ /* 0x000fd00000000000 */
[----:B------:R-:W-:Y:S04]  /*5ee80*/  STL.64 [R1+0x930], R132 ;  /* 0x0009308401007387 */ /* 0x000fe80000100a00 */
[----:B------:R1:W-:Y:S04]  /*5ee90*/  STL.64 [R1+0x938], R134 ;  /* 0x0009388601007387 */ /* 0x0003e80000100a00 */
[----:B------:R-:W-:Y:S01]  /*5eea0*/  STL.64 [R1+0x920], R236 ;  /* 0x000920ec01007387 */ /* 0x000fe20000100a00 */
[C---:B-1----:R-:W-:Y:S03]  /*5eeb0*/  HMMA.1688.F32.TF32 R132, R244.reuse, R106, R144 ;  /* 0x0000006af484723c */ /* 0x042fe60000081090 */
[----:B------:R-:W-:Y:S04]  /*5eec0*/  STL.64 [R1+0x928], R238 ;  /* 0x000928ee01007387 */ /* 0x000fe80000100a00 */
[----:B------:R-:W-:Y:S01]  /*5eed0*/  STL.64 [R1+0x910], R136 ;  /* 0x0009108801007387 */ /* 0x000fe20000100a00 */
[C---:B------:R-:W-:Y:S03]  /*5eee0*/  HMMA.1688.F32.TF32 R144, R244.reuse, R102, R148 ;  /* 0x00000066f490723c */ /* 0x040fe60000081094 */
[----:B------:R1:W-:Y:S03]  /*5eef0*/  STL.64 [R1+0x918], R138 ;  /* 0x0009188a01007387 */ /* 0x0003e60000100a00 */
[----:B-1----:R-:W-:Y:S09]  /*5ef00*/  HMMA.1688.F32.TF32 R136, R244, R98, R152 ;  /* 0x00000062f488723c */ /* 0x002ff20000081098 */
[----:B------:R-:W-:Y:S01]  /*5ef10*/  STL.64 [R1+0x900], R132 ;  /* 0x0009008401007387 */ /* 0x000fe20000100a00 */
[----:B------:R-:W-:Y:S01]  /*5ef20*/  IMAD.MOV.U32 R140, RZ, RZ, R129 ;  /* 0x000000ffff8c7224 */ /* 0x000fe200078e0081 */
[----:B------:R-:W-:-:S02]  /*5ef30*/  MOV R142, R3 ;  /* 0x00000003008e7202 */ /* 0x000fc40000000f00 */
[----:B------:R1:W-:Y:S01]  /*5ef40*/  STL.64 [R1+0x908], R134 ;  /* 0x0009088601007387 */ /* 0x0003e20000100a00 */
[----:B------:R-:W-:Y:S02]  /*5ef50*/  IMAD.MOV.U32 R141, RZ, RZ, R128 ;  /* 0x000000ffff8d7224 */ /* 0x000fe400078e0080 */
[----:B------:R-:W-:Y:S01]  /*5ef60*/  IMAD.MOV.U32 R143, RZ, RZ, R0 ;  /* 0x000000ffff8f7224 */ /* 0x000fe200078e0000 */
[----:B------:R-:W-:Y:S01]  /*5ef70*/  STL.64 [R1+0x8f0], R144 ;  /* 0x0008f09001007387 */ /* 0x000fe20000100a00 */
[C---:B-1----:R-:W-:Y:S03]  /*5ef80*/  HMMA.1688.F32.TF32 R132, R244.reuse, R94, R156 ;  /* 0x0000005ef484723c */ /* 0x042fe6000008109c */
[----:B------:R-:W-:Y:S04]  /*5ef90*/  STL.64 [R1+0x8f8], R146 ;  /* 0x0008f89201007387 */ /* 0x000fe80000100a00 */
[----:B------:R-:W-:Y:S04]  /*5efa0*/  STL.64 [R1+0x8e0], R136 ;  /* 0x0008e08801007387 */ /* 0x000fe80000100a00 */
[----:B------:R1:W-:Y:S02]  /*5efb0*/  STL.64 [R1+0x8e8], R138 ;  /* 0x0008e88a01007387 */ /* 0x0003e40000100a00 */
[----:B-1----:R-:W-:Y:S11]  /*5efc0*/  HMMA.1688.F32.TF32 R136, R244, R90, R140 ;  /* 0x0000005af488723c */ /* 0x002ff6000008108c */
[----:B------:R-:W-:-:S02]  /*5efd0*/  IMAD.MOV.U32 R0, RZ, RZ, R135 ;  /* 0x000000ffff007224 */ /* 0x000fc400078e0087 */
[----:B------:R-:W-:Y:S01]  /*5efe0*/  IMAD.MOV.U32 R3, RZ, RZ, R134 ;  /* 0x000000ffff037224 */ /* 0x000fe200078e0086 */
[----:B------:R-:W-:Y:S01]  /*5eff0*/  STL.64 [R1+0x8d0], R132 ;  /* 0x0008d08401007387 */ /* 0x000fe20000100a00 */
[C---:B------:R-:W-:Y:S03]  /*5f000*/  HMMA.1688.F32.TF32 R144, R244.reuse, R86, R240 ;  /* 0x00000056f490723c */ /* 0x040fe600000810f0 */
[----:B------:R-:W-:Y:S03]  /*5f010*/  STL [R1+0x30fc], R0 ;  /* 0x0030fc0001007387 */ /* 0x000fe60000100800 */
[C---:B------:R-:W-:Y:S01]  /*5f020*/  HMMA.1688.F32.TF32 R140, R244.reuse, R82, R248 ;  /* 0x00000052f48c723c */ /* 0x040fe200000810f8 */
[----:B------:R-:W-:Y:S04]  /*5f030*/  STL [R1+0x30f8], R3 ;  /* 0x0030f80301007387 */ /* 0x000fe80000100800 */
[----:B------:R-:W-:Y:S04]  /*5f040*/  STL.64 [R1+0x8c0], R136 ;  /* 0x0008c08801007387 */ /* 0x000fe80000100a00 */
[----:B------:R1:W-:Y:S02]  /*5f050*/  STL.64 [R1+0x8c8], R138 ;  /* 0x0008c88a01007387 */ /* 0x0003e40000100a00 */
[C---:B-1----:R-:W-:Y:S06]  /*5f060*/  HMMA.1688.F32.TF32 R136, R244.reuse, R26, R160 ;  /* 0x0000001af488723c */ /* 0x042fec00000810a0 */
[----:B------:R-:W-:Y:S04]  /*5f070*/  STL.64 [R1+0x8b0], R144 ;  /* 0x0008b09001007387 */ /* 0x000fe80000100a00 */
[----:B------:R1:W-:Y:S04]  /*5f080*/  STL.64 [R1+0x8b8], R146 ;  /* 0x0008b89201007387 */ /* 0x0003e80000100a00 */
[----:B------:R-:W-:Y:S04]  /*5f090*/  STL.64 [R1+0x8a0], R140 ;  /* 0x0008a08c01007387 */ /* 0x000fe80000100a00 */
[----:B------:R2:W-:Y:S01]  /*5f0a0*/  STL.64 [R1+0x8a8], R142 ;  /* 0x0008a88e01007387 */ /* 0x0005e20000100a00 */
[C---:B-1----:R-:W-:Y:S04]  /*5f0b0*/  HMMA.1688.F32.TF32 R144, R244.reuse, R6, R164 ;  /* 0x00000006f490723c */ /* 0x042fe800000810a4 */
[----:B------:R-:W-:Y:S02]  /*5f0c0*/  STL.64 [R1+0x890], R136 ;  /* 0x0008908801007387 */ /* 0x000fe40000100a00 */
[C---:B--2---:R-:W-:Y:S02]  /*5f0d0*/  HMMA.1688.F32.TF32 R140, R244.reuse, R22, R168 ;  /* 0x00000016f48c723c */ /* 0x044fe400000810a8 */
[----:B------:R1:W-:Y:S04]  /*5f0e0*/  STL.64 [R1+0x898], R138 ;  /* 0x0008988a01007387 */ /* 0x0003e80000100a00 */
[C---:B-1----:R-:W-:Y:S11]  /*5f0f0*/  HMMA.1688.F32.TF32 R136, R244.reuse, R10, R172 ;  /* 0x0000000af488723c */ /* 0x042ff600000810ac */
[----:B------:R-:W-:Y:S04]  /*5f100*/  STL.64 [R1+0x880], R144 ;  /* 0x0008809001007387 */ /* 0x000fe80000100a00 */
[----:B------:R-:W-:Y:S04]  /*5f110*/  STL.64 [R1+0x888], R146 ;  /* 0x0008889201007387 */ /* 0x000fe80000100a00 */
[----:B------:R-:W2:Y:S04]  /*5f120*/  LDL.LU R236, [R1+0xa90] ;  /* 0x000a900001ec7983 */ /* 0x000ea80000300800 */
[----:B------:R1:W-:Y:S04]  /*5f130*/  STL.64 [R1+0x870], R140 ;  /* 0x0008708c01007387 */ /* 0x0003e80000100a00 */
[----:B------:R3:W-:Y:S04]  /*5f140*/  STL.64 [R1+0x878], R142 ;  /* 0x0008788e01007387 */ /* 0x0007e80000100a00 */
[----:B------:R-:W-:Y:S04]  /*5f150*/  STL.64 [R1+0x860], R136 ;  /* 0x0008608801007387 */ /* 0x000fe80000100a00 */
[----:B------:R4:W-:Y:S04]  /*5f160*/  STL.64 [R1+0x868], R138 ;  /* 0x0008688a01007387 */ /* 0x0009e80000100a00 */
[----:B------:R-:W2:Y:S04]  /*5f170*/  LDL.LU R237, [R1+0xa94] ;  /* 0x000a940001ed7983 */ /* 0x000ea80000300800 */
[----:B------:R-:W2:Y:S04]  /*5f180*/  LDL.LU R238, [R1+0xa98] ;  /* 0x000a980001ee7983 */ /* 0x000ea80000300800 */
[----:B------:R-:W2:Y:S04]  /*5f190*/  LDL.LU R239, [R1+0xa9c] ;  /* 0x000a9c0001ef7983 */ /* 0x000ea80000300800 */
[----:B-1----:R-:W2:Y:S04]  /*5f1a0*/  LDL.LU R140, [R1+0x290] ;  /* 0x00029000018c7983 */ /* 0x002ea80000300800 */
[----:B------:R-:W2:Y:S04]  /*5f1b0*/  LDL.LU R141, [R1+0x294] ;  /* 0x00029400018d7983 */ /* 0x000ea80000300800 */
[----:B---3--:R-:W3:Y:S04]  /*5f1c0*/  LDL.LU R142, [R1+0x298] ;  /* 0x00029800018e7983 */ /* 0x008ee80000300800 */
        /* <DEDUP_REMOVED lines=9> */
[C---:B----4-:R-:W-:Y:S06]  /*5f260*/  HMMA.1688.F32.TF32 R136, R244.reuse, R42, R176 ;  /* 0x0000002af488723c */ /* 0x050fec00000810b0 */
[C---:B------:R-:W-:Y:S06]  /*5f270*/  HMMA.1688.F32.TF32 R148, R244.reuse, R30, R232 ;  /* 0x0000001ef494723c */ /* 0x040fec00000810e8 */
[C---:B------:R-:W-:Y:S11]  /*5f280*/  HMMA.1688.F32.TF32 R144, R244.reuse, R34, R180 ;  /* 0x00000022f490723c */ /* 0x040ff600000810b4 */
[----:B------:R-:W-:Y:S04]  /*5f290*/  STL.64 [R1+0x850], R136 ;  /* 0x0008508801007387 */ /* 0x000fe80000100a00 */
[----:B------:R1:W-:Y:S04]  /*5f2a0*/  STL.64 [R1+0x858], R138 ;  /* 0x0008588a01007387 */ /* 0x0003e80000100a00 */
[----:B------:R-:W-:Y:S04]  /*5f2b0*/  STL.64 [R1+0x840], R148 ;  /* 0x0008409401007387 */ /* 0x000fe80000100a00 */
[----:B------:R4:W-:Y:S01]  /*5f2c0*/  STL.64 [R1+0x848], R150 ;  /* 0x0008489601007387 */ /* 0x0009e20000100a00 */
[C---:B-1----:R-:W-:Y:S03]  /*5f2d0*/  HMMA.1688.F32.TF32 R136, R244.reuse, R38, R184 ;  /* 0x00000026f488723c */ /* 0x042fe600000810b8 */
[----:B------:R-:W-:Y:S04]  /*5f2e0*/  STL.64 [R1+0x830], R144 ;  /* 0x0008309001007387 */ /* 0x000fe80000100a00 */
[----:B------:R1:W-:Y:S01]  /*5f2f0*/  STL.64 [R1+0x838], R146 ;  /* 0x0008389201007387 */ /* 0x0003e20000100a00 */
[C---:B----4-:R-:W-:Y:S06]  /*5f300*/  HMMA.1688.F32.TF32 R148, R244.reuse, R14, R188 ;  /* 0x0000000ef494723c */ /* 0x050fec00000810bc */
[C---:B-1----:R-:W-:Y:S09]  /*5f310*/  HMMA.1688.F32.TF32 R144, R244.reuse, R18, R192 ;  /* 0x00000012f490723c */ /* 0x042ff200000810c0 */
        /* <DEDUP_REMOVED lines=8> */
[----:B-1----:R-:W-:Y:S01]  /*5f3a0*/  HMMA.1688.F32.TF32 R144, R244, R70, R204 ;  /* 0x00000046f490723c */ /* 0x002fe200000810cc */
[----:B------:R-:W-:-:S02]  /*5f3b0*/  LOP3.LUT R128, R252, 0x40, RZ, 0x3c, !PT ;  /* 0x00000040fc807812 */ /* 0x000fc400078e3cff */
[----:B------:R-:W-:-:S03]  /*5f3c0*/  LOP3.LUT R129, R252, 0x60, RZ, 0x3c, !PT ;  /* 0x00000060fc817812 */ /* 0x000fc600078e3cff */
[----:B------:R-:W-:Y:S04]  /*5f3d0*/  LDS R132, [R128+UR7+0x41800] ;  /* 0x0418000780847984 */ /* 0x000fe80008000800 */
[----:B------:R-:W-:Y:S04]  /*5f3e0*/  LDS R134, [R128+UR7+0x41c00] ;  /* 0x041c000780867984 */ /* 0x000fe80008000800 */
[----:B------:R-:W-:Y:S04]  /*5f3f0*/  LDS R133, [R129+UR7+0x41800] ;  /* 0x0418000781857984 */ /* 0x000fe80008000800 */
[----:B------:R-:W2:Y:S04]  /*5f400*/  LDS R135, [R129+UR7+0x41c00] ;  /* 0x041c000781877984 */ /* 0x000ea80008000800 */
        /* <DEDUP_REMOVED lines=12> */
[----:B------:R-:W-:Y:S04]  /*5f4d0*/  STL.64 [R1+0x7b8], R150 ;  /* 0x0007b89601007387 */ /* 0x000fe80000100a00 */
[----:B------:R-:W-:Y:S01]  /*5f4e0*/  STL.64 [R1+0x32c8], R54 ;  /* 0x0032c83601007387 */ /* 0x000fe20000100a00 */
[C---:B-1----:R-:W-:Y:S03]  /*5f4f0*/  HMMA.1688.F32.TF32 R136, R244.reuse, R54, R220 ;  /* 0x00000036f488723c */ /* 0x042fe600000810dc */
[----:B------:R-:W-:Y:S04]  /*5f500*/  STL.64 [R1+0x7a0], R144 ;  /* 0x0007a09001007387 */ /* 0x000fe80000100a00 */
[----:B------:R1:W-:Y:S04]  /*5f510*/  STL.64 [R1+0x7a8], R146 ;  /* 0x0007a89201007387 */ /* 0x0003e80000100a00 */
[----:B------:R4:W-:Y:S01]  /*5f520*/  STL.64 [R1+0x32c0], R52 ;  /* 0x0032c03401007387 */ /* 0x0009e20000100a00 */
[C---:B-1----:R-:W-:Y:S06]  /*5f530*/  HMMA.1688.F32.TF32 R144, R244.reuse, R50, R224 ;  /* 0x00000032f490723c */ /* 0x042fec00000810e0 */
[----:B----4-:R-:W-:Y:S05]  /*5f540*/  HMMA.1688.F32.TF32 R52, R244, R46, R228 ;  /* 0x0000002ef434723c */ /* 0x010fea00000810e4 */
[----:B------:R-:W-:Y:S04]  /*5f550*/  STL.64 [R1+0x790], R136 ;  /* 0x0007908801007387 */ /* 0x000fe80000100a00 */
[----:B------:R-:W-:Y:S04]  /*5f560*/  STL.64 [R1+0x798], R138 ;  /* 0x0007988a01007387 */ /* 0x000fe80000100a00 */
[----:B------:R-:W-:Y:S04]  /*5f570*/  LDS R136, [R128+UR7+0x41880] ;  /* 0x0418800780887984 */ /* 0x000fe80008000800 */
[----:B------:R-:W-:Y:S04]  /*5f580*/  LDS R138, [R128+UR7+0x41c80] ;  /* 0x041c8007808a7984 */ /* 0x000fe80008000800 */
[----:B------:R1:W-:Y:S04]  /*5f590*/  STL.64 [R1+0x780], R144 ;  /* 0x0007809001007387 */ /* 0x0003e80000100a00 */
[----:B------:R4:W-:Y:S04]  /*5f5a0*/  STL.64 [R1+0x788], R146 ;  /* 0x0007889201007387 */ /* 0x0009e80000100a00 */
[----:B------:R4:W-:Y:S04]  /*5f5b0*/  STL.64 [R1+0x770], R52 ;  /* 0x0007703401007387 */ /* 0x0009e80000100a00 */
[----:B------:R4:W-:Y:S04]  /*5f5c0*/  STL.64 [R1+0x778], R54 ;  /* 0x0007783601007387 */ /* 0x0009e80000100a00 */
[----:B------:R-:W-:Y:S04]  /*5f5d0*/  LDS R137, [R129+UR7+0x41880] ;  /* 0x0418800781897984 */ /* 0x000fe80008000800 */
[----:B------:R-:W4:Y:S01]  /*5f5e0*/  LDS R139, [R129+UR7+0x41c80] ;  /* 0x041c8007818b7984 */ /* 0x000f220008000800 */
[C---:B--2---:R-:W-:Y:S06]  /*5f5f0*/  HMMA.1688.F32.TF32 R188, R132.reuse, R130, R236 ;  /* 0x0000008284bc723c */ /* 0x044fec00000810ec */
[C---:B---3--:R-:W-:Y:S06]  /*5f600*/  HMMA.1688.F32.TF32 R184, R132.reuse, R126, R140 ;  /* 0x0000007e84b8723c */ /* 0x048fec000008108c */
[C---:B------:R-:W-:Y:S11]  /*5f610*/  HMMA.1688.F32.TF32 R176, R132.reuse, R122, R240 ;  /* 0x0000007a84b0723c */ /* 0x040ff600000810f0 */
[----:B------:R-:W-:Y:S04]  /*5f620*/  STL.64 [R1+0x3150], R190 ;  /* 0x003150be01007387 */ /* 0x000fe80000100a00 */
[----:B------:R-:W-:Y:S04]  /*5f630*/  STL.64 [R1+0x3148], R188 ;  /* 0x003148bc01007387 */ /* 0x000fe80000100a00 */
[----:B------:R-:W-:Y:S04]  /*5f640*/  STL.64 [R1+0x3160], R186 ;  /* 0x003160ba01007387 */ /* 0x000fe80000100a00 */
[----:B------:R-:W-:Y:S04]  /*5f650*/  STL.64 [R1+0x3158], R184 ;  /* 0x003158b801007387 */ /* 0x000fe80000100a00 */
[----:B------:R-:W-:Y:S04]  /*5f660*/  STL.64 [R1+0x3170], R178 ;  /* 0x003170b201007387 */ /* 0x000fe80000100a00 */
[----:B------:R-:W-:Y:S04]  /*5f670*/  STL.64 [R1+0x3168], R176 ;  /* 0x003168b001007387 */ /* 0x000fe80000100a00 */
        /* <DEDUP_REMOVED lines=8> */
[C---:B------:R-:W-:Y:S03]  /*5f700*/  HMMA.1688.F32.TF32 R172, R132.reuse, R118, R248 ;  /* 0x0000007684ac723c */ /* 0x040fe600000810f8 */
        /* <DEDUP_REMOVED lines=34> */
[----:B----4-:R-:W4:Y:S04]  /*5f930*/  LDL.LU R146, [R1+0x308] ;  /* 0x0003080001927983 */ /* 0x010f280000300800 */
[----:B------:R-:W4:Y:S04]  /*5f940*/  LDL.LU R147, [R1+0x30c] ;  /* 0x00030c0001937983 */ /* 0x000f280000300800 */
[----:B------:R-:W-:Y:S04]  /*5f950*/  STL.64 [R1+0x3180], R174 ;  /* 0x003180ae01007387 */ /* 0x000fe80000100a00 */
[----:B------:R-:W-:Y:S01]  /*5f960*/  STL.64 [R1+0x3178], R172 ;  /* 0x003178ac01007387 */ /* 0x000fe20000100a00 */
[C---:B---3--:R-:W-:Y:S03]  /*5f970*/  HMMA.1688.F32.TF32 R168, R132.reuse, R114, R248 ;  /* 0x0000007284a8723c */ /* 0x048fe600000810f8 */
[----:B------:R-:W3:Y:S04]  /*5f980*/  LDL.LU R248, [R1+0x350] ;  /* 0x0003500001f87983 */ /* 0x000ee80000300800 */
[----:B------:R-:W3:Y:S04]  /*5f990*/  LDL.LU R249, [R1+0x354] ;  /* 0x0003540001f97983 */ /* 0x000ee80000300800 */
[----:B------:R-:W3:Y:S04]  /*5f9a0*/  LDL.LU R250, [R1+0x358] ;  /* 0x0003580001fa7983 */ /* 0x000ee80000300800 */
[----:B------:R-:W3:Y:S01]  /*5f9b0*/  LDL.LU R251, [R1+0x35c] ;  /* 0x00035c0001fb7983 */ /* 0x000ee20000300800 */
[C---:B--2---:R-:W-:Y:S06]  /*5f9c0*/  HMMA.1688.F32.TF32 R164, R132.reuse, R110, R164 ;  /* 0x0000006e84a4723c */ /* 0x044fec00000810a4 */
        /* <DEDUP_REMOVED lines=20> */
[----:B------:R-:W-:Y:S04]  /*5fb10*/  STL.64 [R1+0x31e8], R236 ;  /* 0x0031e8ec01007387 */ /* 0x000fe80000100a00 */
[----:B------:R-:W-:Y:S04]  /*5fb20*/  STL.64 [R1+0x3200], R234 ;  /* 0x003200ea01007387 */ /* 0x000fe80000100a00 */
[----:B------:R-:W-:Y:S04]  /*5fb30*/  STL.64 [R1+0x31f8], R232 ;  /* 0x0031f8e801007387 */ /* 0x000fe80000100a00 */
[----:B------:R-:W-:Y:S04]  /*5fb40*/  STL [R1+0x311c], R216 ;  /* 0x00311cd801007387 */ /* 0x000fe80000100800 */
[----:B------:R-:W-:Y:S04]  /*5fb50*/  STL [R1+0x3118], R217 ;  /* 0x003118d901007387 */ /* 0x000fe80000100800 */
[----:B------:R-:W-:Y:S04]  /*5fb60*/  STL [R1+0x3114], R218 ;  /* 0x003114da01007387 */ /* 0x000fe80000100800 */
[----:B------:R-:W-:Y:S04]  /*5fb70*/  STL [R1+0x3110], R219 ;  /* 0x003110db01007387 */ /* 0x000fe80000100800 */
[----:B------:R-:W2:Y:S04]  /*5fb80*/  LDL.LU R180, [R1+0x470] ;  /* 0x0004700001b47983 */ /* 0x000ea80000300800 */
[----:B------:R-:W2:Y:S04]  /*5fb90*/  LDL.LU R181, [R1+0x474] ;  /* 0x0004740001b57983 */ /* 0x000ea80000300800 */
[----:B------:R-:W2:Y:S04]  /*5fba0*/  LDL.LU R182, [R1+0x478] ;  /* 0x0004780001b67983 */ /* 0x000ea80000300800 */
[----:B------:R-:W2:Y:S01]  /*5fbb0*/  LDL.LU R183, [R1+0x47c] ;  /* 0x00047c0001b77983 */ /* 0x000ea20000300800 */
[C---:B----4-:R-:W-:Y:S06]  /*5fbc0*/  HMMA.1688.F32.TF32 R228, R132.reuse, R82, R144 ;  /* 0x0000005284e4723c */ /* 0x050fec0000081090 */
[C---:B------:R-:W-:Y:S06]  /*5fbd0*/  HMMA.1688.F32.TF32 R220, R132.reuse, R26, R140 ;  /* 0x0000001a84dc723c */ /* 0x040fec000008108c */
[C---:B---3--:R-:W-:Y:S01]  /*5fbe0*/  HMMA.1688.F32.TF32 R212, R132.reuse, R22, R248 ;  /* 0x0000001684d4723c */ /* 0x048fe200000810f8 */
        /* <DEDUP_REMOVED lines=32> */
[----:B------:R-:W1:Y:S04]  /*5fdf0*/  LDL.LU R52, [R1+0x450] ;  /* 0x0004500001347983 */ /* 0x000e680000300800 */
[----:B------:R-:W1:Y:S04]  /*5fe00*/  LDL.LU R53, [R1+0x454] ;  /* 0x0004540001357983 */ /* 0x000e680000300800 */
[----:B------:R-:W1:Y:S04]  /*5fe10*/  LDL.LU R54, [R1+0x458] ;  /* 0x0004580001367983 */ /* 0x000e680000300800 */
[----:B------:R-:W1:Y:S04]  /*5fe20*/  LDL.LU R55, [R1+0x45c] ;  /* 0x00045c0001377983 */ /* 0x000e680000300800 */
        /* <DEDUP_REMOVED lines=8> */
[----:B------:R-:W-:Y:S04]  /*5feb0*/  STL [R1+0x312c], R212 ;  /* 0x00312cd401007387 */ /* 0x000fe80000100800 */
[----:B------:R-:W-:Y:S04]  /*5fec0*/  STL [R1+0x3128], R213 ;  /* 0x003128d501007387 */ /* 0x000fe80000100800 */
[----:B------:R-:W-:Y:S04]  /*5fed0*/  STL [R1+0x3124], R214 ;  /* 0x003124d601007387 */ /* 0x000fe80000100800 */
[----:B------:R-:W-:Y:S01]  /*5fee0*/  STL [R1+0x3120], R215 ;  /* 0x003120d701007387 */ /* 0x000fe20000100800 */
[C---:B--2---:R-:W-:Y:S06]  /*5fef0*/  HMMA.1688.F32.TF32 R208, R132.reuse, R10, R208 ;  /* 0x0000000a84d0723c */ /* 0x044fec00000810d0 */
[----:B----4-:R-:W-:-:S15]  /*5ff00*/  HMMA.1688.F32.TF32 R204, R132, R42, R204 ;  /* 0x0000002a84cc723c */ /* 0x010fde00000810cc */
[----:B------:R-:W-:-:S02]  /*5ff10*/  NOP ;  /* 0x0000000000007918 */ /* 0x000fc40000000000 */
[----:B------:R-:W-:Y:S04]  /*5ff20*/  STL [R1+0x3138], R208 ;  /* 0x003138d001007387 */ /* 0x000fe80000100800 */
[----:B------:R2:W-:Y:S01]  /*5ff30*/  STL [R1+0x3134], R209 ;  /* 0x003134d101007387 */ /* 0x0005e20000100800 */
[C---:B---3--:R-:W-:Y:S03]  /*5ff40*/  HMMA.1688.F32.TF32 R196, R132.reuse, R34, R196 ;  /* 0x0000002284c4723c */ /* 0x048fe600000810c4 */
[----:B------:R3:W-:Y:S03]  /*5ff50*/  STL [R1+0x3130], R210 ;  /* 0x003130d201007387 */ /* 0x0007e60000100800 */
[C---:B------:R-:W-:Y:S06]  /*5ff60*/  HMMA.1688.F32.TF32 R200, R132.reuse, R30, R200 ;  /* 0x0000001e84c8723c */ /* 0x040fec00000810c8 */
[C---:B-1----:R-:W-:Y:S06]  /*5ff70*/  HMMA.1688.F32.TF32 R148, R132.reuse, R74, R52 ;  /* 0x0000004a8494723c */ /* 0x042fec0000081034 */
[----:B------:R-:W-:Y:S01]  /*5ff80*/  HMMA.1688.F32.TF32 R52, R132, R70, R180 ;  /* 0x000000468434723c */ /* 0x000fe200000810b4 */
[----:B------:R-:W-:Y:S04]  /*5ff90*/  STL [R1+0x310c], R211 ;  /* 0x00310cd301007387 */ /* 0x000fe80000100800 */
[----:B------:R1:W-:Y:S04]  /*5ffa0*/  STL [R1+0x3144], R204 ;  /* 0x003144cc01007387 */ /* 0x0003e80000100800 */
[----:B------:R4:W-:-:S15]  /*5ffb0*/  STL [R1+0x3140], R205 ;  /* 0x003140cd01007387 */ /* 0x0009de0000100800 */
[----:B--2---:R-:W-:Y:S01]  /*5ffc0*/  MOV R209, R52 ;  /* 0x0000003400d17202 */ /* 0x004fe20000000f00 */
[----:B---3--:R-:W-:Y:S02]  /*5ffd0*/  IMAD.MOV.U32 R210, RZ, RZ, R53 ;  /* 0x000000ffffd27224 */ /* 0x008fe400078e0035 */
[----:B------:R-:W-:Y:S02]  /*5ffe0*/  IMAD.MOV.U32 R212, RZ, RZ, R54 ;  /* 0x000000ffffd47224 */ /* 0x000fe400078e0036 */
[----:B------:R-:W-:Y:S02]  /*5fff0*/  IMAD.MOV.U32 R213, RZ, RZ, R55 ;  /* 0x000000ffffd57224 */ /* 0x000fe400078e0037 */
[----:B------:R-:W-:Y:S01]  /*60000*/  HMMA.1688.F32.TF32 R52, R132, R66, R144 ;  /* 0x000000428434723c */ /* 0x000fe20000081090 */
[----:B------:R2:W-:Y:S04]  /*60010*/  STL [R1+0x313c], R206 ;  /* 0x00313cce01007387 */ /* 0x0005e80000100800 */
[----:B------:R-:W-:Y:S04]  /*60020*/  STL [R1+0x3108], R207 ;  /* 0x003108cf01007387 */ /* 0x000fe80000100800 */
[----:B------:R-:W-:Y:S04]  /*60030*/  STL [R1+0x3104], R203 ;  /* 0x003104cb01007387 */ /* 0x000fe80000100800 */
[----:B------:R-:W-:Y:S04]  /*60040*/  STL [R1+0x3100], R199 ;  /* 0x003100c701007387 */ /* 0x000fe80000100800 */
[----:B------:R3:W-:Y:S04]  /*60050*/  STL.64 [R1], R148 ;  /* 0x0000009401007387 */ /* 0x0007e80000100a00 */
[----:B------:R3:W-:Y:S04]  /*60060*/  STL.64 [R1+0x8], R150 ;  /* 0x0000089601007387 */ /* 0x0007e80000100a00 */
[----:B------:R-:W3:Y:S04]  /*60070*/  LDL.LU R144, [R1+0x540] ;  /* 0x0005400001907983 */ /* 0x000ee80000300800 */
[----:B------:R-:W3:Y:S04]  /*60080*/  LDL.LU R145, [R1+0x544] ;  /* 0x0005440001917983 */ /* 0x000ee80000300800 */
[----:B------:R-:W3:Y:S01]  /*60090*/  LDL.LU R146, [R1+0x548] ;  /* 0x0005480001927983 */ /* 0x000ee20000300800 */
[----:B-1----:R-:W-:-:S03]  /*600a0*/  MOV R204, R52 ;  /* 0x0000003400cc7202 */ /* 0x002fc60000000f00 */
[----:B------:R-:W3:Y:S01]  /*600b0*/  LDL.LU R147, [R1+0x54c] ;  /* 0x00054c0001937983 */ /* 0x000ee20000300800 */
[----:B----4-:R-:W-:-:S03]  /*600c0*/  IMAD.MOV.U32 R205, RZ, RZ, R53 ;  /* 0x000000ffffcd7224 */ /* 0x010fc600078e0035 */
[----:B------:R-:W4:Y:S01]  /*600d0*/  LDL.LU R180, [R1+0x550] ;  /* 0x0005500001b47983 */ /* 0x000f220000300800 */
[----:B--2---:R-:W-:Y:S01]  /*600e0*/  IMAD.MOV.U32 R206, RZ, RZ, R54 ;  /* 0x000000ffffce7224 */ /* 0x004fe200078e0036 */
[C---:B------:R-:W-:Y:S01]  /*600f0*/  HMMA.1688.F32.TF32 R244, R132.reuse, R18, R224 ;  /* 0x0000001284f4723c */ /* 0x040fe200000810e0 */
[----:B------:R-:W-:Y:S01]  /*60100*/  IMAD.MOV.U32 R208, RZ, RZ, R55 ;  /* 0x000000ffffd07224 */ /* 0x000fe200078e0037 */
[----:B------:R-:W4:Y:S04]  /*60110*/  LDL.LU R181, [R1+0x554] ;  /* 0x0005540001b57983 */ /* 0x000f280000300800 */
[----:B------:R-:W4:Y:S01]  /*60120*/  LDL.LU R182, [R1+0x558] ;  /* 0x0005580001b67983 */ /* 0x000f220000300800 */
[----:B------:R-:W-:Y:S03]  /*60130*/  HMMA.1688.F32.TF32 R52, R132, R62, R140 ;  /* 0x0000003e8434723c */ /* 0x000fe6000008108c */
        /* <DEDUP_REMOVED lines=20> */
[----:B------:R-:W2:Y:S01]  /*60280*/  LDL.LU R167, [R1+0x5dc] ;  /* 0x0005dc0001a77983 */ /* 0x000ea20000300800 */
[----:B------:R-:W-:-:S03]  /*60290*/  MOV R214, R52 ;  /* 0x0000003400d67202 */ /* 0x000fc60000000f00 */
[----:B------:R-:W4:Y:S01]  /*602a0*/  LDL.LU R160, [R1+0xaa0] ;  /* 0x000aa00001a07983 */ /* 0x000f220000300800 */
[----:B------:R-:W-:-:S03]  /*602b0*/  IMAD.MOV.U32 R215, RZ, RZ, R53 ;  /* 0x000000ffffd77224 */ /* 0x000fc600078e0035 */
[----:B------:R-:W4:Y:S01]  /*602c0*/  LDL.LU R161, [R1+0xaa4] ;  /* 0x000aa40001a17983 */ /* 0x000f220000300800 */
[----:B------:R-:W-:-:S03]  /*602d0*/  IMAD.MOV.U32 R216, RZ, RZ, R54 ;  /* 0x000000ffffd87224 */ /* 0x000fc600078e0036 */
[----:B------:R-:W4:Y:S01]  /*602e0*/  LDL.LU R162, [R1+0xaa8] ;  /* 0x000aa80001a27983 */ /* 0x000f220000300800 */
[----:B------:R-:W-:-:S03]  /*602f0*/  IMAD.MOV.U32 R217, RZ, RZ, R55 ;  /* 0x000000ffffd97224 */ /* 0x000fc600078e0037 */
        /* <DEDUP_REMOVED lines=37> */
[----:B--2---:R-:W-:-:S15]  /*60550*/  HMMA.1688.F32.TF32 R52, R132, R58, R52 ;  /* 0x0000003a8434723c */ /* 0x004fde0000081034 */
[----:B------:R-:W-:-:S09]  /*60560*/  NOP ;  /* 0x0000000000007918 */ /* 0x000fd20000000000 */
[----:B------:R-:W-:Y:S02]  /*60570*/  IMAD.MOV.U32 R218, RZ, RZ, R54 ;  /* 0x000000ffffda7224 */ /* 0x000fe400078e0036 */
[----:B------:R-:W-:Y:S02]  /*60580*/  IMAD.MOV.U32 R219, RZ, RZ, R55 ;  /* 0x000000ffffdb7224 */ /* 0x000fe400078e0037 */
[----:B------:R-:W4:Y:S01]  /*60590*/  LDL.LU.64 R54, [R1+0x32c8] ;  /* 0x0032c80001367983 */ /* 0x000f220000300a00 */
[C---:B------:R-:W-:Y:S06]  /*605a0*/  HMMA.1688.F32.TF32 R192, R132.reuse, R38, R192 ;  /* 0x0000002684c0723c */ /* 0x040fec00000810c0 */
[C---:B------:R-:W-:Y:S06]  /*605b0*/  HMMA.1688.F32.TF32 R240, R132.reuse, R14, R240 ;  /* 0x0000000e84f0723c */ /* 0x040fec00000810f0 */
[----:B------:R-:W-:Y:S01]  /*605c0*/  HMMA.1688.F32.TF32 R248, R132, R78, R248 ;  /* 0x0000004e84f8723c */ /* 0x000fe200000810f8 */
[----:B------:R-:W-:Y:S01]  /*605d0*/  MOV R4, R52 ;  /* 0x0000003400047202 */ /* 0x000fe20000000f00 */
[----:B------:R-:W-:-:S02]  /*605e0*/  IMAD.MOV.U32 R5, RZ, RZ, R53 ;  /* 0x000000ffff057224 */ /* 0x000fc400078e0035 */
[----:B------:R-:W2:Y:S02]  /*605f0*/  LDL.LU.64 R52, [R1+0x32c0] ;  /* 0x0032c00001347983 */ /* 0x000ea40000300a00 */
[----:B------:R-:W-:Y:S06]  /*60600*/  HMMA.1688.F32.TF32 R144, R136, R86, R144 ;  /* 0x000000568890723c */ /* 0x000fec0000081090 */
[----:B----4-:R-:W-:-:S15]  /*60610*/  HMMA.1688.F32.TF32 R232, R132, R54, R232 ;  /* 0x0000003684e8723c */ /* 0x010fde00000810e8 */
[----:B------:R-:W-:-:S09]  /*60620*/  NOP ;  /* 0x0000000000007918 */ /* 0x000fd20000000000 */
[----:B------:R-:W-:Y:S01]  /*60630*/  MOV R8, R232 ;  /* 0x000000e800087202 */ /* 0x000fe20000000f00 */
[----:B------:R-:W-:Y:S02]  /*60640*/  IMAD.MOV.U32 R9, RZ, RZ, R233 ;  /* 0x000000ffff097224 */ /* 0x000fe400078e00e9 */
[----:B------:R-:W-:Y:S02]  /*60650*/  IMAD.MOV.U32 R211, RZ, RZ, R234 ;  /* 0x000000ffffd37224 */ /* 0x000fe400078e00ea */
[----:B------:R-:W-:Y:S02]  /*60660*/  IMAD.MOV.U32 R207, RZ, RZ, R235 ;  /* 0x000000ffffcf7224 */ /* 0x000fe400078e00eb */
[C---:B------:R-:W-:Y:S06]  /*60670*/  HMMA.1688.F32.TF32 R232, R132.reuse, R50, R236 ;  /* 0x0000003284e8723c */ /* 0x040fec00000810ec */
[----:B---3--:R-:W-:Y:S06]  /*60680*/  HMMA.1688.F32.TF32 R132, R132, R46, R148 ;  /* 0x0000002e8484723c */ /* 0x008fec0000081094 */
[----:B------:R-:W-:-:S15]  /*60690*/  HMMA.1688.F32.TF32 R148, R136, R130, R152 ;  /* 0x000000828894723c */ /* 0x000fde0000081098 */
[----:B------:R-:W-:-:S02]  /*606a0*/  NOP ;  /* 0x0000000000007918 */ /* 0x000fc40000000000 */
[----:B------:R1:W-:Y:S01]  /*606b0*/  STL.64 [R1+0xa0], R132 ;  /* 0x0000a08401007387 */ /* 0x0003e20000100a00 */
[----:B------:R-:W-:Y:S01]  /*606c0*/  MOV R0, R134 ;  /* 0x0000008600007202 */ /* 0x000fe20000000f00 */
[----:B------:R-:W-:Y:S02]  /*606d0*/  IMAD.MOV.U32 R3, RZ, RZ, R135 ;  /* 0x000000ffff037224 */ /* 0x000fe400078e0087 */
[C---:B-1----:R-:W-:Y:S02]  /*606e0*/  HMMA.1688.F32.TF32 R132, R136.reuse, R126, R156 ;  /* 0x0000007e8884723c */ /* 0x042fe4000008109c */
[----:B------:R-:W-:Y:S04]  /*606f0*/  STL.64 [R1+0x660], R148 ;  /* 0x0006609401007387 */ /* 0x000fe80000100a00 */
[----:B------:R1:W-:Y:S01]  /*60700*/  STL.64 [R1+0x668], R150 ;  /* 0x0006689601007387 */ /* 0x0003e20000100a00 */
[C---:B------:R-:W-:Y:S06]  /*60710*/  HMMA.1688.F32.TF32 R152, R136.reuse, R122, R160 ;  /* 0x0000007a8898723c */ /* 0x040fec00000810a0 */
[C---:B-1----:R-:W-:Y:S10]  /*60720*/  HMMA.1688.F32.TF32 R148, R136.reuse, R118, R164 ;  /* 0x000000768894723c */ /* 0x042ff400000810a4 */
        /* <DEDUP_REMOVED lines=9> */
[C---:B---3--:R-:W-:Y:S03]  /*607c0*/  HMMA.1688.F32.TF32 R148, R136.reuse, R106, R176 ;  /* 0x0000006a8894723c */ /* 0x048fe600000810b0 */
        /* <DEDUP_REMOVED lines=8> */
[----:B---3--:R-:W-:Y:S01]  /*60850*/  HMMA.1688.F32.TF32 R148, R136, R94, R224 ;  /* 0x0000005e8894723c */ /* 0x008fe200000810e0 */
[----:B------:R1:W-:Y:S01]  /*60860*/  STL.64 [R1+0x188], R134 ;  /* 0x0001888601007387 */ /* 0x0003e20000100a00 */
        /* <DEDUP_REMOVED lines=8> */
[----:B------:R-:W-:Y:S01]  /*608f0*/  IMAD.MOV.U32 R185, RZ, RZ, R113 ;  /* 0x000000ffffb97224 */ /* 0x000fe200078e0071 */
[----:B-1----:R-:W-:Y:S04]  /*60900*/  HMMA.1688.F32.TF32 R132, R136, R90, R180 ;  /* 0x0000005a8884723c */ /* 0x002fe800000810b4 */
[----:B------:R-:W-:Y:S04]  /*60910*/  STL.64 [R1+0x1a0], R152 ;  /* 0x0001a09801007387 */ /* 0x000fe80000100a00 */
[----:B------:R-:W-:Y:S04]  /*60920*/  STL.64 [R1+0x1a8], R154 ;  /* 0x0001a89a01007387 */ /* 0x000fe80000100a00 */
[----:B------:R-:W-:Y:S04]  /*60930*/  STL.64 [R1+0x1b0], R148 ;  /* 0x0001b09401007387 */ /* 0x000fe80000100a00 */
[----:B------:R-:W-:Y:S01]  /*60940*/  STL.64 [R1+0x1b8], R150 ;  /* 0x0001b89601007387 */ /* 0x000fe20000100a00 */
[----:B------:R-:W-:-:S02]  /*60950*/  IMAD.MOV.U32 R187, RZ, RZ, R92 ;  /* 0x000000ffffbb7224 */ /* 0x000fc400078e005c */
        /* <DEDUP_REMOVED lines=8> */
[----:B------:R-:W-:Y:S02]  /*609e0*/  IMAD.MOV.U32 R168, RZ, RZ, R85 ;  /* 0x000000ffffa87224 */ /* 0x000fe400078e0055 */
[----:B------:R-:W-:Y:S02]  /*609f0*/  IMAD.MOV.U32 R169, RZ, RZ, R88 ;  /* 0x000000ffffa97224 */ /* 0x000fe400078e0058 */
[----:B------:R-:W-:Y:S02]  /*60a00*/  IMAD.MOV.U32 R164, RZ, RZ, R89 ;  /* 0x000000ffffa47224 */ /* 0x000fe400078e0059 */
[----:B------:R-:W-:Y:S01]  /*60a10*/  IMAD.MOV.U32 R165, RZ, RZ, R116 ;  /* 0x000000ffffa57224 */ /* 0x000fe200078e0074 */
[----:B------:R-:W-:Y:S01]  /*60a20*/  MOV R12, R232 ;  /* 0x000000e8000c7202 */ /* 0x000fe20000000f00 */
[----:B------:R-:W-:Y:S01]  /*60a30*/  IMAD.MOV.U32 R13, RZ, RZ, R233 ;  /* 0x000000ffff0d7224 */ /* 0x000fe200078e00e9 */
[----:B-1----:R-:W-:Y:S01]  /*60a40*/  HMMA.1688.F32.TF32 R132, R136, R82, R140 ;  /* 0x000000528884723c */ /* 0x002fe2000008108c */
[----:B------:R1:W-:Y:S04]  /*60a50*/  STL.64 [R1+0x1e0], R144 ;  /* 0x0001e09001007387 */ /* 0x0003e80000100a00 */
[----:B------:R3:W-:Y:S02]  /*60a60*/  STL.64 [R1+0x1e8], R146 ;  /* 0x0001e89201007387 */ /* 0x0007e40000100a00 */
[----:B------:R-:W-:-:S02]  /*60a70*/  IMAD.MOV.U32 R140, RZ, RZ, R69 ;  /* 0x000000ffff8c7224 */ /* 0x000fc400078e0045 */
[----:B------:R-:W4:Y:S01]  /*60a80*/  LDL.LU R69, [R1+0x32bc] ;  /* 0x0032bc0001457983 */ /* 0x000f220000300800 */
[----:B------:R-:W-:Y:S01]  /*60a90*/  IMAD.MOV.U32 R141, RZ, RZ, R125 ;  /* 0x000000ffff8d7224 */ /* 0x000fe200078e007d */
[----:B------:R-:W-:Y:S01]  /*60aa0*/  MOV R142, R124 ;  /* 0x0000007c008e7202 */ /* 0x000fe20000000f00 */
[----:B------:R-:W-:Y:S02]  /*60ab0*/  IMAD.MOV.U32 R143, RZ, RZ, R72 ;  /* 0x000000ffff8f7224 */ /* 0x000fe400078e0048 */
[----:B------:R-:W-:Y:S02]  /*60ac0*/  IMAD.MOV.U32 R203, RZ, RZ, R234 ;  /* 0x000000ffffcb7224 */ /* 0x000fe400078e00ea */
[----:B------:R-:W-:Y:S02]  /*60ad0*/  IMAD.MOV.U32 R199, RZ, RZ, R235 ;  /* 0x000000ffffc77224 */ /* 0x000fe400078e00eb */
[----:B------:R-:W-:Y:S02]  /*60ae0*/  IMAD.MOV.U32 R162, RZ, RZ, R17 ;  /* 0x000000ffffa27224 */ /* 0x000fe400078e0011 */
[----:B------:R-:W-:-:S02]  /*60af0*/  IMAD.MOV.U32 R163, RZ, RZ, R16 ;  /* 0x000000ffffa37224 */ /* 0x000fc400078e0010 */
[----:B------:R-:W-:Y:S01]  /*60b00*/  IMAD.MOV.U32 R127, RZ, RZ, R68 ;  /* 0x000000ffff7f7224 */ /* 0x000fe200078e0044 */
[----:B------:R2:W-:Y:S01]  /*60b10*/  STL.64 [R1+0x640], R132 ;  /* 0x0006408401007387 */ /* 0x0005e20000100a00 */
[----:B-1----:R-:W-:-:S03]  /*60b20*/  IMAD.MOV.U32 R144, RZ, RZ, R73 ;  /* 0x000000ffff907224 */ /* 0x002fc600078e0049 */
[----:B------:R1:W-:Y:S01]  /*60b30*/  STL.64 [R1+0x648], R134 ;  /* 0x0006488601007387 */ /* 0x0003e20000100a00 */
[----:B------:R-:W-:-:S03]  /*60b40*/  IMAD.MOV.U32 R145, RZ, RZ, R121 ;  /* 0x000000ffff917224 */ /* 0x000fc600078e0079 */
[----:B------:R-:W4:Y:S01]  /*60b50*/  LDL.LU R125, [R1+0x32b8] ;  /* 0x0032b800017d7983 */ /* 0x000f220000300800 */
[----:B---3--:R-:W-:-:S03]  /*60b60*/  MOV R146, R120 ;  /* 0x0000007800927202 */ /* 0x008fc60000000f00 */
[----:B------:R-:W3:Y:S01]  /*60b70*/  LDL.LU R124, [R1+0x32b4] ;  /* 0x0032b400017c7983 */ /* 0x000ee20000300800 */
[----:B------:R-:W-:-:S03]  /*60b80*/  IMAD.MOV.U32 R147, RZ, RZ, R76 ;  /* 0x000000ffff937224 */ /* 0x000fc600078e004c */
[----:B------:R-:W4:Y:S04]  /*60b90*/  LDL.LU R72, [R1+0x32b0] ;  /* 0x0032b00001487983 */ /* 0x000f280000300800 */
[----:B------:R-:W3:Y:S04]  /*60ba0*/  LDL.LU R73, [R1+0x32ac] ;  /* 0x0032ac0001497983 */ /* 0x000ee80000300800 */
[----:B------:R-:W4:Y:S04]  /*60bb0*/  LDL.LU R121, [R1+0x32a8] ;  /* 0x0032a80001797983 */ /* 0x000f280000300800 */
[----:B------:R-:W4:Y:S04]  /*60bc0*/  LDL.LU R120, [R1+0x32a4] ;  /* 0x0032a40001787983 */ /* 0x000f280000300800 */
[----:B------:R-:W4:Y:S04]  /*60bd0*/  LDL.LU R76, [R1+0x32a0] ;  /* 0x0032a000014c7983 */ /* 0x000f280000300800 */
[----:B------:R-:W4:Y:S04]  /*60be0*/  LDL.LU R77, [R1+0x329c] ;  /* 0x00329c00014d7983 */ /* 0x000f280000300800 */
[----:B------:R-:W4:Y:S04]  /*60bf0*/  LDL.LU R80, [R1+0x3298] ;  /* 0x0032980001507983 */ /* 0x000f280000300800 */
        /* <DEDUP_REMOVED lines=14> */
[----:B--2---:R-:W-:-:S03]  /*60ce0*/  IMAD.MOV.U32 R132, RZ, RZ, R117 ;  /* 0x000000ffff847224 */ /* 0x004fc600078e0075 */
[----:B------:R-:W2:Y:S04]  /*60cf0*/  LDL.LU R85, [R1+0x325c] ;  /* 0x00325c0001557983 */ /* 0x000ea80000300800 */
[----:B------:R-:W2:Y:S04]  /*60d00*/  LDL.LU R88, [R1+0x3258] ;  /* 0x0032580001587983 */ /* 0x000ea80000300800 */
[----:B------:R-:W2:Y:S04]  /*60d10*/  LDL.LU R89, [R1+0x3254] ;  /* 0x0032540001597983 */ /* 0x000ea80000300800 */
[----:B------:R-:W2:Y:S04]  /*60d20*/  LDL.LU R116, [R1+0x3250] ;  /* 0x0032500001747983 */ /* 0x000ea80000300800 */
[----:B------:R-:W2:Y:S01]  /*60d30*/  LDL.LU R117, [R1+0x324c] ;  /* 0x00324c0001757983 */ /* 0x000ea20000300800 */
[----:B------:R-:W-:-:S03]  /*60d40*/  IMAD.MOV.U32 R133, RZ, RZ, R97 ;  /* 0x000000ffff857224 */ /* 0x000fc600078e0061 */
[----:B------:R-:W2:Y:S01]  /*60d50*/  LDL.LU R97, [R1+0x3248] ;  /* 0x0032480001617983 */ /* 0x000ea20000300800 */
[----:B------:R-:W-:Y:S01]  /*60d60*/  MOV R160, R61 ;  /* 0x0000003d00a07202 */ /* 0x000fe20000000f00 */
[----:B------:R-:W-:Y:S01]  /*60d70*/  IMAD.MOV.U32 R161, RZ, RZ, R60 ;  /* 0x000000ffffa17224 */ /* 0x000fe200078e003c */
[----:B------:R-:W-:Y:S01]  /*60d80*/  LOP3.LUT R227, R252, 0x20, RZ, 0x3c, !PT ;  /* 0x00000020fce37812 */ /* 0x000fe200078e3cff */
[----:B-1----:R-:W-:Y:S01]  /*60d90*/  IMAD.MOV.U32 R135, RZ, RZ, R64 ;  /* 0x000000ffff877224 */ /* 0x002fe200078e0040 */
[----:B------:R-:W-:Y:S01]  /*60da0*/  MOV R134, R65 ;  /* 0x0000004100867202 */ /* 0x000fe20000000f00 */
[----:B------:R-:W-:Y:S04]  /*60db0*/  LDS R180, [R252+UR7+0x42000] ;  /* 0x04200007fcb47984 */ /* 0x000fe80008000800 */
[----:B------:R-:W-:Y:S01]  /*60dc0*/  LDS R182, [R252+UR7+0x42400] ;  /* 0x04240007fcb67984 */ /* 0x000fe20008000800 */
[----:B------:R-:W-:Y:S01]  /*60dd0*/  MOV R166, R57 ;  /* 0x0000003900a67202 */ /* 0x000fe20000000f00 */
[----:B------:R-:W-:Y:S01]  /*60de0*/  IMAD.MOV.U32 R167, RZ, RZ, R56 ;  /* 0x000000ffffa77224 */ /* 0x000fe200078e0038 */
[----:B------:R-:W-:Y:S01]  /*60df0*/  MOV R170, R53 ;  /* 0x0000003500aa7202 */ /* 0x000fe20000000f00 */
[----:B------:R-:W-:Y:S01]  /*60e00*/  IMAD.MOV.U32 R171, RZ, RZ, R52 ;  /* 0x000000ffffab7224 */ /* 0x000fe200078e0034 */
[----:B------:R-:W-:Y:S04]  /*60e10*/  LDS R224, [R252+UR7+0x42080] ;  /* 0x04208007fce07984 */ /* 0x000fe80008000800 */
[----:B------:R-:W-:Y:S01]  /*60e20*/  LDS R226, [R252+UR7+0x42480] ;  /* 0x04248007fce27984 */ /* 0x000fe20008000800 */
[----:B---3--:R-:W-:-:S02]  /*60e30*/  IMAD.MOV.U32 R115, RZ, RZ, R101 ;  /* 0x000000ffff737224 */ /* 0x008fc400078e0065 */
[----:B----4-:R-:W-:Y:S01]  /*60e40*/  IMAD.MOV.U32 R114, RZ, RZ, R96 ;  /* 0x000000ffff727224 */ /* 0x010fe200078e0060 */
[----:B------:R-:W-:Y:S01]  /*60e50*/  MOV R122, R73 ;  /* 0x00000049007a7202 */ /* 0x000fe20000000f00 */
[----:B------:R-:W3:Y:S04]  /*60e60*/  LDL.LU R96, [R1+0x3244] ;  /* 0x0032440001607983 */ /* 0x000ee80000300800 */
[----:B------:R-:W4:Y:S01]  /*60e70*/  LDL.LU R101, [R1+0x3240] ;  /* 0x0032400001657983 */ /* 0x000f220000300800 */
[----:B------:R-:W-:Y:S02]  /*60e80*/  IMAD.MOV.U32 R118, RZ, RZ, R77 ;  /* 0x000000ffff767224 */ /* 0x000fe400078e004d */
[----:B------:R-:W-:Y:S01]  /*60e90*/  IMAD.MOV.U32 R119, RZ, RZ, R76 ;  /* 0x000000ffff777224 */ /* 0x000fe200078e004c */
[----:B------:R-:W-:Y:S01]  /*60ea0*/  LDS R181, [R227+UR7+0x42000] ;  /* 0x04200007e3b57984 */ /* 0x000fe20008000800 */
[----:B------:R-:W-:-:S02]  /*60eb0*/  IMAD.MOV.U32 R111, RZ, RZ, R92 ;  /* 0x000000ffff6f7224 */ /* 0x000fc400078e005c */
[----:B------:R-:W-:Y:S01]  /*60ec0*/  IMAD.MOV.U32 R123, RZ, RZ, R72 ;  /* 0x000000ffff7b7224 */ /* 0x000fe200078e0048 */
[----:B------:R-:W-:Y:S01]  /*60ed0*/  LDS R183, [R227+UR7+0x42400] ;  /* 0x04240007e3b77984 */ /* 0x000fe20008000800 */
[----:B------:R-:W-:-:S03]  /*60ee0*/  MOV R110, R100 ;  /* 0x00000064006e7202 */ /* 0x000fc60000000f00 */
[----:B------:R-:W3:Y:S04]  /*60ef0*/  LDL.LU R100, [R1+0x323c] ;  /* 0x00323c0001647983 */ /* 0x000ee80000300800 */
[----:B------:R-:W3:Y:S01]  /*60f00*/  LDL.LU R92, [R1+0x3238] ;  /* 0x00323800015c7983 */ /* 0x000ee20000300800 */
[----:B------:R-:W-:-:S03]  /*60f10*/  IMAD.MOV.U32 R126, RZ, RZ, R69 ;  /* 0x000000ffff7e7224 */ /* 0x000fc600078e0045 */
[----:B------:R-:W-:Y:S01]  /*60f20*/  LDS R225, [R227+UR7+0x42080] ;  /* 0x04208007e3e17984 */ /* 0x000fe20008000800 */
[----:B------:R-:W-:Y:S02]  /*60f30*/  IMAD.MOV.U32 R107, RZ, RZ, R2 ;  /* 0x000000ffff6b7224 */ /* 0x000fe400078e0002 */
[----:B------:R-:W-:Y:S02]  /*60f40*/  IMAD.MOV.U32 R106, RZ, RZ, R93 ;  /* 0x000000ffff6a7224 */ /* 0x000fe400078e005d */
[----:B--2---:R-:W-:Y:S01]  /*60f50*/  IMAD.MOV.U32 R99, RZ, RZ, R116 ;  /* 0x000000ffff637224 */ /* 0x004fe200078e0074 */
[----:B------:R-:W2:Y:S01]  /*60f60*/  LDL.LU R93, [R1+0x3234] ;  /* 0x00323400015d7983 */ /* 0x000ea20000300800 */
[----:B------:R-:W-:-:S03]  /*60f70*/  MOV R98, R117 ;  /* 0x0000007500627202 */ /* 0x000fc60000000f00 */
[----:B------:R-:W2:Y:S04]  /*60f80*/  LDL.LU R2, [R1+0x3230] ;  /* 0x0032300001027983 */ /* 0x000ea80000300800 */
[----:B------:R-:W2:Y:S04]  /*60f90*/  LDL.LU R117, [R1+0x322c] ;  /* 0x00322c0001757983 */ /* 0x000ea80000300800 */
[----:B------:R-:W2:Y:S01]  /*60fa0*/  LDL.LU R116, [R1+0x3228] ;  /* 0x0032280001747983 */ /* 0x000ea20000300800 */
[----:B----4-:R-:W-:Y:S01]  /*60fb0*/  IMAD.MOV.U32 R159, RZ, RZ, R101 ;  /* 0x000000ffff9f7224 */ /* 0x010fe200078e0065 */
[----:B---3--:R-:W-:Y:S01]  /*60fc0*/  MOV R158, R100 ;  /* 0x00000064009e7202 */ /* 0x008fe20000000f00 */
[----:B------:R-:W-:-:S02]  /*60fd0*/  IMAD.MOV.U32 R156, RZ, RZ, R92 ;  /* 0x000000ffff9c7224 */ /* 0x000fc400078e005c */
[----:B------:R-:W-:Y:S01]  /*60fe0*/  IMAD.MOV.U32 R102, RZ, RZ, R85 ;  /* 0x000000ffff667224 */ /* 0x000fe200078e0055 */
[----:B------:R-:W3:Y:S01]  /*60ff0*/  LDL.LU R92, [R1+0x3224] ;  /* 0x00322400015c7983 */ /* 0x000ee20000300800 */
[----:B------:R-:W-:Y:S01]  /*61000*/  IMAD.MOV.U32 R103, RZ, RZ, R84 ;  /* 0x000000ffff677224 */ /* 0x000fe200078e0054 */
[----:B------:R-:W-:Y:S02]  /*61010*/  HMMA.1688.F32.TF32 R68, R136, R70, R124 ;  /* 0x000000468844723c */ /* 0x000fe4000008107c */
[----:B------:R-:W-:Y:S01]  /*61020*/  LDS R227, [R227+UR7+0x42480] ;  /* 0x04248007e3e37984 */ /* 0x000fe20008000800 */
[----:B--2---:R-:W-:-:S03]  /*61030*/  IMAD.MOV.U32 R157, RZ, RZ, R93 ;  /* 0x000000ffff9d7224 */ /* 0x004fc600078e005d */
[----:B------:R-:W2:Y:S04]  /*61040*/  LDL.LU R93, [R1+0x3220] ;  /* 0x00322000015d7983 */ /* 0x000ea80000300800 */
[----:B------:R-:W4:Y:S01]  /*61050*/  LDL.LU R100, [R1+0x321c] ;  /* 0x00321c0001647983 */ /* 0x000f220000300800 */
[----:B------:R-:W-:Y:S01]  /*61060*/  MOV R155, R2 ;  /* 0x00000002009b7202 */ /* 0x000fe20000000f00 */
[----:B------:R-:W-:Y:S02]  /*61070*/  IMAD.MOV.U32 R154, RZ, RZ, R117 ;  /* 0x000000ffff9a7224 */ /* 0x000fe400078e0075 */
[----:B------:R-:W3:Y:S01]  /*61080*/  LDL.LU R101, [R1+0x3218] ;  /* 0x0032180001657983 */ /* 0x000ee20000300800 */
[----:B------:R-:W-:-:S03]  /*61090*/  IMAD.MOV.U32 R153, RZ, RZ, R116 ;  /* 0x000000ffff997224 */ /* 0x000fc600078e0074 */
[----:B------:R-:W4:Y:S04]  /*610a0*/  LDL.LU R152, [R1+0x4e0] ;  /* 0x0004e00001987983 */ /* 0x000f280000300800 */
[----:B------:R-:W4:Y:S04]  /*610b0*/  LDL.LU R116, [R1+0x3214] ;  /* 0x0032140001747983 */ /* 0x000f280000300800 */
[----:B------:R-:W4:Y:S04]  /*610c0*/  LDL.LU R117, [R1+0x3210] ;  /* 0x0032100001757983 */ /* 0x000f280000300800 */
[----:B------:R-:W2:Y:S04]  /*610d0*/  LDL.LU R2, [R1+0x320c] ;  /* 0x00320c0001027983 */ /* 0x000ea80000300800 */
[----:B------:R-:W4:Y:S04]  /*610e0*/  LDL.LU R236, [R1+0x520] ;  /* 0x0005200001ec7983 */ /* 0x000f280000300800 */
[----:B------:R-:W4:Y:S04]  /*610f0*/  LDL.LU R237, [R1+0x524] ;  /* 0x0005240001ed7983 */ /* 0x000f280000300800 */
[----:B------:R-:W4:Y:S04]  /*61100*/  LDL.LU R238, [R1+0x528] ;  /* 0x0005280001ee7983 */ /* 0x000f280000300800 */
[----:B------:R-:W4:Y:S04]  /*61110*/  LDL.LU R239, [R1+0x52c] ;  /* 0x00052c0001ef7983 */ /* 0x000f280000300800 */
[----:B------:R-:W4:Y:S01]  /*61120*/  LDL.LU R232, [R1+0x570] ;  /* 0x0005700001e87983 */ /* 0x000f220000300800 */
[----:B--2---:R-:W-:-:S03]  /*61130*/  IMAD.MOV.U32 R233, RZ, RZ, R2 ;  /* 0x000000ffffe97224 */ /* 0x004fc600078e0002 */
[----:B------:R-:W2:Y:S01]  /*61140*/  LDL.LU R2, [R1+0x3208] ;  /* 0x0032080001027983 */ /* 0x000ea20000300800 */
[----:B------:R-:W-:Y:S01]  /*61150*/  IMAD.MOV.U32 R150, RZ, RZ, R93 ;  /* 0x000000ffff967224 */ /* 0x000fe200078e005d */
[----:B---3--:R-:W-:Y:S01]  /*61160*/  MOV R148, R101 ;  /* 0x0000006500947202 */ /* 0x008fe20000000f00 */
[----:B------:R-:W-:Y:S02]  /*61170*/  IMAD.MOV.U32 R151, RZ, RZ, R92 ;  /* 0x000000ffff977224 */ /* 0x000fe400078e005c */
[----:B----4-:R-:W-:Y:S01]  /*61180*/  IMAD.MOV.U32 R149, RZ, RZ, R100 ;  /* 0x000000ffff957224 */ /* 0x010fe200078e0064 */
[----:B------:R-:W-:Y:S01]  /*61190*/  MOV R100, R89 ;  /* 0x0000005900647202 */ /* 0x000fe20000000f00 */
[----:B------:R-:W-:Y:S02]  /*611a0*/  IMAD.MOV.U32 R101, RZ, RZ, R88 ;  /* 0x000000ffff657224 */ /* 0x000fe400078e0058 */
[----:B------:R-:W-:Y:S02]  /*611b0*/  IMAD.MOV.U32 R234, RZ, RZ, R117 ;  /* 0x000000ffffea7224 */ /* 0x000fe400078e0075 */
[----:B------:R-:W-:Y:S01]  /*611c0*/  IMAD.MOV.U32 R235, RZ, RZ, R116 ;  /* 0x000000ffffeb7224 */ /* 0x000fe200078e0074 */
        /* <DEDUP_REMOVED lines=12> */
[C---:B------:R-:W-:Y:S01]  /*61290*/  HMMA.1688.F32.TF32 R52, R136.reuse, R54, R168 ;  /* 0x000000368834723c */ /* 0x040fe200000810a8 */
[----:B--2---:R-:W1:Y:S04]  /*612a0*/  LDSM.16.M88.4 R92, [R2+UR10+0x80] ;  /* 0x0000800a025c783b */ /* 0x004e680008000200 */
[----:B------:R-:W2:Y:S04]  /*612b0*/  LDSM.16.M88.4 R88, [R2+UR10+0x1080] ;  /* 0x0010800a0258783b */ /* 0x000ea80008000200 */
[----:B------:R-:W3:Y:S04]  /*612c0*/  LDSM.16.M88.4 R84, [R2+UR10+0x2080] ;  /* 0x0020800a0254783b */ /* 0x000ee80008000200 */
[----:B------:R-:W4:Y:S04]  /*612d0*/  LDSM.16.M88.4 R80, [R2+UR10+0x3080] ;  /* 0x0030800a0250783b */ /* 0x000f280008000200 */
[----:B------:R-:W-:Y:S04]  /*612e0*/  LDSM.16.M88.4 R132, [R2+UR10+0x7080] ;  /* 0x0070800a0284783b */ /* 0x000fe80008000200 */
[----:B------:R-:W-:Y:S04]  /*612f0*/  LDSM.16.M88.4 R124, [R2+UR10+0x9080] ;  /* 0x0090800a027c783b */ /* 0x000fe80008000200 */
[----:B------:R-:W-:Y:S04]  /*61300*/  LDSM.16.M88.4 R116, [R2+UR10+0xb080] ;  /* 0x00b0800a0274783b */ /* 0x000fe80008000200 */
[----:B-1----:R-:W-:Y:S04]  /*61310*/  STL [R1+0x306c], R94 ;  /* 0x00306c5e01007387 */ /* 0x002fe80000100800 */
[----:B------:R-:W-:Y:S04]  /*61320*/  STL [R1+0x3068], R95 ;  /* 0x0030685f01007387 */ /* 0x000fe80000100800 */
[----:B--2---:R-:W-:Y:S04]  /*61330*/  STL [R1+0x3074], R90 ;  /* 0x0030745a01007387 */ /* 0x004fe80000100800 */
[----:B------:R-:W-:Y:S04]  /*61340*/  STL [R1+0x3070], R91 ;  /* 0x0030705b01007387 */ /* 0x000fe80000100800 */
[----:B---3--:R-:W-:Y:S04]  /*61350*/  STL [R1+0x307c], R86 ;  /* 0x00307c5601007387 */ /* 0x008fe80000100800 */
[----:B------:R-:W-:Y:S04]  /*61360*/  STL [R1+0x3078], R87 ;  /* 0x0030785701007387 */ /* 0x000fe80000100800 */
[----:B----4-:R-:W-:Y:S04]  /*61370*/  STL [R1+0x3084], R82 ;  /* 0x0030845201007387 */ /* 0x010fe80000100800 */
[----:B------:R-:W-:Y:S04]  /*61380*/  STL [R1+0x3080], R83 ;  /* 0x0030805301007387 */ /* 0x000fe80000100800 */
        /* <DEDUP_REMOVED lines=21> */
[----:B------:R1:W-:Y:S02]  /*614e0*/  STL.64 [R1+0x5f8], R98 ;  /* 0x0005f86201007387 */ /* 0x0003e40000100a00 */
[C---:B-1----:R-:W-:Y:S06]  /*614f0*/  HMMA.1688.F32.TF32 R96, R136.reuse, R34, R100 ;  /* 0x000000228860723c */ /* 0x042fec0000081064 */
[----:B------:R-:W-:Y:S01]  /*61500*/  HMMA.1688.F32.TF32 R100, R136, R14, R108 ;  /* 0x0000000e8864723c */ /* 0x000fe2000008106c */
[----:B------:R-:W-:-:S15]  /*61510*/  LDSM.16.M88.4 R108, [R2+UR10+0xd080] ;  /* 0x00d0800a026c783b */ /* 0x000fde0008000200 */
[----:B------:R-:W-:-:S01]  /*61520*/  NOP ;  /* 0x0000000000007918 */ /* 0x000fc20000000000 */
[----:B------:R-:W-:Y:S04]  /*61530*/  STL.64 [R1+0x5e0], R96 ;  /* 0x0005e06001007387 */ /* 0x000fe80000100a00 */
[----:B------:R1:W-:Y:S02]  /*61540*/  STL.64 [R1+0x5e8], R98 ;  /* 0x0005e86201007387 */ /* 0x0003e40000100a00 */
[C---:B-1----:R-:W-:Y:S02]  /*61550*/  HMMA.1688.F32.TF32 R96, R136.reuse, R18, R112 ;  /* 0x000000128860723c */ /* 0x042fe40000081070 */
[----:B------:R-:W-:Y:S04]  /*61560*/  STL.64 [R1+0x5d0], R104 ;  /* 0x0005d06801007387 */ /* 0x000fe80000100a00 */
[C---:B------:R-:W-:Y:S01]  /*61570*/  HMMA.1688.F32.TF32 R16, R136.reuse, R74, R120 ;  /* 0x0000004a8810723c */ /* 0x040fe20000081078 */
[----:B------:R-:W-:Y:S04]  /*61580*/  STL.64 [R1+0x5d8], R106 ;  /* 0x0005d86a01007387 */ /* 0x000fe80000100a00 */
[----:B------:R-:W-:Y:S04]  /*61590*/  STL.64 [R1+0x5c0], R100 ;  /* 0x0005c06401007387 */ /* 0x000fe80000100a00 */
[----:B------:R-:W-:Y:S04]  /*615a0*/  STL.64 [R1+0x5c8], R102 ;  /* 0x0005c86601007387 */ /* 0x000fe80000100a00 */
[----:B------:R-:W-:Y:S04]  /*615b0*/  LDSM.16.M88.4 R120, [R2+UR10+0xa080] ;  /* 0x00a0800a0278783b */ /* 0x000fe80008000200 */
[----:B------:R-:W-:Y:S04]  /*615c0*/  STL.64 [R1+0x5b0], R96 ;  /* 0x0005b06001007387 */ /* 0x000fe80000100a00 */
[----:B------:R-:W-:Y:S04]  /*615d0*/  STL.64 [R1+0x5b8], R98 ;  /* 0x0005b86201007387 */ /* 0x000fe80000100a00 */
[----:B------:R-:W-:Y:S04]  /*615e0*/  STL.64 [R1+0x5a0], R76 ;  /* 0x0005a04c01007387 */ /* 0x000fe80000100a00 */
[----:B------:R-:W-:Y:S04]  /*615f0*/  STL.64 [R1+0x5a8], R78 ;  /* 0x0005a84e01007387 */ /* 0x000fe80000100a00 */
[----:B------:R-:W-:Y:S04]  /*61600*/  STL.64 [R1+0x590], R16 ;  /* 0x0005901001007387 */ /* 0x000fe80000100a00 */
[----:B------:R1:W-:Y:S04]  /*61610*/  STL.64 [R1+0x598], R18 ;  /* 0x0005981201007387 */ /* 0x0003e80000100a00 */
[----:B------:R-:W-:Y:S04]  /*61620*/  LDSM.16.M88.4 R112, [R2+UR10+0xc080] ;  /* 0x00c0800a0270783b */ /* 0x000fe80008000200 */
[----:B------:R-:W-:Y:S01]  /*61630*/  LDSM.16.M88.4 R104, [R2+UR10+0xe080] ;  /* 0x00e0800a0268783b */ /* 0x000fe20008000200 */
[C---:B-1----:R-:W-:Y:S03]  /*61640*/  HMMA.1688.F32.TF32 R16, R136.reuse, R62, R160 ;  /* 0x0000003e8810723c */ /* 0x042fe600000810a0 */
[----:B------:R-:W-:Y:S04]  /*61650*/  STL.64 [R1+0x580], R68 ;  /* 0x0005804401007387 */ /* 0x000fe80000100a00 */
[----:B------:R-:W-:Y:S04]  /*61660*/  STL.64 [R1+0x588], R70 ;  /* 0x0005884601007387 */ /* 0x000fe80000100a00 */
[----:B------:R-:W-:Y:S04]  /*61670*/  STL.64 [R1+0x570], R64 ;  /* 0x0005704001007387 */ /* 0x000fe80000100a00 */
[----:B------:R-:W-:Y:S04]  /*61680*/  STL.64 [R1+0x578], R66 ;  /* 0x0005784201007387 */ /* 0x000fe80000100a00 */
[----:B------:R-:W-:Y:S04]  /*61690*/  LDSM.16.M88.4 R100, [R2+UR10+0x11080] ;  /* 0x0110800a0264783b */ /* 0x000fe80008000200 */
[----:B------:R-:W-:Y:S04]  /*616a0*/  LDSM.16.M88.4 R96, [R2+UR10+0x12080] ;  /* 0x0120800a0260783b */ /* 0x000fe80008000200 */
[----:B------:R-:W-:Y:S04]  /*616b0*/  STL.64 [R1+0x560], R16 ;  /* 0x0005601001007387 */ /* 0x000fe80000100a00 */
[----:B------:R1:W-:Y:S04]  /*616c0*/  STL.64 [R1+0x568], R18 ;  /* 0x0005681201007387 */ /* 0x0003e80000100a00 */
[----:B------:R-:W-:Y:S04]  /*616d0*/  LDSM.16.M88.4 R76, [R2+UR10+0x13080] ;  /* 0x0130800a024c783b */ /* 0x000fe80008000200 */
[----:B------:R-:W-:Y:S01]  /*616e0*/  LDSM.16.M88.4 R72, [R2+UR10+0x14080] ;  /* 0x0140800a0248783b */ /* 0x000fe20008000200 */
[C---:B-1----:R-:W-:Y:S03]  /*616f0*/  HMMA.1688.F32.TF32 R16, R136.reuse, R50, R172 ;  /* 0x000000328810723c */ /* 0x042fe600000810ac */
[----:B------:R-:W-:Y:S04]  /*61700*/  STL.64 [R1+0x550], R56 ;  /* 0x0005503801007387 */ /* 0x000fe80000100a00 */
[----:B------:R1:W-:Y:S04]  /*61710*/  STL.64 [R1+0x558], R58 ;  /* 0x0005583a01007387 */ /* 0x0003e80000100a00 */
[----:B------:R-:W-:Y:S04]  /*61720*/  STL.64 [R1+0x540], R52 ;  /* 0x0005403401007387 */ /* 0x000fe80000100a00 */
[----:B------:R1:W-:Y:S02]  /*61730*/  STL.64 [R1+0x548], R54 ;  /* 0x0005483601007387 */ /* 0x0003e40000100a00 */
[----:B-1----:R-:W-:Y:S02]  /*61740*/  HMMA.1688.F32.TF32 R56, R136, R46, R176 ;  /* 0x0000002e8838723c */ /* 0x002fe400000810b0 */
[----:B------:R-:W-:Y:S04]  /*61750*/  LDSM.16.M88.4 R136, [R2+UR10+0x6080] ;  /* 0x0060800a0288783b */ /* 0x000fe80008000200 */
[----:B------:R-:W-:Y:S01]  /*61760*/  LDSM.16.M88.4 R68, [R2+UR10+0x15080] ;  /* 0x0150800a0244783b */ /* 0x000fe20008000200 */
[C---:B------:R-:W-:Y:S03]  /*61770*/  HMMA.1688.F32.TF32 R52, R180.reuse, R92, R184 ;  /* 0x0000005cb434723c */ /* 0x040fe600000810b8 */
        /* <DEDUP_REMOVED lines=9> */
[C---:B-1----:R-:W-:Y:S02]  /*61810*/  HMMA.1688.F32.TF32 R56, R180.reuse, R84, R144 ;  /* 0x00000054b438723c */ /* 0x042fe40000081090 */
[----:B------:R-:W1:Y:S04]  /*61820*/  LDSM.16.M88.4 R144, [R2+UR10+0x4080] ;  /* 0x0040800a0290783b */ /* 0x000e680008000200 */
[----:B------:R-:W-:Y:S01]  /*61830*/  HMMA.1688.F32.TF32 R52, R180, R80, R140 ;  /* 0x00000050b434723c */ /* 0x000fe2000008108c */
[----:B------:R-:W4:Y:S04]  /*61840*/  LDSM.16.M88.4 R140, [R2+UR10+0x5080] ;  /* 0x0050800a028c783b */ /* 0x000f280008000200 */
[----:B------:R-:W-:Y:S04]  /*61850*/  STL.64 [R1+0x500], R16 ;  /* 0x0005001001007387 */ /* 0x000fe80000100a00 */
[----:B------:R-:W-:Y:S04]  /*61860*/  STL.64 [R1+0x508], R18 ;  /* 0x0005081201007387 */ /* 0x000fe80000100a00 */
[----:B------:R-:W-:Y:S04]  /*61870*/  LDS R16, [R128+UR7+0x42000] ;  /* 0x0420000780107984 */ /* 0x000fe80008000800 */
[----:B------:R-:W-:Y:S04]  /*61880*/  LDS R18, [R128+UR7+0x42400] ;  /* 0x0424000780127984 */ /* 0x000fe80008000800 */
[----:B------:R-:W-:Y:S04]  /*61890*/  LDS R17, [R129+UR7+0x42000] ;  /* 0x0420000781117984 */ /* 0x000fe80008000800 */
[----:B------:R-:W-:Y:S04]  /*618a0*/  LDS R19, [R129+UR7+0x42400] ;  /* 0x0424000781137984 */ /* 0x000fe80008000800 */
[----:B------:R-:W2:Y:S01]  /*618b0*/  LDSM.16.M88.4 R128, [R2+UR10+0x8080] ;  /* 0x0080800a0280783b */ /* 0x000ea20008000200 */
[----:B------:R-:W-:-:S02]  /*618c0*/  IMAD.MOV.U32 R186, RZ, RZ, R21 ;  /* 0x000000ffffba7224 */ /* 0x000fc400078e0015 */
[----:B------:R-:W-:Y:S01]  /*618d0*/  IMAD.MOV.U32 R187, RZ, RZ, R20 ;  /* 0x000000ffffbb7224 */ /* 0x000fe200078e0014 */
[----:B------:R-:W-:Y:S01]  /*618e0*/  MOV R184, R25 ;  /* 0x0000001900b87202 */ /* 0x000fe20000000f00 */
[----:B------:R-:W3:Y:S01]  /*618f0*/  LDSM.16.M88.4 R20, [R2+UR10+0xf080] ;  /* 0x00f0800a0214783b */ /* 0x000ee20008000200 */
[----:B------:R-:W-:-:S03]  /*61900*/  IMAD.MOV.U32 R185, RZ, RZ, R24 ;  /* 0x000000ffffb97224 */ /* 0x000fc600078e0018 */
[----:B------:R-:W3:Y:S04]  /*61910*/  LDSM.16.M88.4 R24, [R2+UR10+0x10080] ;  /* 0x0100800a0218783b */ /* 0x000ee80008000200 */
[----:B------:R-:W-:Y:S04]  /*61920*/  STL.64 [R1+0x4f0], R56 ;  /* 0x0004f03801007387 */ /* 0x000fe80000100a00 */
[----:B------:R-:W-:Y:S04]  /*61930*/  STL.64 [R1+0x4f8], R58 ;  /* 0x0004f83a01007387 */ /* 0x000fe80000100a00 */
[----:B------:R-:W-:Y:S04]  /*61940*/  STL.64 [R1+0x4e0], R52 ;  /* 0x0004e03401007387 */ /* 0x000fe80000100a00 */
[----:B------:R-:W-:Y:S01]  /*61950*/  STL.64 [R1+0x4e8], R54 ;  /* 0x0004e83601007387 */ /* 0x000fe20000100a00 */
[----:B------:R-:W-:-:S03]  /*61960*/  MOV R176, R49 ;  /* 0x0000003100b07202 */ /* 0x000fc60000000f00 */
[----:B-1----:R-:W-:Y:S01]  /*61970*/  STL [R1+0x308c], R146 ;  /* 0x00308c9201007387 */ /* 0x002fe20000100800 */
[----:B------:R-:W-:-:S03]  /*61980*/  IMAD.MOV.U32 R177, RZ, RZ, R48 ;  /* 0x000000ffffb17224 */ /* 0x000fc600078e0030 */
[----:B------:R-:W1:Y:S04]  /*61990*/  LDSM.16.M88.4 R56, [R2+UR10+0x18080] ;  /* 0x0180800a0238783b */ /* 0x000e680008000200 */
[----:B------:R-:W-:Y:S01]  /*619a0*/  STL [R1+0x3088], R147 ;  /* 0x0030889301007387 */ /* 0x000fe20000100800 */
[----:B------:R-:W-:-:S03]  /*619b0*/  IMAD.MOV.U32 R178, RZ, RZ, R45 ;  /* 0x000000ffffb27224 */ /* 0x000fc600078e002d */
[----:B----4-:R-:W-:Y:S01]  /*619c0*/  STL [R1+0x3094], R142 ;  /* 0x0030948e01007387 */ /* 0x010fe20000100800 */
[----:B------:R-:W-:-:S03]  /*619d0*/  IMAD.MOV.U32 R179, RZ, RZ, R44 ;  /* 0x000000ffffb37224 */ /* 0x000fc600078e002c */
[----:B------:R-:W4:Y:S04]  /*619e0*/  LDSM.16.M88.4 R52, [R2+UR10+0x19080] ;  /* 0x0190800a0234783b */ /* 0x000f280008000200 */
[----:B------:R-:W-:Y:S01]  /*619f0*/  STL [R1+0x3090], R143 ;  /* 0x0030908f01007387 */ /* 0x000fe20000100800 */
[----:B------:R-:W-:-:S03]  /*61a00*/  MOV R172, R41 ;  /* 0x0000002900ac7202 */ /* 0x000fc60000000f00 */
[----:B------:R-:W-:Y:S01]  /*61a10*/  STL [R1+0x309c], R138 ;  /* 0x00309c8a01007387 */ /* 0x000fe20000100800 */
[----:B------:R-:W-:-:S03]  /*61a20*/  IMAD.MOV.U32 R173, RZ, RZ, R40 ;  /* 0x000000ffffad7224 */ /* 0x000fc600078e0028 */
[----:B------:R-:W4:Y:S04]  /*61a30*/  LDSM.16.M88.4 R48, [R2+UR10+0x1a080] ;  /* 0x01a0800a0230783b */ /* 0x000f280008000200 */
[----:B------:R-:W-:Y:S01]  /*61a40*/  STL [R1+0x3098], R139 ;  /* 0x0030988b01007387 */ /* 0x000fe20000100800 */
[----:B------:R-:W-:-:S03]  /*61a50*/  IMAD.MOV.U32 R174, RZ, RZ, R37 ;  /* 0x000000ffffae7224 */ /* 0x000fc600078e0025 */
[----:B------:R-:W-:Y:S01]  /*61a60*/  STL [R1+0x30a4], R134 ;  /* 0x0030a48601007387 */ /* 0x000fe20000100800 */
[----:B------:R-:W-:-:S03]  /*61a70*/  IMAD.MOV.U32 R175, RZ, RZ, R36 ;  /* 0x000000ffffaf7224 */ /* 0x000fc600078e0024 */
[----:B------:R-:W4:Y:S04]  /*61a80*/  LDSM.16.M88.4 R44, [R2+UR10+0x1b080] ;  /* 0x01b0800a022c783b */ /* 0x000f280008000200 */
[----:B------:R-:W-:Y:S01]  /*61a90*/  STL [R1+0x30a0], R135 ;  /* 0x0030a08701007387 */ /* 0x000fe20000100800 */
[----:B------:R-:W-:-:S03]  /*61aa0*/  MOV R188, R33 ;  /* 0x0000002100bc7202 */ /* 0x000fc60000000f00 */
[----:B--2---:R-:W-:Y:S01]  /*61ab0*/  STL [R1+0x30ac], R130 ;  /* 0x0030ac8201007387 */ /* 0x004fe20000100800 */
[----:B------:R-:W-:-:S03]  /*61ac0*/  IMAD.MOV.U32 R189, RZ, RZ, R32 ;  /* 0x000000ffffbd7224 */ /* 0x000fc600078e0020 */
[----:B------:R-:W2:Y:S04]  /*61ad0*/  LDSM.16.M88.4 R40, [R2+UR10+0x1c080] ;  /* 0x01c0800a0228783b */ /* 0x000ea80008000200 */
[----:B------:R-:W-:Y:S01]  /*61ae0*/  STL [R1+0x30a8], R131 ;  /* 0x0030a88301007387 */ /* 0x000fe20000100800 */
[----:B------:R-:W-:-:S03]  /*61af0*/  IMAD.MOV.U32 R190, RZ, RZ, R29 ;  /* 0x000000ffffbe7224 */ /* 0x000fc600078e001d */
[----:B------:R-:W-:Y:S01]  /*61b00*/  STL [R1+0x30b4], R126 ;  /* 0x0030b47e01007387 */ /* 0x000fe20000100800 */
[----:B------:R-:W-:-:S03]  /*61b10*/  IMAD.MOV.U32 R191, RZ, RZ, R28 ;  /* 0x000000ffffbf7224 */ /* 0x000fc600078e001c */
[----:B------:R-:W2:Y:S04]  /*61b20*/  LDSM.16.M88.4 R36, [R2+UR10+0x1d080] ;  /* 0x01d0800a0224783b */ /* 0x000ea80008000200 */
[----:B------:R-:W-:Y:S04]  /*61b30*/  STL [R1+0x30b0], R127 ;  /* 0x0030b07f01007387 */ /* 0x000fe80000100800 */
[----:B------:R-:W-:Y:S04]  /*61b40*/  STL [R1+0x30bc], R122 ;  /* 0x0030bc7a01007387 */ /* 0x000fe80000100800 */
[----:B------:R-:W2:Y:S04]  /*61b50*/  LDSM.16.M88.4 R32, [R2+UR10+0x1e080] ;  /* 0x01e0800a0220783b */ /* 0x000ea80008000200 */
[----:B------:R-:W-:Y:S04]  /*61b60*/  STL [R1+0x30b8], R123 ;  /* 0x0030b87b01007387 */ /* 0x000fe80000100800 */
[----:B------:R-:W-:Y:S04]  /*61b70*/  STL [R1+0x30c4], R118 ;  /* 0x0030c47601007387 */ /* 0x000fe80000100800 */
[----:B------:R-:W2:Y:S04]  /*61b80*/  LDSM.16.M88.4 R28, [R2+UR10+0x1f080] ;  /* 0x01f0800a021c783b */ /* 0x000ea80008000200 */
[----:B------:R-:W-:Y:S04]  /*61b90*/  STL [R1+0x30c0], R119 ;  /* 0x0030c07701007387 */ /* 0x000fe80000100800 */
[----:B------:R-:W-:Y:S04]  /*61ba0*/  STL [R1+0x30cc], R114 ;  /* 0x0030cc7201007387 */ /* 0x000fe80000100800 */
[----:B------:R-:W-:Y:S04]  /*61bb0*/  STL [R1+0x30c8], R115 ;  /* 0x0030c87301007387 */ /* 0x000fe80000100800 */
[----:B------:R-:W-:Y:S04]  /*61bc0*/  STL [R1+0x30d4], R110 ;  /* 0x0030d46e01007387 */ /* 0x000fe80000100800 */
[----:B------:R-:W-:Y:S04]  /*61bd0*/  STL [R1+0x30d0], R111 ;  /* 0x0030d06f01007387 */ /* 0x000fe80000100800 */
[----:B------:R-:W-:Y:S04]  /*61be0*/  STL [R1+0x2f78], R106 ;  /* 0x002f786a01007387 */ /* 0x000fe80000100800 */
[----:B------:R-:W-:Y:S04]  /*61bf0*/  STL [R1+0x2f74], R107 ;  /* 0x002f746b01007387 */ /* 0x000fe80000100800 */
[----:B---3--:R-:W-:Y:S04]  /*61c00*/  STL [R1+0x2f64], R22 ;  /* 0x002f641601007387 */ /* 0x008fe80000100800 */
        /* <DEDUP_REMOVED lines=9> */
[C---:B------:R-:W-:Y:S03]  /*61ca0*/  HMMA.1688.F32.TF32 R160, R180.reuse, R144, R184 ;  /* 0x00000090b4a0723c */ /* 0x040fe600000810b8 */
        /* <DEDUP_REMOVED lines=10> */
[----:B----4-:R-:W-:Y:S04]  /*61d50*/  STL [R1+0x2f8c], R54 ;  /* 0x002f8c3601007387 */ /* 0x010fe80000100800 */
        /* <DEDUP_REMOVED lines=15> */
[----:B------:R-:W-:Y:S04]  /*61e50*/  STL.64 [R1+0x4d0], R160 ;  /* 0x0004d0a001007387 */ /* 0x000fe80000100a00 */
[----:B------:R1:W-:Y:S04]  /*61e60*/  STL.64 [R1+0x4d8], R162 ;  /* 0x0004d8a201007387 */ /* 0x0003e80000100a00 */
[----:B------:R-:W2:Y:S04]  /*61e70*/  LDL.LU R185, [R1+0x724] ;  /* 0x0007240001b97983 */ /* 0x000ea80000300800 */
[----:B------:R-:W2:Y:S04]  /*61e80*/  LDL.LU R186, [R1+0x728] ;  /* 0x0007280001ba7983 */ /* 0x000ea80000300800 */
[----:B------:R-:W2:Y:S01]  /*61e90*/  LDL.LU R187, [R1+0x72c] ;  /* 0x00072c0001bb7983 */ /* 0x000ea20000300800 */
[----:B-1----:R-:W-:Y:S03]  /*61ea0*/  HMMA.1688.F32.TF32 R160, R180, R140, R188 ;  /* 0x0000008cb4a0723c */ /* 0x002fe600000810bc */
[----:B------:R-:W3:Y:S04]  /*61eb0*/  LDL.LU R188, [R1+0x710] ;  /* 0x0007100001bc7983 */ /* 0x000ee80000300800 */
[----:B------:R-:W3:Y:S04]  /*61ec0*/  LDL.LU R189, [R1+0x714] ;  /* 0x0007140001bd7983 */ /* 0x000ee80000300800 */
[----:B------:R-:W3:Y:S04]  /*61ed0*/  LDL.LU R190, [R1+0x718] ;  /* 0x0007180001be7983 */ /* 0x000ee80000300800 */
[----:B------:R-:W3:Y:S09]  /*61ee0*/  LDL.LU R191, [R1+0x71c] ;  /* 0x00071c0001bf7983 */ /* 0x000ef20000300800 */
[----:B------:R-:W-:Y:S01]  /*61ef0*/  MOV R142, R160 ;  /* 0x000000a0008e7202 */ /* 0x000fe20000000f00 */
[----:B------:R-:W-:-:S02]  /*61f00*/  IMAD.MOV.U32 R143, RZ, RZ, R161 ;  /* 0x000000ffff8f7224 */ /* 0x000fc400078e00a1 */
[----:B------:R-:W-:Y:S02]  /*61f10*/  IMAD.MOV.U32 R146, RZ, RZ, R162 ;  /* 0x000000ffff927224 */ /* 0x000fe400078e00a2 */
[----:B------:R-:W-:Y:S02]  /*61f20*/  IMAD.MOV.U32 R147, RZ, RZ, R163 ;  /* 0x000000ffff937224 */ /* 0x000fe400078e00a3 */
[----:B------:R-:W-:Y:S03]  /*61f30*/  HMMA.1688.F32.TF32 R160, R180, R136, R172 ;  /* 0x00000088b4a0723c */ /* 0x000fe600000810ac */
[----:B------:R1:W-:-:S15]  /*61f40*/  STL [R1+0x30e4], R147 ;  /* 0x0030e49301007387 */ /* 0x0003de0000100800 */
[----:B------:R-:W-:-:S06]  /*61f50*/  NOP ;  /* 0x0000000000007918 */ /* 0x000fcc0000000000 */
[----:B------:R-:W-:Y:S01]  /*61f60*/  MOV R134, R160 ;  /* 0x000000a000867202 */ /* 0x000fe20000000f00 */
[----:B------:R-:W-:Y:S02]  /*61f70*/  IMAD.MOV.U32 R135, RZ, RZ, R161 ;  /* 0x000000ffff877224 */ /* 0x000fe400078e00a1 */
[----:B------:R-:W-:Y:S02]  /*61f80*/  IMAD.MOV.U32 R138, RZ, RZ, R162 ;  /* 0x000000ffff8a7224 */ /* 0x000fe400078e00a2 */
[----:B------:R-:W-:Y:S02]  /*61f90*/  IMAD.MOV.U32 R139, RZ, RZ, R163 ;  /* 0x000000ffff8b7224 */ /* 0x000fe400078e00a3 */
[----:B------:R-:W-:Y:S01]  /*61fa0*/  HMMA.1688.F32.TF32 R160, R180, R132, R176 ;  /* 0x00000084b4a0723c */ /* 0x000fe200000810b0 */
[----:B------:R4:W-:Y:S04]  /*61fb0*/  STL [R1+0x30e0], R146 ;  /* 0x0030e09201007387 */ /* 0x0009e80000100800 */
[----:B------:R4:W-:Y:S04]  /*61fc0*/  STL [R1+0x30dc], R143 ;  /* 0x0030dc8f01007387 */ /* 0x0009e80000100800 */
[----:B------:R4:W-:Y:S04]  /*61fd0*/  STL [R1+0x30d8], R142 ;  /* 0x0030d88e01007387 */ /* 0x0009e80000100800 */
[----:B------:R4:W-:Y:S04]  /*61fe0*/  STL [R1+0x30f4], R139 ;  /* 0x0030f48b01007387 */ /* 0x0009e80000100800 */
[----:B------:R4:W-:Y:S04]  /*61ff0*/  STL [R1+0x30f0], R138 ;  /* 0x0030f08a01007387 */ /* 0x0009e80000100800 */
[----:B------:R4:W-:Y:S03]  /*62000*/  STL [R1+0x30ec], R135 ;  /* 0x0030ec8701007387 */ /* 0x0009e60000100800 */
[----:B------:R-:W-:Y:S01]  /*62010*/  MOV R126, R160 ;  /* 0x000000a0007e7202 */ /* 0x000fe20000000f00 */
[----:B------:R4:W-:Y:S01]  /*62020*/  STL [R1+0x30e8], R134 ;  /* 0x0030e88601007387 */ /* 0x0009e20000100800 */
        /* <DEDUP_REMOVED lines=15> */
[----:B--2---:R-:W-:-:S15]  /*62120*/  HMMA.1688.F32.TF32 R164, R180, R128, R184 ;  /* 0x00000080b4a4723c */ /* 0x004fde00000810b8 */
[----:B------:R-:W-:-:S09]  /*62130*/  NOP ;  /* 0x0000000000007918 */ /* 0x000fd20000000000 */
[----:B------:R-:W-:Y:S01]  /*62140*/  MOV R118, R164 ;  /* 0x000000a400767202 */ /* 0x000fe20000000f00 */
[----:B------:R-:W-:Y:S02]  /*62150*/  IMAD.MOV.U32 R119, RZ, RZ, R165 ;  /* 0x000000ffff777224 */ /* 0x000fe400078e00a5 */
[----:B------:R-:W-:Y:S02]  /*62160*/  IMAD.MOV.U32 R122, RZ, RZ, R166 ;  /* 0x000000ffff7a7224 */ /* 0x000fe400078e00a6 */
[----:B------:R-:W-:Y:S02]  /*62170*/  IMAD.MOV.U32 R123, RZ, RZ, R167 ;  /* 0x000000ffff7b7224 */ /* 0x000fe400078e00a7 */
[----:B---3--:R-:W-:Y:S01]  /*62180*/  HMMA.1688.F32.TF32 R164, R180, R124, R188 ;  /* 0x0000007cb4a4723c */ /* 0x008fe200000810bc */
[----:B------:R-:W2:Y:S04]  /*62190*/  LDL.LU R188, [R1+0x6b0] ;  /* 0x0006b00001bc7983 */ /* 0x000ea80000300800 */
[----:B------:R-:W2:Y:S04]  /*621a0*/  LDL.LU R189, [R1+0x6b4] ;  /* 0x0006b40001bd7983 */ /* 0x000ea80000300800 */
[----:B------:R-:W2:Y:S04]  /*621b0*/  LDL.LU R190, [R1+0x6b8] ;  /* 0x0006b80001be7983 */ /* 0x000ea80000300800 */
[----:B------:R-:W2:Y:S11]  /*621c0*/  LDL.LU R191, [R1+0x6bc] ;  /* 0x0006bc0001bf7983 */ /* 0x000eb60000300800 */
[----:B------:R-:W-:Y:S01]  /*621d0*/  MOV R82, R164 ;  /* 0x000000a400527202 */ /* 0x000fe20000000f00 */
[----:B------:R-:W-:Y:S01]  /*621e0*/  IMAD.MOV.U32 R83, RZ, RZ, R165 ;  /* 0x000000ffff537224 */ /* 0x000fe200078e00a5 */
[----:B------:R-:W3:Y:S01]  /*621f0*/  LDL.LU R164, [R1+0x6d0] ;  /* 0x0006d00001a47983 */ /* 0x000ee20000300800 */
[----:B------:R-:W-:-:S02]  /*62200*/  IMAD.MOV.U32 R86, RZ, RZ, R166 ;  /* 0x000000ffff567224 */ /* 0x000fc400078e00a6 */
[----:B------:R-:W-:Y:S01]  /*62210*/  IMAD.MOV.U32 R87, RZ, RZ, R167 ;  /* 0x000000ffff577224 */ /* 0x000fe200078e00a7 */
        /* <DEDUP_REMOVED lines=11> */
[C---:B----4-:R-:W-:Y:S06]  /*622d0*/  HMMA.1688.F32.TF32 R160, R180.reuse, R120, R160 ;  /* 0x00000078b4a0723c */ /* 0x050fec00000810a0 */
[----:B------:R-:W-:-:S15]  /*622e0*/  HMMA.1688.F32.TF32 R172, R180, R116, R172 ;  /* 0x00000074b4ac723c */ /* 0x000fde00000810ac */
[----:B------:R-:W-:-:S03]  /*622f0*/  NOP ;  /* 0x0000000000007918 */ /* 0x000fc60000000000 */
[----:B------:R-:W-:Y:S01]  /*62300*/  IMAD.MOV.U32 R114, RZ, RZ, R162 ;  /* 0x000000ffff727224 */ /* 0x000fe200078e00a2 */
[----:B------:R-:W-:Y:S01]  /*62310*/  MOV R110, R160 ;  /* 0x000000a0006e7202 */ /* 0x000fe20000000f00 */
[----:B------:R-:W-:Y:S02]  /*62320*/  IMAD.MOV.U32 R115, RZ, RZ, R163 ;  /* 0x000000ffff737224 */ /* 0x000fe400078e00a3 */
[----:B------:R-:W-:Y:S01]  /*62330*/  IMAD.MOV.U32 R111, RZ, RZ, R161 ;  /* 0x000000ffff6f7224 */ /* 0x000fe200078e00a1 */
[----:B------:R-:W4:Y:S01]  /*62340*/  LDL.LU.64 R162, [R1+0x31b0] ;  /* 0x0031b00001a27983 */ /* 0x000f220000300a00 */
[----:B------:R-:W-:Y:S03]  /*62350*/  HMMA.1688.F32.TF32 R176, R180, R112, R176 ;  /* 0x00000070b4b0723c */ /* 0x000fe600000810b0 */
[----:B------:R-:W4:Y:S01]  /*62360*/  LDL.LU.64 R160, [R1+0x31a8] ;  /* 0x0031a80001a07983 */ /* 0x000f220000300a00 */
[----:B-1----:R-:W-:Y:S01]  /*62370*/  MOV R147, R172 ;  /* 0x000000ac00937202 */ /* 0x002fe20000000f00 */
[----:B------:R-:W-:-:S02]  /*62380*/  IMAD.MOV.U32 R146, RZ, RZ, R173 ;  /* 0x000000ffff927224 */ /* 0x000fc400078e00ad */
[----:B------:R-:W4:Y:S01]  /*62390*/  LDL.LU R172, [R1+0x690] ;  /* 0x0006900001ac7983 */ /* 0x000f220000300800 */
[----:B------:R-:W-:Y:S02]  /*623a0*/  IMAD.MOV.U32 R143, RZ, RZ, R174 ;  /* 0x000000ffff8f7224 */ /* 0x000fe400078e00ae */
[----:B------:R-:W-:Y:S01]  /*623b0*/  IMAD.MOV.U32 R142, RZ, RZ, R175 ;  /* 0x000000ffff8e7224 */ /* 0x000fe200078e00af */
[----:B------:R-:W4:Y:S04]  /*623c0*/  LDL.LU R173, [R1+0x694] ;  /* 0x0006940001ad7983 */ /* 0x000f280000300800 */
[----:B------:R-:W4:Y:S04]  /*623d0*/  LDL.LU R174, [R1+0x698] ;  /* 0x0006980001ae7983 */ /* 0x000f280000300800 */
[----:B------:R-:W4:Y:S05]  /*623e0*/  LDL.LU R175, [R1+0x69c] ;  /* 0x00069c0001af7983 */ /* 0x000f2a0000300800 */
[----:B------:R-:W-:Y:S01]  /*623f0*/  MOV R139, R176 ;  /* 0x000000b0008b7202 */ /* 0x000fe20000000f00 */
[----:B------:R-:W-:Y:S01]  /*62400*/  IMAD.MOV.U32 R138, RZ, RZ, R177 ;  /* 0x000000ffff8a7224 */ /* 0x000fe200078e00b1 */
[----:B------:R-:W4:Y:S01]  /*62410*/  LDL.LU R176, [R1+0x680] ;  /* 0x0006800001b07983 */ /* 0x000f220000300800 */
[----:B------:R-:W-:-:S02]  /*62420*/  IMAD.MOV.U32 R135, RZ, RZ, R178 ;  /* 0x000000ffff877224 */ /* 0x000fc400078e00b2 */
[----:B------:R-:W-:Y:S01]  /*62430*/  IMAD.MOV.U32 R134, RZ, RZ, R179 ;  /* 0x000000ffff867224 */ /* 0x000fe200078e00b3 */
[----:B------:R-:W4:Y:S04]  /*62440*/  LDL.LU R177, [R1+0x684] ;  /* 0x0006840001b17983 */ /* 0x000f280000300800 */
[----:B------:R-:W4:Y:S04]  /*62450*/  LDL.LU R178, [R1+0x688] ;  /* 0x0006880001b27983 */ /* 0x000f280000300800 */
[----:B------:R-:W4:Y:S01]  /*62460*/  LDL.LU R179, [R1+0x68c] ;  /* 0x00068c0001b37983 */ /* 0x000f220000300800 */
[C---:B---3--:R-:W-:Y:S06]  /*62470*/  HMMA.1688.F32.TF32 R164, R180.reuse, R108, R164 ;  /* 0x0000006cb4a4723c */ /* 0x048fec00000810a4 */
[----:B--2---:R-:W-:-:S15]  /*62480*/  HMMA.1688.F32.TF32 R168, R180, R104, R168 ;  /* 0x00000068b4a8723c */ /* 0x004fde00000810a8 */
[----:B------:R-:W-:-:S03]  /*62490*/  NOP ;  /* 0x0000000000007918 */ /* 0x000fc60000000000 */
[----:B------:R-:W-:Y:S01]  /*624a0*/  MOV R90, R164 ;  /* 0x000000a4005a7202 */ /* 0x000fe20000000f00 */
[----:B------:R-:W-:Y:S02]  /*624b0*/  IMAD.MOV.U32 R91, RZ, RZ, R165 ;  /* 0x000000ffff5b7224 */ /* 0x000fe400078e00a5 */
[----:B------:R-:W-:Y:S02]  /*624c0*/  IMAD.MOV.U32 R94, RZ, RZ, R166 ;  /* 0x000000ffff5e7224 */ /* 0x000fe400078e00a6 */
[----:B------:R-:W-:Y:S02]  /*624d0*/  IMAD.MOV.U32 R95, RZ, RZ, R167 ;  /* 0x000000ffff5f7224 */ /* 0x000fe400078e00a7 */
[----:B------:R-:W-:Y:S01]  /*624e0*/  HMMA.1688.F32.TF32 R164, R180, R20, R188 ;  /* 0x00000014b4a4723c */ /* 0x000fe200000810bc */
[----:B------:R-:W2:Y:S04]  /*624f0*/  LDL.LU R188, [R1+0x670] ;  /* 0x0006700001bc7983 */ /* 0x000ea80000300800 */
[----:B------:R-:W-:Y:S04]  /*62500*/  STL.64 [R1+0x430], R168 ;  /* 0x000430a801007387 */ /* 0x000fe80000100a00 */
[----:B------:R-:W-:-:S14]  /*62510*/  STL.64 [R1+0x438], R170 ;  /* 0x000438aa01007387 */ /* 0x000fdc0000100a00 */
        /* <DEDUP_REMOVED lines=14> */
[----:B----4-:R-:W-:Y:S01]  /*62600*/  HMMA.1688.F32.TF32 R164, R180, R100, R172 ;  /* 0x00000064b4a4723c */ /* 0x010fe200000810ac */
[----:B------:R-:W-:Y:S04]  /*62610*/  STL [R1+0x2fcc], R31 ;  /* 0x002fcc1f01007387 */ /* 0x000fe80000100800 */
[----:B------:R-:W-:-:S15]  /*62620*/  STL [R1+0x2fc8], R30 ;  /* 0x002fc81e01007387 */ /* 0x000fde0000100800 */
[----:B------:R-:W-:-:S04]  /*62630*/  NOP ;  /* 0x0000000000007918 */ /* 0x000fc80000000000 */
[----:B------:R-:W-:Y:S01]  /*62640*/  MOV R38, R164 ;  /* 0x000000a400267202 */ /* 0x000fe20000000f00 */
[----:B------:R-:W-:Y:S02]  /*62650*/  IMAD.MOV.U32 R39, RZ, RZ, R165 ;  /* 0x000000ffff277224 */ /* 0x000fe400078e00a5 */
[----:B------:R-:W-:Y:S02]  /*62660*/  IMAD.MOV.U32 R42, RZ, RZ, R166 ;  /* 0x000000ffff2a7224 */ /* 0x000fe400078e00a6 */
[----:B------:R-:W-:Y:S02]  /*62670*/  IMAD.MOV.U32 R43, RZ, RZ, R167 ;  /* 0x000000ffff2b7224 */ /* 0x000fe400078e00a7 */
[----:B------:R-:W-:Y:S01]  /*62680*/  HMMA.1688.F32.TF32 R164, R180, R96, R176 ;  /* 0x00000060b4a4723c */ /* 0x000fe200000810b0 */
[----:B------:R-:W-:Y:S04]  /*62690*/  STL [R1+0x2fc4], R34 ;  /* 0x002fc42201007387 */ /* 0x000fe80000100800 */
[----:B------:R1:W-:Y:S04]  /*626a0*/  STL [R1+0x2fc0], R35 ;  /* 0x002fc02301007387 */ /* 0x0003e80000100800 */
[----:B------:R-:W-:Y:S04]  /*626b0*/  STL [R1+0x2fdc], R43 ;  /* 0x002fdc2b01007387 */ /* 0x000fe80000100800 */
[----:B------:R-:W-:Y:S04]  /*626c0*/  STL [R1+0x2fd8], R42 ;  /* 0x002fd82a01007387 */ /* 0x000fe80000100800 */
[----:B------:R-:W-:Y:S04]  /*626d0*/  STL [R1+0x2fd4], R39 ;  /* 0x002fd42701007387 */ /* 0x000fe80000100800 */
[----:B------:R-:W-:Y:S04]  /*626e0*/  STL [R1+0x2fd0], R38 ;  /* 0x002fd02601007387 */ /* 0x000fe80000100800 */
[----:B------:R2:W-:Y:S04]  /*626f0*/  STL.64 [R1+0x3f8], R166 ;  /* 0x0003f8a601007387 */ /* 0x0005e80000100a00 */
[----:B------:R-:W4:Y:S04]  /*62700*/  LDL.LU R172, [R1+0x170] ;  /* 0x0001700001ac7983 */ /* 0x000f280000300800 */
[----:B------:R-:W4:Y:S04]  /*62710*/  LDL.LU R173, [R1+0x174] ;  /* 0x0001740001ad7983 */ /* 0x000f280000300800 */
[----:B------:R-:W4:Y:S04]  /*62720*/  LDL.LU R174, [R1+0x178] ;  /* 0x0001780001ae7983 */ /* 0x000f280000300800 */
[----:B------:R-:W4:Y:S01]  /*62730*/  LDL.LU R175, [R1+0x17c] ;  /* 0x00017c0001af7983 */ /* 0x000f220000300800 */
[----:B-1----:R-:W-:Y:S01]  /*62740*/  IMAD.MOV.U32 R35, RZ, RZ, R165 ;  /* 0x000000ffff237224 */ /* 0x002fe200078e00a5 */
[----:B------:R-:W-:-:S04]  /*62750*/  MOV R34, R164 ;  /* 0x000000a400227202 */ /* 0x000fc80000000f00 */
[----:B------:R-:W-:Y:S04]  /*62760*/  STL [R1+0x2fe4], R35 ;  /* 0x002fe42301007387 */ /* 0x000fe80000100800 */
        /* <DEDUP_REMOVED lines=10> */
[----:B------:R2:W-:Y:S04]  /*62810*/  STL [R1+0x2ff4], R30 ;  /* 0x002ff41e01007387 */ /* 0x0005e80000100800 */
        /* <DEDUP_REMOVED lines=15> */
[----:B------:R-:W-:Y:S02]  /*62910*/  IMAD.MOV.U32 R51, RZ, RZ, R167 ;  /* 0x000000ffff337224 */ /* 0x000fe400078e00a7 */
[----:B----4-:R-:W-:Y:S03]  /*62920*/  HMMA.1688.F32.TF32 R164, R180, R68, R172 ;  /* 0x00000044b4a4723c */ /* 0x010fe600000810ac */
[----:B------:R4:W-:Y:S04]  /*62930*/  STL [R1+0x3004], R51 ;  /* 0x0030043301007387 */ /* 0x0009e80000100800 */
[----:B------:R-:W-:Y:S04]  /*62940*/  STL [R1+0x3000], R50 ;  /* 0x0030003201007387 */ /* 0x000fe80000100800 */
[----:B------:R4:W-:Y:S04]  /*62950*/  STL [R1+0x2ffc], R47 ;  /* 0x002ffc2f01007387 */ /* 0x0009e80000100800 */
[----:B------:R4:W-:Y:S09]  /*62960*/  STL [R1+0x2ff8], R46 ;  /* 0x002ff82e01007387 */ /* 0x0009f20000100800 */
[----:B------:R-:W-:Y:S01]  /*62970*/  IMAD.MOV.U32 R42, RZ, RZ, R167 ;  /* 0x000000ffff2a7224 */ /* 0x000fe200078e00a7 */
[----:B------:R-:W-:Y:S01]  /*62980*/  MOV R43, R166 ;  /* 0x000000a6002b7202 */ /* 0x000fe20000000f00 */
[----:B-1----:R-:W-:-:S02]  /*62990*/  IMAD.MOV.U32 R34, RZ, RZ, R165 ;  /* 0x000000ffff227224 */ /* 0x002fc400078e00a5 */
[----:B------:R-:W-:Y:S01]  /*629a0*/  IMAD.MOV.U32 R35, RZ, RZ, R164 ;  /* 0x000000ffff237224 */ /* 0x000fe200078e00a4 */
[----:B------:R1:W-:Y:S04]  /*629b0*/  STL [R1+0x3014], R42 ;  /* 0x0030142a01007387 */ /* 0x0003e80000100800 */
        /* <DEDUP_REMOVED lines=12> */
[----:B------:R-:W-:Y:S03]  /*62a80*/  HMMA.1688.F32.TF32 R164, R180, R60, R176 ;  /* 0x0000003cb4a4723c */ /* 0x000fe600000810b0 */
[----:B------:R-:W-:Y:S04]  /*62a90*/  STL [R1+0x3024], R38 ;  /* 0x0030242601007387 */ /* 0x000fe80000100800 */
[----:B------:R-:W-:-:S15]  /*62aa0*/  STL [R1+0x3020], R39 ;  /* 0x0030202701007387 */ /* 0x000fde0000100800 */
[----:B------:R-:W-:-:S02]  /*62ab0*/  NOP ;  /* 0x0000000000007918 */ /* 0x000fc40000000000 */
[----:B----4-:R-:W-:Y:S01]  /*62ac0*/  IMAD.MOV.U32 R51, RZ, RZ, R164 ;  /* 0x000000ffff337224 */ /* 0x010fe200078e00a4 */
[----:B------:R-:W-:Y:S01]  /*62ad0*/  MOV R47, R166 ;  /* 0x000000a6002f7202 */ /* 0x000fe20000000f00 */
[----:B------:R-:W-:Y:S02]  /*62ae0*/  IMAD.MOV.U32 R50, RZ, RZ, R165 ;  /* 0x000000ffff327224 */ /* 0x000fe400078e00a5 */
[----:B------:R-:W-:Y:S02]  /*62af0*/  IMAD.MOV.U32 R46, RZ, RZ, R167 ;  /* 0x000000ffff2e7224 */ /* 0x000fe400078e00a7 */
[----:B---3--:R-:W-:Y:S01]  /*62b00*/  HMMA.1688.F32.TF32 R164, R180, R56, R184 ;  /* 0x00000038b4a4723c */ /* 0x008fe200000810b8 */
[----:B------:R-:W-:Y:S04]  /*62b10*/  STL [R1+0x301c], R31 ;  /* 0x00301c1f01007387 */ /* 0x000fe80000100800 */
[----:B------:R3:W-:Y:S04]  /*62b20*/  STL [R1+0x3018], R30 ;  /* 0x0030181e01007387 */ /* 0x0007e80000100800 */
[----:B------:R-:W-:Y:S04]  /*62b30*/  STL [R1+0x3034], R46 ;  /* 0x0030342e01007387 */ /* 0x000fe80000100800 */
[----:B------:R-:W-:Y:S04]  /*62b40*/  STL [R1+0x3030], R47 ;  /* 0x0030302f01007387 */ /* 0x000fe80000100800 */
[----:B------:R4:W-:Y:S04]  /*62b50*/  STL [R1+0x302c], R50 ;  /* 0x00302c3201007387 */ /* 0x0009e80000100800 */
[----:B------:R4:W-:Y:S03]  /*62b60*/  STL [R1+0x3028], R51 ;  /* 0x0030283301007387 */ /* 0x0009e60000100800 */
        /* <DEDUP_REMOVED lines=8> */
[----:B------:R-:W4:Y:S04]  /*62bf0*/  LDL.LU R168, [R1+0xc0] ;  /* 0x0000c00001a87983 */ /* 0x000f280000300800 */
[----:B------:R-:W4:Y:S04]  /*62c00*/  LDL.LU R169, [R1+0xc4] ;  /* 0x0000c40001a97983 */ /* 0x000f280000300800 */
[----:B------:R-:W4:Y:S04]  /*62c10*/  LDL.LU R170, [R1+0xc8] ;  /* 0x0000c80001aa7983 */ /* 0x000f280000300800 */
[----:B------:R-:W4:Y:S04]  /*62c20*/  LDL.LU R171, [R1+0xcc] ;  /* 0x0000cc0001ab7983 */ /* 0x000f280000300800 */
[----:B------:R-:W-:Y:S04]  /*62c30*/  STL [R1+0x3044], R59 ;  /* 0x0030443b01007387 */ /* 0x000fe80000100800 */
[----:B------:R-:W-:Y:S04]  /*62c40*/  STL [R1+0x3040], R58 ;  /* 0x0030403a01007387 */ /* 0x000fe80000100800 */
[----:B------:R4:W-:Y:S04]  /*62c50*/  STL [R1+0x303c], R55 ;  /* 0x00303c3701007387 */ /* 0x0009e80000100800 */
[----:B------:R4:W-:Y:S01]  /*62c60*/  STL [R1+0x3038], R54 ;  /* 0x0030383601007387 */ /* 0x0009e20000100800 */
[----:B--2---:R-:W-:-:S15]  /*62c70*/  HMMA.1688.F32.TF32 R172, R180, R52, R188 ;  /* 0x00000034b4ac723c */ /* 0x004fde00000810bc */
[----:B------:R-:W-:-:S09]  /*62c80*/  NOP ;  /* 0x0000000000007918 */ /* 0x000fd20000000000 */
[----:B-1----:R-:W-:Y:S01]  /*62c90*/  IMAD.MOV.U32 R42, RZ, RZ, R172 ;  /* 0x000000ffff2a7224 */ /* 0x002fe200078e00ac */
[----:B------:R-:W-:Y:S01]  /*62ca0*/  MOV R34, R174 ;  /* 0x000000ae00227202 */ /* 0x000fe20000000f00 */
        /* <DEDUP_REMOVED lines=18> */
[C---:B---3--:R-:W-:Y:S03]  /*62dd0*/  HMMA.1688.F32.TF32 R164, R180.reuse, R48, R164 ;  /* 0x00000030b4a4723c */ /* 0x048fe600000810a4 */
[----:B------:R-:W-:Y:S03]  /*62de0*/  STL [R1+0x3054], R35 ;  /* 0x0030542301007387 */ /* 0x000fe60000100800 */
[----:B----4-:R-:W-:Y:S01]  /*62df0*/  HMMA.1688.F32.TF32 R168, R180, R44, R168 ;  /* 0x0000002cb4a8723c */ /* 0x010fe200000810a8 */
[----:B------:R-:W-:Y:S04]  /*62e00*/  STL [R1+0x3050], R34 ;  /* 0x0030502201007387 */ /* 0x000fe80000100800 */
[----:B------:R1:W-:-:S13]  /*62e10*/  STL [R1+0x304c], R43 ;  /* 0x00304c2b01007387 */ /* 0x0003da0000100800 */
[----:B------:R-:W-:Y:S01]  /*62e20*/  IMAD.MOV.U32 R30, RZ, RZ, R167 ;  /* 0x000000ffff1e7224 */ /* 0x000fe200078e00a7 */
[----:B------:R-:W-:Y:S01]  /*62e30*/  MOV R31, R166 ;  /* 0x000000a6001f7202 */ /* 0x000fe20000000f00 */
[----:B------:R3:W-:Y:S01]  /*62e40*/  STL [R1+0x3048], R42 ;  /* 0x0030482a01007387 */ /* 0x0007e20000100800 */
[----:B------:R-:W-:Y:S02]  /*62e50*/  IMAD.MOV.U32 R39, RZ, RZ, R165 ;  /* 0x000000ffff277224 */ /* 0x000fe400078e00a5 */
[----:B------:R-:W-:Y:S01]  /*62e60*/  IMAD.MOV.U32 R38, RZ, RZ, R164 ;  /* 0x000000ffff267224 */ /* 0x000fe200078e00a4 */
[----:B------:R-:W4:Y:S04]  /*62e70*/  LDL.LU.64 R166, [R1+0x31a0] ;  /* 0x0031a00001a67983 */ /* 0x000f280000300a00 */
[----:B------:R-:W4:Y:S04]  /*62e80*/  LDL.LU.64 R164, [R1+0x3198] ;  /* 0x0031980001a47983 */ /* 0x000f280000300a00 */
[----:B------:R-:W-:Y:S01]  /*62e90*/  STL [R1+0x3064], R30 ;  /* 0x0030641e01007387 */ /* 0x000fe20000100800 */
[----:B------:R-:W-:-:S03]  /*62ea0*/  MOV R50, R170 ;  /* 0x000000aa00327202 */ /* 0x000fc60000000f00 */
[----:B------:R-:W-:Y:S01]  /*62eb0*/  STL [R1+0x3060], R31 ;  /* 0x0030601f01007387 */ /* 0x000fe20000100800 */
[----:B------:R-:W-:-:S03]  /*62ec0*/  IMAD.MOV.U32 R51, RZ, RZ, R171 ;  /* 0x000000ffff337224 */ /* 0x000fc600078e00ab */
[----:B------:R-:W-:Y:S01]  /*62ed0*/  STL [R1+0x305c], R39 ;  /* 0x00305c2701007387 */ /* 0x000fe20000100800 */
[----:B------:R-:W-:Y:S02]  /*62ee0*/  IMAD.MOV.U32 R46, RZ, RZ, R168 ;  /* 0x000000ffff2e7224 */ /* 0x000fe400078e00a8 */
[----:B------:R-:W-:Y:S01]  /*62ef0*/  IMAD.MOV.U32 R47, RZ, RZ, R169 ;  /* 0x000000ffff2f7224 */ /* 0x000fe200078e00a9 */
[----:B------:R-:W-:Y:S04]  /*62f00*/  STL [R1+0x3058], R38 ;  /* 0x0030582601007387 */ /* 0x000fe80000100800 */
[----:B------:R-:W4:Y:S04]  /*62f10*/  LDL.LU.64 R170, [R1+0x3190] ;  /* 0x0031900001aa7983 */ /* 0x000f280000300a00 */
[----:B------:R-:W4:Y:S01]  /*62f20*/  LDL.LU.64 R168, [R1+0x3188] ;  /* 0x0031880001a87983 */ /* 0x000f220000300a00 */
[C---:B--2---:R-:W-:Y:S06]  /*62f30*/  HMMA.1688.F32.TF32 R172, R180.reuse, R40, R172 ;  /* 0x00000028b4ac723c */ /* 0x044fec00000810ac */
[C---:B------:R-:W-:Y:S06]  /*62f40*/  HMMA.1688.F32.TF32 R176, R180.reuse, R36, R176 ;  /* 0x00000024b4b0723c */ /* 0x040fec00000810b0 */
[----:B------:R-:W-:-:S12]  /*62f50*/  HMMA.1688.F32.TF32 R184, R180, R32, R184 ;  /* 0x00000020b4b8723c */ /* 0x000fd800000810b8 */
[----:B------:R-:W-:Y:S01]  /*62f60*/  MOV R107, R174 ;  /* 0x000000ae006b7202 */ /* 0x000fe20000000f00 */
[----:B------:R-:W-:Y:S02]  /*62f70*/  IMAD.MOV.U32 R63, RZ, RZ, R175 ;  /* 0x000000ffff3f7224 */ /* 0x000fe400078e00af */
[----:B------:R-:W-:Y:S01]  /*62f80*/  IMAD.MOV.U32 R62, RZ, RZ, R172 ;  /* 0x000000ffff3e7224 */ /* 0x000fe200078e00ac */
[----:B------:R-:W2:Y:S01]  /*62f90*/  LDL.LU.64 R174, [R1+0x3180] ;  /* 0x0031800001ae7983 */ /* 0x000ea20000300a00 */
[----:B------:R-:W-:Y:S01]  /*62fa0*/  IMAD.MOV.U32 R106, RZ, RZ, R173 ;  /* 0x000000ffff6a7224 */ /* 0x000fe200078e00ad */
[----:B------:R-:W-:Y:S02]  /*62fb0*/  MOV R55, R178 ;  /* 0x000000b200377202 */ /* 0x000fe40000000f00 */
[----:B------:R-:W2:Y:S01]  /*62fc0*/  LDL.LU.64 R172, [R1+0x3178] ;  /* 0x0031780001ac7983 */ /* 0x000ea20000300a00 */
[----:B------:R-:W-:Y:S02]  /*62fd0*/  IMAD.MOV.U32 R54, RZ, RZ, R179 ;  /* 0x000000ffff367224 */ /* 0x000fe400078e00b3 */
[----:B------:R-:W-:Y:S01]  /*62fe0*/  IMAD.MOV.U32 R59, RZ, RZ, R176 ;  /* 0x000000ffff3b7224 */ /* 0x000fe200078e00b0 */
[----:B------:R-:W2:Y:S01]  /*62ff0*/  LDL.LU.64 R178, [R1+0x3170] ;  /* 0x0031700001b27983 */ /* 0x000ea20000300a00 */
[----:B------:R-:W-:-:S03]  /*63000*/  IMAD.MOV.U32 R58, RZ, RZ, R177 ;  /* 0x000000ffff3a7224 */ /* 0x000fc600078e00b1 */
[----:B------:R-:W2:Y:S01]  /*63010*/  LDL.LU.64 R176, [R1+0x3168] ;  /* 0x0031680001b07983 */ /* 0x000ea20000300a00 */
[----:B------:R-:W-:Y:S01]  /*63020*/  HMMA.1688.F32.TF32 R180, R180, R28, R188 ;  /* 0x0000001cb4b4723c */ /* 0x000fe200000810bc */
[----:B-1----:R-:W-:Y:S01]  /*63030*/  MOV R43, R186 ;  /* 0x000000ba002b7202 */ /* 0x002fe20000000f00 */
[----:B---3--:R-:W-:Y:S02]  /*63040*/  IMAD.MOV.U32 R42, RZ, RZ, R187 ;  /* 0x000000ffff2a7224 */ /* 0x008fe400078e00bb */
[----:B------:R-:W-:Y:S01]  /*63050*/  IMAD.MOV.U32 R35, RZ, RZ, R184 ;  /* 0x000000ffff237224 */ /* 0x000fe200078e00b8 */
[----:B------:R-:W3:Y:S01]  /*63060*/  LDL.LU.64 R186, [R1+0x3160] ;  /* 0x0031600001ba7983 */ /* 0x000ee20000300a00 */
[----:B------:R-:W-:-:S03]  /*63070*/  IMAD.MOV.U32 R34, RZ, RZ, R185 ;  /* 0x000000ffff227224 */ /* 0x000fc600078e00b9 */
[----:B------:R-:W3:Y:S04]  /*63080*/  LDL.LU.64 R184, [R1+0x3158] ;  /* 0x0031580001b87983 */ /* 0x000ee80000300a00 */
[----:B------:R-:W3:Y:S04]  /*63090*/  LDL.LU.64 R190, [R1+0x3150] ;  /* 0x0031500001be7983 */ /* 0x000ee80000300a00 */
[----:B------:R-:W3:Y:S01]  /*630a0*/  LDL.LU.64 R188, [R1+0x3148] ;  /* 0x0031480001bc7983 */ /* 0x000ee20000300a00 */
[C---:B------:R-:W-:Y:S06]  /*630b0*/  HMMA.1688.F32.TF32 R160, R16.reuse, R136, R160 ;  /* 0x0000008810a0723c */ /* 0x040fec00000810a0 */
[C---:B------:R-:W-:Y:S06]  /*630c0*/  HMMA.1688.F32.TF32 R156, R16.reuse, R132, R156 ;  /* 0x00000084109c723c */ /* 0x040fec000008109c */
[C---:B------:R-:W-:Y:S06]  /*630d0*/  HMMA.1688.F32.TF32 R152, R16.reuse, R128, R152 ;  /* 0x000000801098723c */ /* 0x040fec0000081098 */
[C---:B----4-:R-:W-:Y:S06]  /*630e0*/  HMMA.1688.F32.TF32 R164, R16.reuse, R140, R164 ;  /* 0x0000008c10a4723c */ /* 0x050fec00000810a4 */
[C---:B------:R-:W-:Y:S06]  /*630f0*/  HMMA.1688.F32.TF32 R148, R16.reuse, R124, R148 ;  /* 0x0000007c1094723c */ /* 0x040fec0000081094 */
[----:B------:R-:W-:-:S15]  /*63100*/  HMMA.1688.F32.TF32 R168, R16, R144, R168 ;  /* 0x0000009010a8723c */ /* 0x000fde00000810a8 */
[----:B------:R-:W-:-:S08]  /*63110*/  NOP ;  /* 0x0000000000007918 */ /* 0x000fd00000000000 */
        /* <DEDUP_REMOVED lines=11> */
[----:B------:R1:W-:Y:S02]  /*631d0*/  STL.64 [R1+0x288], R150 ;  /* 0x0002889601007387 */ /* 0x0003e40000100a00 */
[----:B-1----:R-:W-:Y:S01]  /*631e0*/  HMMA.1688.F32.TF32 R148, R16, R120, R236 ;  /* 0x000000781094723c */ /* 0x002fe200000810ec */
[----:B------:R-:W-:Y:S01]  /*631f0*/  IMAD.MOV.U32 R30, RZ, RZ, R180 ;  /* 0x000000ffff1e7224 */ /* 0x000fe200078e00b4 */
[----:B------:R-:W-:Y:S01]  /*63200*/  MOV R39, R182 ;  /* 0x000000b600277202 */ /* 0x000fe20000000f00 */
[----:B------:R-:W-:-:S02]  /*63210*/  IMAD.MOV.U32 R31, RZ, RZ, R181 ;  /* 0x000000ffff1f7224 */ /* 0x000fc400078e00b5 */
[----:B------:R-:W-:Y:S01]  /*63220*/  IMAD.MOV.U32 R38, RZ, RZ, R183 ;  /* 0x000000ffff267224 */ /* 0x000fe200078e00b7 */
[C---:B------:R-:W-:Y:S06]  /*63230*/  HMMA.1688.F32.TF32 R156, R16.reuse, R116, R232 ;  /* 0x00000074109c723c */ /* 0x040fec00000810e8 */
[C---:B------:R-:W-:Y:S11]  /*63240*/  HMMA.1688.F32.TF32 R152, R16.reuse, R112, R228 ;  /* 0x000000701098723c */ /* 0x040ff600000810e4 */
[----:B------:R-:W-:Y:S04]  /*63250*/  STL.64 [R1+0x270], R148 ;  /* 0x0002709401007387 */ /* 0x000fe80000100a00 */
[----:B------:R1:W-:Y:S02]  /*63260*/  STL.64 [R1+0x278], R150 ;  /* 0x0002789601007387 */ /* 0x0003e40000100a00 */
[----:B-1----:R-:W-:Y:S02]  /*63270*/  HMMA.1688.F32.TF32 R148, R16, R108, R220 ;  /* 0x0000006c1094723c */ /* 0x002fe400000810dc */
[----:B------:R-:W-:Y:S04]  /*63280*/  STL.64 [R1+0x260], R156 ;  /* 0x0002609c01007387 */ /* 0x000fe80000100a00 */
[----:B------:R-:W-:Y:S04]  /*63290*/  STL.64 [R1+0x268], R158 ;  /* 0x0002689e01007387 */ /* 0x000fe80000100a00 */
        /* <DEDUP_REMOVED lines=8> */
[C---:B--2---:R-:W-:Y:S06]  /*63320*/  HMMA.1688.F32.TF32 R172, R16.reuse, R80, R172 ;  /* 0x0000005010ac723c */ /* 0x044fec00000810ac */
[C---:B------:R-:W-:Y:S06]  /*63330*/  HMMA.1688.F32.TF32 R176, R16.reuse, R84, R176 ;  /* 0x0000005410b0723c */ /* 0x040fec00000810b0 */
[----:B---3--:R-:W-:-:S15]  /*63340*/  HMMA.1688.F32.TF32 R180, R16, R92, R188 ;  /* 0x0000005c10b4723c */ /* 0x008fde00000810bc */
[----:B------:R-:W-:-:S03]  /*63350*/  NOP ;  /* 0x0000000000007918 */ /* 0x000fc60000000000 */
[----:B------:R-:W-:Y:S01]  /*63360*/  IMAD.MOV.U32 R98, RZ, RZ, R176 ;  /* 0x000000ffff627224 */ /* 0x000fe200078e00b0 */
[----:B------:R-:W-:Y:S01]  /*63370*/  MOV R102, R178 ;  /* 0x000000b200667202 */ /* 0x000fe20000000f00 */
[----:B------:R-:W-:Y:S02]  /*63380*/  IMAD.MOV.U32 R99, RZ, RZ, R177 ;  /* 0x000000ffff637224 */ /* 0x000fe400078e00b1 */
[----:B------:R-:W-:Y:S01]  /*63390*/  IMAD.MOV.U32 R176, RZ, RZ, R209 ;  /* 0x000000ffffb07224 */ /* 0x000fe200078e00d1 */
[----:B------:R-:W-:Y:S01]  /*633a0*/  MOV R178, R212 ;  /* 0x000000d400b27202 */ /* 0x000fe20000000f00 */
[----:B------:R-:W-:Y:S02]  /*633b0*/  IMAD.MOV.U32 R177, RZ, RZ, R210 ;  /* 0x000000ffffb17224 */ /* 0x000fe400078e00d2 */
[----:B------:R-:W-:Y:S02]  /*633c0*/  IMAD.MOV.U32 R103, RZ, RZ, R179 ;  /* 0x000000ffff677224 */ /* 0x000fe400078e00b3 */
[----:B------:R-:W-:-:S02]  /*633d0*/  IMAD.MOV.U32 R179, RZ, RZ, R213 ;  /* 0x000000ffffb37224 */ /* 0x000fc400078e00d5 */
[----:B------:R-:W-:Y:S01]  /*633e0*/  IMAD.MOV.U32 R66, RZ, RZ, R180 ;  /* 0x000000ffff427224 */ /* 0x000fe200078e00b4 */
[----:B------:R-:W-:Y:S01]  /*633f0*/  MOV R22, R182 ;  /* 0x000000b600167202 */ /* 0x000fe20000000f00 */
[----:B------:R-:W-:Y:S02]  /*63400*/  IMAD.MOV.U32 R74, RZ, RZ, R181 ;  /* 0x000000ffff4a7224 */ /* 0x000fe400078e00b5 */
[----:B------:R-:W-:Y:S02]  /*63410*/  IMAD.MOV.U32 R23, RZ, RZ, R183 ;  /* 0x000000ffff177224 */ /* 0x000fe400078e00b7 */
[----:B------:R-:W-:Y:S07]  /*63420*/  HMMA.1688.F32.TF32 R180, R16, R88, R184 ;  /* 0x0000005810b4723c */ /* 0x000fee00000810b8 */
[----:B------:R-:W-:-:S02]  /*63430*/  IMAD.MOV.U32 R184, RZ, RZ, R204 ;  /* 0x000000ffffb87224 */ /* 0x000fc400078e00cc */
[----:B------:R-:W2:Y:S01]  /*63440*/  LDL.LU R204, [R1+0x3144] ;  /* 0x0031440001cc7983 */ /* 0x000ea20000300800 */
[----:B------:R-:W-:Y:S01]  /*63450*/  IMAD.MOV.U32 R185, RZ, RZ, R205 ;  /* 0x000000ffffb97224 */ /* 0x000fe200078e00cd */
[----:B------:R-:W-:Y:S02]  /*63460*/  MOV R186, R206 ;  /* 0x000000ce00ba7202 */ /* 0x000fe40000000f00 */
[----:B------:R-:W-:Y:S01]  /*63470*/  STL.64 [R1+0x240], R148 ;  /* 0x0002409401007387 */ /* 0x000fe20000100a00 */
[----:B------:R-:W-:-:S03]  /*63480*/  IMAD.MOV.U32 R187, RZ, RZ, R208 ;  /* 0x000000ffffbb7224 */ /* 0x000fc600078e00d0 */
[----:B------:R3:W-:Y:S04]  /*63490*/  STL.64 [R1+0x248], R150 ;  /* 0x0002489601007387 */ /* 0x0007e80000100a00 */
[----:B------:R-:W2:Y:S04]  /*634a0*/  LDL.LU R205, [R1+0x3140] ;  /* 0x0031400001cd7983 */ /* 0x000ea80000300800 */
[----:B------:R-:W2:Y:S04]  /*634b0*/  LDL.LU R206, [R1+0x313c] ;  /* 0x00313c0001ce7983 */ /* 0x000ea80000300800 */
[----:B------:R-:W3:Y:S01]  /*634c0*/  LDL.LU R208, [R1+0x3138] ;  /* 0x0031380001d07983 */ /* 0x000ee20000300800 */
[----:B------:R-:W-:-:S03]  /*634d0*/  IMAD.MOV.U32 R75, RZ, RZ, R172 ;  /* 0x000000ffff4b7224 */ /* 0x000fc600078e00ac */
[----:B------:R-:W3:Y:S01]  /*634e0*/  LDL.LU R209, [R1+0x3134] ;  /* 0x0031340001d17983 */ /* 0x000ee20000300800 */
[----:B------:R-:W-:-:S03]  /*634f0*/  IMAD.MOV.U32 R70, RZ, RZ, R173 ;  /* 0x000000ffff467224 */ /* 0x000fc600078e00ad */
[----:B------:R-:W3:Y:S01]  /*63500*/  LDL.LU R210, [R1+0x3130] ;  /* 0x0031300001d27983 */ /* 0x000ee20000300800 */
[----:B------:R-:W-:-:S03]  /*63510*/  MOV R71, R174 ;  /* 0x000000ae00477202 */ /* 0x000fc60000000f00 */
[----:B------:R-:W1:Y:S01]  /*63520*/  LDL.LU R212, [R1+0x312c] ;  /* 0x00312c0001d47983 */ /* 0x000e620000300800 */
[----:B------:R-:W-:-:S03]  /*63530*/  IMAD.MOV.U32 R67, RZ, RZ, R175 ;  /* 0x000000ffff437224 */ /* 0x000fc600078e00af */
[----:B------:R-:W1:Y:S01]  /*63540*/  LDL.LU R213, [R1+0x3128] ;  /* 0x0031280001d57983 */ /* 0x000e620000300800 */
[----:B------:R-:W-:-:S03]  /*63550*/  IMAD.MOV.U32 R188, RZ, RZ, R214 ;  /* 0x000000ffffbc7224 */ /* 0x000fc600078e00d6 */
[----:B------:R-:W4:Y:S01]  /*63560*/  LDL.LU R172, [R1] ;  /* 0x0000000001ac7983 */ /* 0x000f220000300800 */
[----:B------:R-:W-:-:S03]  /*63570*/  IMAD.MOV.U32 R189, RZ, RZ, R215 ;  /* 0x000000ffffbd7224 */ /* 0x000fc600078e00d7 */
[----:B------:R-:W4:Y:S01]  /*63580*/  LDL.LU R173, [R1+0x4] ;  /* 0x0000040001ad7983 */ /* 0x000f220000300800 */
[----:B------:R-:W-:-:S03]  /*63590*/  MOV R190, R216 ;  /* 0x000000d800be7202 */ /* 0x000fc60000000f00 */
[----:B------:R-:W4:Y:S01]  /*635a0*/  LDL.LU R174, [R1+0x8] ;  /* 0x0000080001ae7983 */ /* 0x000f220000300800 */
[----:B------:R-:W-:-:S03]  /*635b0*/  IMAD.MOV.U32 R191, RZ, RZ, R217 ;  /* 0x000000ffffbf7224 */ /* 0x000fc600078e00d9 */
[----:B------:R-:W4:Y:S04]  /*635c0*/  LDL.LU R175, [R1+0xc] ;  /* 0x00000c0001af7983 */ /* 0x000f280000300800 */
[----:B------:R-:W1:Y:S04]  /*635d0*/  LDL.LU R214, [R1+0x3124] ;  /* 0x0031240001d67983 */ /* 0x000e680000300800 */
[----:B------:R-:W1:Y:S04]  /*635e0*/  LDL.LU R215, [R1+0x3120] ;  /* 0x0031200001d77983 */ /* 0x000e680000300800 */
[----:B------:R-:W2:Y:S04]  /*635f0*/  LDL.LU R216, [R1+0x311c] ;  /* 0x00311c0001d87983 */ /* 0x000ea80000300800 */
[----:B------:R-:W2:Y:S04]  /*63600*/  LDL.LU R217, [R1+0x3118] ;  /* 0x0031180001d97983 */ /* 0x000ea80000300800 */
[----:B------:R-:W2:Y:S04]  /*63610*/  LDL.LU R218, [R1+0x3114] ;  /* 0x0031140001da7983 */ /* 0x000ea80000300800 */
[----:B------:R-:W2:Y:S04]  /*63620*/  LDL.LU R219, [R1+0x3110] ;  /* 0x0031100001db7983 */ /* 0x000ea80000300800 */
[----:B------:R-:W3:Y:S04]  /*63630*/  LDL.LU R211, [R1+0x310c] ;  /* 0x00310c0001d37983 */ /* 0x000ee80000300800 */
[----:B------:R-:W4:Y:S04]  /*63640*/  LDL.LU R207, [R1+0x3108] ;  /* 0x0031080001cf7983 */ /* 0x000f280000300800 */
[----:B------:R-:W4:Y:S04]  /*63650*/  LDL.LU R203, [R1+0x3104] ;  /* 0x0031040001cb7983 */ /* 0x000f280000300800 */
[----:B------:R-:W4:Y:S01]  /*63660*/  LDL.LU R199, [R1+0x3100] ;  /* 0x0031000001c77983 */ /* 0x000f220000300800 */
[----:B------:R-:W-:-:S02]  /*63670*/  IMAD.MOV.U32 R78, RZ, RZ, R180 ;  /* 0x000000ffff4e7224 */ /* 0x000fc400078e00b4 */
[----:B------:R-:W-:Y:S01]  /*63680*/  IMAD.MOV.U32 R79, RZ, RZ, R181 ;  /* 0x000000ffff4f7224 */ /* 0x000fe200078e00b5 */
[C---:B-1----:R-:W-:Y:S06]  /*63690*/  HMMA.1688.F32.TF32 R152, R16.reuse, R20, R212 ;  /* 0x000000141098723c */ /* 0x042fec00000810d4 */
[C---:B--2---:R-:W-:Y:S06]  /*636a0*/  HMMA.1688.F32.TF32 R156, R16.reuse, R104, R216 ;  /* 0x00000068109c723c */ /* 0x044fec00000810d8 */
[----:B---3--:R-:W-:-:S15]  /*636b0*/  HMMA.1688.F32.TF32 R148, R16, R24, R208 ;  /* 0x000000181094723c */ /* 0x008fde00000810d0 */
[----:B------:R-:W-:-:S02]  /*636c0*/  NOP ;  /* 0x0000000000007918 */ /* 0x000fc40000000000 */
[----:B------:R-:W-:Y:S04]  /*636d0*/  STL.64 [R1+0x230], R156 ;  /* 0x0002309c01007387 */ /* 0x000fe80000100a00 */
[----:B------:R4:W-:Y:S04]  /*636e0*/  STL.64 [R1+0x238], R158 ;  /* 0x0002389e01007387 */ /* 0x0009e80000100a00 */
[----:B------:R-:W-:Y:S04]  /*636f0*/  STL.64 [R1+0x220], R152 ;  /* 0x0002209801007387 */ /* 0x000fe80000100a00 */
[----:B------:R1:W-:Y:S01]  /*63700*/  STL.64 [R1+0x228], R154 ;  /* 0x0002289a01007387 */ /* 0x0003e20000100a00 */
[C---:B----4-:R-:W-:Y:S03]  /*63710*/  HMMA.1688.F32.TF32 R156, R16.reuse, R100, R204 ;  /* 0x00000064109c723c */ /* 0x050fe600000810cc */
[----:B------:R-:W-:Y:S04]  /*63720*/  STL.64 [R1+0x210], R148 ;  /* 0x0002109401007387 */ /* 0x000fe80000100a00 */
[----:B------:R2:W-:Y:S01]  /*63730*/  STL.64 [R1+0x218], R150 ;  /* 0x0002189601007387 */ /* 0x0005e20000100a00 */
[C---:B-1----:R-:W-:Y:S06]  /*63740*/  HMMA.1688.F32.TF32 R152, R16.reuse, R96, R200 ;  /* 0x000000601098723c */ /* 0x042fec00000810c8 */
[C---:B--2---:R-:W-:Y:S09]  /*63750*/  HMMA.1688.F32.TF32 R148, R16.reuse, R76, R196 ;  /* 0x0000004c1094723c */ /* 0x044ff200000810c4 */
        /* <DEDUP_REMOVED lines=8> */
[C---:B-1----:R-:W-:Y:S09]  /*637e0*/  HMMA.1688.F32.TF32 R148, R16.reuse, R64, R244 ;  /* 0x000000401094723c */ /* 0x042ff200000810f4 */
[----:B------:R-:W-:Y:S04]  /*637f0*/  STL.64 [R1+0x110], R156 ;  /* 0x0001109c01007387 */ /* 0x000fe80000100a00 */
[----:B------:R1:W-:Y:S04]  /*63800*/  STL.64 [R1+0x118], R158 ;  /* 0x0001189e01007387 */ /* 0x0003e80000100a00 */
[----:B------:R-:W2:Y:S04]  /*63810*/  LDL.LU R180, [R1+0xa0] ;  /* 0x0000a00001b47983 */ /* 0x000ea80000300800 */
[----:B------:R-:W-:Y:S04]  /*63820*/  STL.64 [R1+0x40], R152 ;  /* 0x0000409801007387 */ /* 0x000fe80000100a00 */
[----:B------:R3:W-:Y:S04]  /*63830*/  STL.64 [R1+0x48], R154 ;  /* 0x0000489a01007387 */ /* 0x0007e80000100a00 */
[----:B------:R-:W-:Y:S04]  /*63840*/  STL.64 [R1+0x30], R148 ;  /* 0x0000309401007387 */ /* 0x000fe80000100a00 */
[----:B------:R4:W-:Y:S04]  /*63850*/  STL.64 [R1+0x38], R150 ;  /* 0x0000389601007387 */ /* 0x0009e80000100a00 */
[----:B------:R-:W2:Y:S01]  /*63860*/  LDL.LU R181, [R1+0xa4] ;  /* 0x0000a40001b57983 */ /* 0x000ea20000300800 */
[C---:B-1----:R-:W-:Y:S06]  /*63870*/  HMMA.1688.F32.TF32 R156, R16.reuse, R60, R248 ;  /* 0x0000003c109c723c */ /* 0x042fec00000810f8 */
[C---:B---3--:R-:W-:Y:S06]  /*63880*/  HMMA.1688.F32.TF32 R152, R16.reuse, R56, R172 ;  /* 0x000000381098723c */ /* 0x048fec00000810ac */
[C---:B------:R-:W-:Y:S06]  /*63890*/  HMMA.1688.F32.TF32 R248, R16.reuse, R48, R184 ;  /* 0x0000003010f8723c */ /* 0x040fec00000810b8 */
[C---:B----4-:R-:W-:Y:S06]  /*638a0*/  HMMA.1688.F32.TF32 R148, R16.reuse, R52, R176 ;  /* 0x000000341094723c */ /* 0x050fec00000810b0 */
[C---:B------:R-:W-:Y:S06]  /*638b0*/  HMMA.1688.F32.TF32 R244, R16.reuse, R44, R188 ;  /* 0x0000002c10f4723c */ /* 0x040fec00000810bc */
[----:B------:R-:W-:Y:S01]  /*638c0*/  HMMA.1688.F32.TF32 R4, R16, R40, R4 ;  /* 0x000000281004723c */ /* 0x000fe20000081004 */
[----:B------:R-:W-:-:S05]  /*638d0*/  MOV R26, R182 ;  /* 0x000000b6001a7202 */ /* 0x000fca0000000f00 */
[C---:B------:R-:W-:Y:S01]  /*638e0*/  HMMA.1688.F32.TF32 R8, R16.reuse, R36, R8 ;  /* 0x000000241008723c */ /* 0x040fe20000081008 */
[----:B------:R-:W-:Y:S01]  /*638f0*/  IMAD.MOV.U32 R27, RZ, RZ, R183 ;  /* 0x000000ffff1b7224 */ /* 0x000fe200078e00b7 */
[----:B------:R-:W-:Y:S01]  /*63900*/  MOV R182, R0 ;  /* 0x0000000000b67202 */ /* 0x000fe20000000f00 */
[----:B------:R-:W-:Y:S01]  /*63910*/  IMAD.MOV.U32 R183, RZ, RZ, R3 ;  /* 0x000000ffffb77224 */ /* 0x000fe200078e0003 */
[----:B------:R-:W3:Y:S04]  /*63920*/  LDL.LU R0, [R1+0x30fc] ;  /* 0x0030fc0001007983 */ /* 0x000ee80000300800 */
[----:B------:R-:W4:Y:S04]  /*63930*/  LDL.LU R3, [R1+0x30f8] ;  /* 0x0030f80001037983 */ /* 0x000f280000300800 */
[----:B------:R-:W-:Y:S04]  /*63940*/  STL.64 [R1+0x20], R156 ;  /* 0x0000209c01007387 */ /* 0x000fe80000100a00 */
[----:B------:R-:W-:Y:S04]  /*63950*/  STL.64 [R1+0x28], R158 ;  /* 0x0000289e01007387 */ /* 0x000fe80000100a00 */
[----:B------:R-:W-:Y:S04]  /*63960*/  STL.64 [R1+0x10], R152 ;  /* 0x0000109801007387 */ /* 0x000fe80000100a00 */
[----:B------:R-:W-:Y:S04]  /*63970*/  STL.64 [R1+0x18], R154 ;  /* 0x0000189a01007387 */ /* 0x000fe80000100a00 */
[----:B------:R-:W-:Y:S04]  /*63980*/  STL.64 [R1+0x2e68], R250 ;  /* 0x002e68fa01007387 */ /* 0x000fe80000100a00 */
[----:B------:R-:W-:Y:S04]  /*63990*/  STL.64 [R1], R148 ;  /* 0x0000009401007387 */ /* 0x000fe80000100a00 */
        /* <DEDUP_REMOVED lines=8> */
[----:B------:R-:W-:Y:S04]  /*63a20*/  STL.64 [R1+0x2e88], R10 ;  /* 0x002e880a01007387 */ /* 0x000fe80000100a00 */
[----:B------:R-:W-:Y:S04]  /*63a30*/  STL.64 [R1+0x2e80], R8 ;  /* 0x002e800801007387 */ /* 0x000fe80000100a00 */
[----:B------:R-:W3:Y:S01]  /*63a40*/  LDL.LU R188, [R1+0x960] ;  /* 0x0009600001bc7983 */ /* 0x000ee20000300800 */
[C---:B------:R-:W-:Y:S03]  /*63a50*/  HMMA.1688.F32.TF32 R12, R16.reuse, R32, R12 ;  /* 0x00000020100c723c */ /* 0x040fe6000008100c */
        /* <DEDUP_REMOVED lines=20> */
[----:B------:R-:W2:Y:S04]  /*63ba0*/  LDL.LU R180, [R1+0x920] ;  /* 0x0009200001b47983 */ /* 0x000ea80000300800 */
[----:B------:R-:W2:Y:S04]  /*63bb0*/  LDL.LU R181, [R1+0x924] ;  /* 0x0009240001b57983 */ /* 0x000ea80000300800 */
[----:B------:R-:W2:Y:S04]  /*63bc0*/  LDL.LU R182, [R1+0x928] ;  /* 0x0009280001b67983 */ /* 0x000ea80000300800 */
[----:B------:R-:W2:Y:S01]  /*63bd0*/  LDL.LU R183, [R1+0x92c] ;  /* 0x00092c0001b77983 */ /* 0x000ea20000300800 */
[----:B------:R-:W-:-:S05]  /*63be0*/  LOP3.LUT R187, R252, 0x40, RZ, 0x3c, !PT ;  /* 0x00000040fcbb7812 */ /* 0x000fca00078e3cff */
[----:B------:R-:W-:Y:S04]  /*63bf0*/  LDS R240, [R187+UR7+0x42080] ;  /* 0x04208007bbf07984 */ /* 0x000fe80008000800 */
        /* <DEDUP_REMOVED lines=8> */
[----:B------:R-:W2:Y:S04]  /*63c80*/  LDL.LU R184, [R1+0x900] ;  /* 0x0009000001b87983 */ /* 0x000ea80000300800 */
[----:B------:R-:W2:Y:S04]  /*63c90*/  LDL.LU R185, [R1+0x904] ;  /* 0x0009040001b97983 */ /* 0x000ea80000300800 */
[----:B------:R1:W-:Y:S04]  /*63ca0*/  LDS R242, [R187+UR7+0x42480] ;  /* 0x04248007bbf27984 */ /* 0x0003e80008000800 */
[----:B------:R-:W2:Y:S04]  /*63cb0*/  LDL.LU R186, [R1+0x908] ;  /* 0x0009080001ba7983 */ /* 0x000ea80000300800 */
[----:B-1----:R-:W2:Y:S01]  /*63cc0*/  LDL.LU R187, [R1+0x90c] ;  /* 0x00090c0001bb7983 */ /* 0x002ea20000300800 */
[C---:B---3--:R-:W-:Y:S03]  /*63cd0*/  HMMA.1688.F32.TF32 R4, R224.reuse, R88, R188 ;  /* 0x00000058e004723c */ /* 0x048fe600000810bc */
[----:B------:R-:W3:Y:S03]  /*63ce0*/  LDL.LU R188, [R1+0x8f0] ;  /* 0x0008f00001bc7983 */ /* 0x000ee60000300800 */
[----:B----4-:R-:W-:-:S15]  /*63cf0*/  HMMA.1688.F32.TF32 R8, R224, R92, R164 ;  /* 0x0000005ce008723c */ /* 0x010fde00000810a4 */
[----:B------:R-:W-:-:S08]  /*63d00*/  NOP ;  /* 0x0000000000007918 */ /* 0x000fd00000000000 */
[----:B------:R-:W-:Y:S04]  /*63d10*/  STL.64 [R1+0x100], R8 ;  /* 0x0001000801007387 */ /* 0x000fe80000100a00 */
[----:B------:R-:W-:Y:S04]  /*63d20*/  STL.64 [R1+0x108], R10 ;  /* 0x0001080a01007387 */ /* 0x000fe80000100a00 */
[----:B------:R-:W-:Y:S04]  /*63d30*/  STL.64 [R1+0xf0], R4 ;  /* 0x0000f00401007387 */ /* 0x000fe80000100a00 */
[----:B------:R1:W-:Y:S04]  /*63d40*/  STL.64 [R1+0xf8], R6 ;  /* 0x0000f80601007387 */ /* 0x0003e80000100a00 */
[----:B------:R-:W3:Y:S04]  /*63d50*/  LDL.LU R189, [R1+0x8f4] ;  /* 0x0008f40001bd7983 */ /* 0x000ee80000300800 */
[----:B------:R-:W3:Y:S01]  /*63d60*/  LDL.LU R190, [R1+0x8f8] ;  /* 0x0008f80001be7983 */ /* 0x000ee20000300800 */
[----:B-1----:R-:W-:Y:S03]  /*63d70*/  HMMA.1688.F32.TF32 R4, R224, R84, R168 ;  /* 0x00000054e004723c */ /* 0x002fe600000810a8 */
[----:B------:R-:W3:-:S15]  /*63d80*/  LDL.LU R191, [R1+0x8fc] ;  /* 0x0008fc0001bf7983 */ /* 0x000ede0000300800 */
[----:B------:R-:W-:-:S05]  /*63d90*/  NOP ;  /* 0x0000000000007918 */ /* 0x000fca0000000000 */
[----:B------:R1:W-:Y:S01]  /*63da0*/  STL [R1+0xec], R7 ;  /* 0x0000ec0701007387 */ /* 0x0003e20000100800 */
[----:B------:R-:W-:Y:S01]  /*63db0*/  IMAD.MOV.U32 R13, RZ, RZ, R4 ;  /* 0x000000ffff0d7224 */ /* 0x000fe200078e0004 */
[----:B------:R-:W-:Y:S01]  /*63dc0*/  MOV R15, R6 ;  /* 0x00000006000f7202 */ /* 0x000fe20000000f00 */
[----:B------:R-:W-:Y:S02]  /*63dd0*/  IMAD.MOV.U32 R14, RZ, RZ, R5 ;  /* 0x000000ffff0e7224 */ /* 0x000fe400078e0005 */
[----:B-1----:R-:W-:Y:S02]  /*63de0*/  HMMA.1688.F32.TF32 R4, R224, R80, R172 ;  /* 0x00000050e004723c */ /* 0x002fe400000810ac */
[----:B------:R-:W-:Y:S04]  /*63df0*/  STL [R1+0x2e28], R15 ;  /* 0x002e280f01007387 */ /* 0x000fe80000100800 */
[----:B------:R-:W-:Y:S04]  /*63e00*/  STL [R1+0x2e24], R14 ;  /* 0x002e240e01007387 */ /* 0x000fe80000100800 */
[----:B------:R-:W-:-:S13]  /*63e10*/  STL [R1+0x2e20], R13 ;  /* 0x002e200d01007387 */ /* 0x000fda0000100800 */
[----:B------:R-:W-:Y:S01]  /*63e20*/  STL.64 [R1+0xd0], R4 ;  /* 0x0000d00401007387 */ /* 0x000fe20000100a00 */
[----:B------:R-:W-:-:S03]  /*63e30*/  IMAD.MOV.U32 R12, RZ, RZ, R7 ;  /* 0x000000ffff0c7224 */ /* 0x000fc600078e0007 */
[----:B------:R2:W-:Y:S04]  /*63e40*/  STL [R1+0xd8], R6 ;  /* 0x0000d80601007387 */ /* 0x0005e80000100800 */
[----:B------:R-:W-:Y:S01]  /*63e50*/  STL [R1+0x2e2c], R12 ;  /* 0x002e2c0c01007387 */ /* 0x000fe20000100800 */
[----:B--2---:R-:W-:-:S15]  /*63e60*/  HMMA.1688.F32.TF32 R4, R224, R144, R180 ;  /* 0x00000090e004723c */ /* 0x004fde00000810b4 */
[----:B------:R-:W-:-:S08]  /*63e70*/  NOP ;  /* 0x0000000000007918 */ /* 0x000fd00000000000 */
        /* <DEDUP_REMOVED lines=8> */
[----:B-1----:R-:W-:Y:S02]  /*63f00*/  HMMA.1688.F32.TF32 R4, R224, R140, R176 ;  /* 0x0000008ce004723c */ /* 0x002fe400000810b0 */
[----:B------:R-:W-:Y:S04]  /*63f10*/  STL [R1+0x2e38], R13 ;  /* 0x002e380d01007387 */ /* 0x000fe80000100800 */
[----:B------:R-:W-:Y:S04]  /*63f20*/  STL [R1+0x2e34], R14 ;  /* 0x002e340e01007387 */ /* 0x000fe80000100800 */
[----:B------:R-:W-:-:S13]  /*63f30*/  STL [R1+0x2e30], R15 ;  /* 0x002e300f01007387 */ /* 0x000fda0000100800 */
[----:B------:R-:W-:Y:S01]  /*63f40*/  STL.64 [R1+0xb0], R4 ;  /* 0x0000b00401007387 */ /* 0x000fe20000100a00 */
[----:B------:R-:W-:-:S03]  /*63f50*/  IMAD.MOV.U32 R12, RZ, RZ, R7 ;  /* 0x000000ffff0c7224 */ /* 0x000fc600078e0007 */
[----:B------:R1:W-:Y:S02]  /*63f60*/  STL [R1+0xb8], R6 ;  /* 0x0000b80601007387 */ /* 0x0003e40000100800 */
[----:B-1----:R-:W-:Y:S02]  /*63f70*/  HMMA.1688.F32.TF32 R4, R224, R136, R184 ;  /* 0x00000088e004723c */ /* 0x002fe400000810b8 */
[----:B------:R1:W-:-:S15]  /*63f80*/  STL [R1+0x2e3c], R12 ;  /* 0x002e3c0c01007387 */ /* 0x0003de0000100800 */
[----:B------:R-:W-:-:S07]  /*63f90*/  NOP ;  /* 0x0000000000007918 */ /* 0x000fce0000000000 */
[----:B------:R-:W-:Y:S01]  /*63fa0*/  IMAD.MOV.U32 R16, RZ, RZ, R4 ;  /* 0x000000ffff107224 */ /* 0x000fe200078e0004 */
[----:B------:R-:W-:Y:S01]  /*63fb0*/  MOV R18, R6 ;  /* 0x0000000600127202 */ /* 0x000fe20000000f00 */
[----:B------:R-:W-:Y:S02]  /*63fc0*/  IMAD.MOV.U32 R17, RZ, RZ, R5 ;  /* 0x000000ffff117224 */ /* 0x000fe400078e0005 */
[----:B------:R-:W-:-:S05]  /*63fd0*/  IMAD.MOV.U32 R19, RZ, RZ, R7 ;  /* 0x000000ffff137224 */ /* 0x000fca00078e0007 */
        /* <DEDUP_REMOVED lines=9> */
[----:B------:R-:W4:Y:S01]  /*64070*/  LDL.LU R157, [R1+0x8d4] ;  /* 0x0008d400019d7983 */ /* 0x000f220000300800 */
[----:B---3--:R-:W-:-:S15]  /*64080*/  HMMA.1688.F32.TF32 R4, R224, R132, R188 ;  /* 0x00000084e004723c */ /* 0x008fde00000810bc */
[----:B------:R-:W-:-:S09]  /*64090*/  NOP ;  /* 0x0000000000007918 */ /* 0x000fd20000000000 */
[----:B-1----:R-:W-:Y:S01]  /*640a0*/  IMAD.MOV.U32 R12, RZ, RZ, R4 ;  /* 0x000000ffff0c7224 */ /* 0x002fe200078e0004 */
[----:B------:R-:W-:Y:S01]  /*640b0*/  MOV R14, R6 ;  /* 0x00000006000e7202 */ /* 0x000fe20000000f00 */
[----:B------:R-:W-:Y:S02]  /*640c0*/  IMAD.MOV.U32 R13, RZ, RZ, R5 ;  /* 0x000000ffff0d7224 */ /* 0x000fe400078e0005 */
[----:B------:R-:W-:-:S05]  /*640d0*/  IMAD.MOV.U32 R15, RZ, RZ, R7 ;  /* 0x000000ffff0f7224 */ /* 0x000fca00078e0007 */
[----:B------:R-:W-:Y:S04]  /*640e0*/  STL.64 [R1+0x2e98], R14 ;  /* 0x002e980e01007387 */ /* 0x000fe80000100a00 */
[----:B------:R-:W-:Y:S01]  /*640f0*/  STL.64 [R1+0x2e90], R12 ;  /* 0x002e900c01007387 */ /* 0x000fe20000100a00 */
[----:B--2---:R-:W-:-:S15]  /*64100*/  HMMA.1688.F32.TF32 R4, R224, R128, R180 ;  /* 0x00000080e004723c */ /* 0x004fde00000810b4 */
[----:B------:R-:W-:-:S08]  /*64110*/  NOP ;  /* 0x0000000000007918 */ /* 0x000fd00000000000 */
[----:B------:R-:W-:Y:S04]  /*64120*/  STL [R1+0x80], R4 ;  /* 0x0000800401007387 */ /* 0x000fe80000100800 */
        /* <DEDUP_REMOVED lines=28> */
[----:B------:R-:W-:-:S02]  /*642f0*/  IMAD.MOV.U32 R158, RZ, RZ, R3 ;  /* 0x000000ffff9e7224 */ /* 0x000fc400078e0003 */
[----:B------:R-:W-:-:S07]  /*64300*/  IMAD.MOV.U32 R159, RZ, RZ, R0 ;  /* 0x000000ffff9f7224 */ /* 0x000fce00078e0000 */
[----:B----4-:R-:W-:Y:S01]  /*64310*/  HMMA.1688.F32.TF32 R8, R224, R124, R156 ;  /* 0x0000007ce008723c */ /* 0x010fe2000008109c */
[----:B------:R-:W-:Y:S01]  /*64320*/  LOP3.LUT R2, R252, 0x60, RZ, 0x3c, !PT ;  /* 0x00000060fc027812 */ /* 0x000fe200078e3cff */
[----:B------:R-:W-:Y:S01]  /*64330*/  IMAD.MOV.U32 R0, RZ, RZ, R7 ;  /* 0x000000ffff007224 */ /* 0x000fe200078e0007 */
[----:B------:R-:W-:-:S03]  /*64340*/  MOV R3, R5 ;  /* 0x0000000500037202 */ /* 0x000fc60000000f00 */
[----:B------:R-:W-:Y:S04]  /*64350*/  LDS R241, [R2+UR7+0x42080] ;  /* 0x0420800702f17984 */ /* 0x000fe80008000800 */
[----:B------:R1:W4:Y:S02]  /*64360*/  LDS R243, [R2+UR7+0x42480] ;  /* 0x0424800702f37984 */ /* 0x0003240008000800 */
[----:B-1----:R-:W-:Y:S02]  /*64370*/  IMAD.MOV.U32 R2, RZ, RZ, R6 ;  /* 0x000000ffff027224 */ /* 0x002fe400078e0006 */
[----:B------:R-:W-:Y:S09]  /*64380*/  HMMA.1688.F32.TF32 R4, R224, R120, R160 ;  /* 0x00000078e004723c */ /* 0x000ff200000810a0 */
[----:B------:R-:W-:Y:S04]  /*64390*/  STL.64 [R1+0x70], R8 ;  /* 0x0000700801007387 */ /* 0x000fe80000100a00 */
[----:B------:R2:W-:Y:S11]  /*643a0*/  STL.64 [R1+0x78], R10 ;  /* 0x0000780a01007387 */ /* 0x0005f60000100a00 */
[----:B------:R-:W-:Y:S01]  /*643b0*/  IMAD.MOV.U32 R19, RZ, RZ, R4 ;  /* 0x000000ffff137224 */ /* 0x000fe200078e0004 */
[----:B------:R-:W-:Y:S01]  /*643c0*/  MOV R18, R5 ;  /* 0x0000000500127202 */ /* 0x000fe20000000f00 */
[----:B------:R-:W-:-:S02]  /*643d0*/  IMAD.MOV.U32 R17, RZ, RZ, R6 ;  /* 0x000000ffff117224 */ /* 0x000fc400078e0006 */
[----:B------:R-:W-:Y:S02]  /*643e0*/  IMAD.MOV.U32 R16, RZ, RZ, R7 ;  /* 0x000000ffff107224 */ /* 0x000fe400078e0007 */
[----:B------:R-:W-:Y:S04]  /*643f0*/  STL.64 [R1+0x2ea8], R18 ;  /* 0x002ea81201007387 */ /* 0x000fe80000100a00 */
[----:B------:R-:W-:Y:S01]  /*64400*/  STL.64 [R1+0x2ea0], R16 ;  /* 0x002ea01001007387 */ /* 0x000fe20000100a00 */
[C---:B--2---:R-:W-:Y:S06]  /*64410*/  HMMA.1688.F32.TF32 R8, R224.reuse, R116, R164 ;  /* 0x00000074e008723c */ /* 0x044fec00000810a4 */
[C---:B---3--:R-:W-:Y:S06]  /*64420*/  HMMA.1688.F32.TF32 R156, R224.reuse, R104, R176 ;  /* 0x00000068e09c723c */ /* 0x048fec00000810b0 */
[----:B------:R-:W-:-:S12]  /*64430*/  HMMA.1688.F32.TF32 R148, R224, R112, R168 ;  /* 0x00000070e094723c */ /* 0x000fd800000810a8 */
[----:B------:R-:W-:Y:S01]  /*64440*/  IMAD.MOV.U32 R6, RZ, RZ, R10 ;  /* 0x000000ffff067224 */ /* 0x000fe200078e000a */
[----:B------:R-:W-:Y:S01]  /*64450*/  HMMA.1688.F32.TF32 R152, R224, R108, R172 ;  /* 0x0000006ce098723c */ /* 0x000fe200000810ac */
[----:B------:R-:W-:Y:S01]  /*64460*/  IMAD.MOV.U32 R7, RZ, RZ, R11 ;  /* 0x000000ffff077224 */ /* 0x000fe200078e000b */
[----:B------:R-:W-:Y:S01]  /*64470*/  MOV R5, R9 ;  /* 0x0000000900057202 */ /* 0x000fe20000000f00 */
[----:B------:R-:W-:-:S03]  /*64480*/  IMAD.MOV.U32 R4, RZ, RZ, R8 ;  /* 0x000000ffff047224 */ /* 0x000fc600078e0008 */
[C---:B------:R-:W-:Y:S01]  /*64490*/  HMMA.1688.F32.TF32 R160, R224.reuse, R20, R184 ;  /* 0x00000014e0a0723c */ /* 0x040fe200000810b8 */
[----:B------:R-:W-:Y:S05]  /*644a0*/  STL.64 [R1+0x2eb8], R6 ;  /* 0x002eb80601007387 */ /* 0x000fea0000100a00 */
[C---:B------:R-:W-:Y:S01]  /*644b0*/  HMMA.1688.F32.TF32 R164, R224.reuse, R24, R188 ;  /* 0x00000018e0a4723c */ /* 0x040fe200000810bc */
[----:B------:R1:W-:Y:S04]  /*644c0*/  STL.64 [R1+0x2eb0], R4 ;  /* 0x002eb00401007387 */ /* 0x0003e80000100a00 */
[----:B------:R-:W-:Y:S04]  /*644d0*/  STL.64 [R1+0x2d88], R150 ;  /* 0x002d889601007387 */ /* 0x000fe80000100a00 */
[----:B------:R2:W-:Y:S04]  /*644e0*/  STL.64 [R1+0x2d80], R148 ;  /* 0x002d809401007387 */ /* 0x0005e80000100a00 */
        /* <DEDUP_REMOVED lines=23> */
[----:B------:R-:W4:Y:S01]  /*64660*/  LDL.LU R179, [R1+0x83c] ;  /* 0x00083c0001b37983 */ /* 0x000f220000300800 */
[C---:B------:R-:W-:Y:S03]  /*64670*/  HMMA.1688.F32.TF32 R168, R224.reuse, R100, R180 ;  /* 0x00000064e0a8723c */ /* 0x040fe600000810b4 */
        /* <DEDUP_REMOVED lines=32> */
[----:B------:R-:W-:Y:S04]  /*64880*/  STL.64 [R1+0x2dd8], R170 ;  /* 0x002dd8aa01007387 */ /* 0x000fe80000100a00 */
[----:B------:R-:W-:Y:S01]  /*64890*/  STL.64 [R1+0x2dd0], R168 ;  /* 0x002dd0a801007387 */ /* 0x000fe20000100a00 */
[C---:B---3--:R-:W-:Y:S06]  /*648a0*/  HMMA.1688.F32.TF32 R192, R224.reuse, R60, R208 ;  /* 0x0000003ce0c0723c */ /* 0x048fec00000810d0 */
[C---:B----4-:R-:W-:Y:S06]  /*648b0*/  HMMA.1688.F32.TF32 R176, R224.reuse, R76, R176 ;  /* 0x0000004ce0b0723c */ /* 0x050fec00000810b0 */
[C---:B--2---:R-:W-:Y:S06]  /*648c0*/  HMMA.1688.F32.TF32 R172, R224.reuse, R96, R172 ;  /* 0x00000060e0ac723c */ /* 0x044fec00000810ac */
[C---:B------:R-:W-:Y:S06]  /*648d0*/  HMMA.1688.F32.TF32 R180, R224.reuse, R72, R180 ;  /* 0x00000048e0b4723c */ /* 0x040fec00000810b4 */
[C---:B------:R-:W-:Y:S11]  /*648e0*/  HMMA.1688.F32.TF32 R184, R224.reuse, R68, R184 ;  /* 0x00000044e0b8723c */ /* 0x040ff600000810b8 */
[----:B------:R-:W-:Y:S01]  /*648f0*/  STL.64 [R1+0x2de8], R174 ;  /* 0x002de8ae01007387 */ /* 0x000fe20000100a00 */
[C---:B------:R-:W-:Y:S03]  /*64900*/  HMMA.1688.F32.TF32 R188, R224.reuse, R64, R188 ;  /* 0x00000040e0bc723c */ /* 0x040fe600000810bc */
[----:B------:R-:W-:Y:S03]  /*64910*/  STL.64 [R1+0x2de0], R172 ;  /* 0x002de0ac01007387 */ /* 0x000fe60000100a00 */
[C---:B------:R-:W-:Y:S01]  /*64920*/  HMMA.1688.F32.TF32 R196, R224.reuse, R56, R212 ;  /* 0x00000038e0c4723c */ /* 0x040fe200000810d4 */
[----:B------:R-:W-:Y:S05]  /*64930*/  STL.64 [R1+0x2df8], R178 ;  /* 0x002df8b201007387 */ /* 0x000fea0000100a00 */
[C---:B------:R-:W-:Y:S01]  /*64940*/  HMMA.1688.F32.TF32 R200, R224.reuse, R52, R216 ;  /* 0x00000034e0c8723c */ /* 0x040fe200000810d8 */
[----:B------:R-:W-:Y:S04]  /*64950*/  STL.64 [R1+0x2df0], R176 ;  /* 0x002df0b001007387 */ /* 0x000fe80000100a00 */
[----:B------:R-:W-:Y:S01]  /*64960*/  STL.64 [R1+0x2ec8], R182 ;  /* 0x002ec8b601007387 */ /* 0x000fe20000100a00 */
[C---:B------:R-:W-:Y:S03]  /*64970*/  HMMA.1688.F32.TF32 R204, R224.reuse, R48, R220 ;  /* 0x00000030e0cc723c */ /* 0x040fe600000810dc */
        /* <DEDUP_REMOVED lines=31> */
[C---:B------:R-:W-:Y:S03]  /*64b70*/  HMMA.1688.F32.TF32 R216, R224.reuse, R36, R236 ;  /* 0x00000024e0d8723c */ /* 0x040fe600000810ec */
[----:B------:R-:W2:Y:S04]  /*64b80*/  LDL.LU R236, [R1+0x650] ;  /* 0x0006500001ec7983 */ /* 0x000ea80000300800 */
[----:B------:R-:W2:Y:S04]  /*64b90*/  LDL.LU R237, [R1+0x654] ;  /* 0x0006540001ed7983 */ /* 0x000ea80000300800 */
[----:B------:R-:W2:Y:S04]  /*64ba0*/  LDL.LU R238, [R1+0x658] ;  /* 0x0006580001ee7983 */ /* 0x000ea80000300800 */
[----:B------:R-:W2:Y:S04]  /*64bb0*/  LDL.LU R239, [R1+0x65c] ;  /* 0x00065c0001ef7983 */ /* 0x000ea80000300800 */
[----:B-1----:R-:W2:Y:S04]  /*64bc0*/  LDL.LU R4, [R1+0x150] ;  /* 0x0001500001047983 */ /* 0x002ea80000300800 */
        /* <DEDUP_REMOVED lines=24> */
[----:B---3--:R-:W-:Y:S06]  /*64d50*/  HMMA.1688.F32.TF32 R224, R224, R28, R228 ;  /* 0x0000001ce0e0723c */ /* 0x008fec00000810e4 */
[C---:B--2---:R-:W-:Y:S06]  /*64d60*/  HMMA.1688.F32.TF32 R228, R240.reuse, R92, R232 ;  /* 0x0000005cf0e4723c */ /* 0x044fec00000810e8 */
[----:B------:R-:W-:-:S15]  /*64d70*/  HMMA.1688.F32.TF32 R232, R240, R88, R236 ;  /* 0x00000058f0e8723c */ /* 0x000fde00000810ec */
[----:B------:R-:W-:-:S02]  /*64d80*/  NOP ;  /* 0x0000000000007918 */ /* 0x000fc40000000000 */
[----:B------:R-:W-:Y:S04]  /*64d90*/  STL [R1+0x2d5c], R228 ;  /* 0x002d5ce401007387 */ /* 0x000fe80000100800 */
[----:B------:R-:W-:Y:S04]  /*64da0*/  STL [R1+0x2d58], R229 ;  /* 0x002d58e501007387 */ /* 0x000fe80000100800 */
[----:B------:R-:W-:Y:S04]  /*64db0*/  STL [R1+0x2d54], R230 ;  /* 0x002d54e601007387 */ /* 0x000fe80000100800 */
[----:B------:R-:W-:Y:S04]  /*64dc0*/  STL [R1+0x2d50], R231 ;  /* 0x002d50e701007387 */ /* 0x000fe80000100800 */
[----:B------:R-:W2:Y:S04]  /*64dd0*/  LDL.LU R236, [R1+0x1b0] ;  /* 0x0001b00001ec7983 */ /* 0x000ea80000300800 */
[----:B------:R-:W2:Y:S04]  /*64de0*/  LDL.LU R237, [R1+0x1b4] ;  /* 0x0001b40001ed7983 */ /* 0x000ea80000300800 */
[----:B------:R-:W2:Y:S01]  /*64df0*/  LDL.LU R238, [R1+0x1b8] ;  /* 0x0001b80001ee7983 */ /* 0x000ea20000300800 */
[C---:B------:R-:W-:Y:S03]  /*64e00*/  HMMA.1688.F32.TF32 R152, R240.reuse, R84, R148 ;  /* 0x00000054f098723c */ /* 0x040fe60000081094 */
[----:B------:R-:W2:Y:S03]  /*64e10*/  LDL.LU R239, [R1+0x1bc] ;  /* 0x0001bc0001ef7983 */ /* 0x000ea60000300800 */
[C---:B------:R-:W-:Y:S06]  /*64e20*/  HMMA.1688.F32.TF32 R148, R240.reuse, R80, R4 ;  /* 0x00000050f094723c */ /* 0x040fec0000081004 */
[C---:B------:R-:W-:Y:S06]  /*64e30*/  HMMA.1688.F32.TF32 R4, R240.reuse, R140, R12 ;  /* 0x0000008cf004723c */ /* 0x040fec000008100c */
[C---:B------:R-:W-:Y:S01]  /*64e40*/  HMMA.1688.F32.TF32 R16, R240.reuse, R144, R16 ;  /* 0x00000090f010723c */ /* 0x040fe20000081010 */
[----:B------:R-:W-:Y:S04]  /*64e50*/  STL [R1+0x2d6c], R232 ;  /* 0x002d6ce801007387 */ /* 0x000fe80000100800 */
[----:B------:R-:W-:Y:S04]  /*64e60*/  STL [R1+0x2d68], R233 ;  /* 0x002d68e901007387 */ /* 0x000fe80000100800 */
[----:B------:R-:W-:Y:S04]  /*64e70*/  STL [R1+0x2d64], R234 ;  /* 0x002d64ea01007387 */ /* 0x000fe80000100800 */
[----:B------:R-:W-:Y:S04]  /*64e80*/  STL [R1+0x2d60], R235 ;  /* 0x002d60eb01007387 */ /* 0x000fe80000100800 */
[----:B------:R-:W-:Y:S04]  /*64e90*/  STL.64 [R1+0x160], R152 ;  /* 0x0001609801007387 */ /* 0x000fe80000100a00 */
[----:B------:R-:W-:Y:S04]  /*64ea0*/  STL.64 [R1+0x168], R154 ;  /* 0x0001689a01007387 */ /* 0x000fe80000100a00 */
[----:B------:R-:W-:Y:S04]  /*64eb0*/  STL.64 [R1+0x150], R148 ;  /* 0x0001509401007387 */ /* 0x000fe80000100a00 */
[----:B------:R-:W-:Y:S04]  /*64ec0*/  STL.64 [R1+0x158], R150 ;  /* 0x0001589601007387 */ /* 0x000fe80000100a00 */
[----:B------:R-:W3:Y:S04]  /*64ed0*/  LDL.LU R12, [R1+0x1c0] ;  /* 0x0001c000010c7983 */ /* 0x000ee80000300800 */
[----:B------:R-:W-:Y:S04]  /*64ee0*/  STL.64 [R1+0x140], R16 ;  /* 0x0001401001007387 */ /* 0x000fe80000100a00 */
[----:B------:R-:W-:Y:S04]  /*64ef0*/  STL.64 [R1+0x148], R18 ;  /* 0x0001481201007387 */ /* 0x000fe80000100a00 */
[----:B------:R-:W-:Y:S04]  /*64f00*/  STL.64 [R1+0x130], R4 ;  /* 0x0001300401007387 */ /* 0x000fe80000100a00 */
[----:B------:R1:W-:Y:S04]  /*64f10*/  STL.64 [R1+0x138], R6 ;  /* 0x0001380601007387 */ /* 0x0003e80000100a00 */
[----:B------:R-:W3:Y:S04]  /*64f20*/  LDL.LU R13, [R1+0x1c4] ;  /* 0x0001c400010d7983 */ /* 0x000ee80000300800 */
[----:B------:R-:W3:Y:S01]  /*64f30*/  LDL.LU R14, [R1+0x1c8] ;  /* 0x0001c800010e7983 */ /* 0x000ee20000300800 */
[----:B-1----:R-:W-:Y:S03]  /*64f40*/  HMMA.1688.F32.TF32 R4, R240, R136, R244 ;  /* 0x00000088f004723c */ /* 0x002fe600000810f4 */
[----:B------:R-:W3:Y:S04]  /*64f50*/  LDL.LU R15, [R1+0x1cc] ;  /* 0x0001cc00010f7983 */ /* 0x000ee80000300800 */
[----:B------:R-:W4:-:S15]  /*64f60*/  LDL.LU R244, [R1+0x1e0] ;  /* 0x0001e00001f47983 */ /* 0x000f1e0000300800 */
[----:B------:R-:W-:-:S01]  /*64f70*/  NOP ;  /* 0x0000000000007918 */ /* 0x000fc20000000000 */
[----:B------:R-:W-:Y:S04]  /*64f80*/  STL.64 [R1+0x120], R4 ;  /* 0x0001200401007387 */ /* 0x000fe80000100a00 */
[----:B------:R1:W-:Y:S04]  /*64f90*/  STL.64 [R1+0x128], R6 ;  /* 0x0001280601007387 */ /* 0x0003e80000100a00 */
[----:B------:R-:W4:Y:S04]  /*64fa0*/  LDL.LU R245, [R1+0x1e4] ;  /* 0x0001e40001f57983 */ /* 0x000f280000300800 */
[----:B------:R-:W4:Y:S04]  /*64fb0*/  LDL.LU R246, [R1+0x1e8] ;  /* 0x0001e80001f67983 */ /* 0x000f280000300800 */
[----:B------:R-:W4:Y:S01]  /*64fc0*/  LDL.LU R247, [R1+0x1ec] ;  /* 0x0001ec0001f77983 */ /* 0x000f220000300800 */
[C---:B------:R-:W-:Y:S06]  /*64fd0*/  HMMA.1688.F32.TF32 R8, R240.reuse, R132, R8 ;  /* 0x00000084f008723c */ /* 0x040fec0000081008 */
[----:B-1----:R-:W-:-:S15]  /*64fe0*/  HMMA.1688.F32.TF32 R4, R240, R128, R248 ;  /* 0x00000080f004723c */ /* 0x002fde00000810f8 */
[----:B------:R-:W-:-:S02]  /*64ff0*/  NOP ;  /* 0x0000000000007918 */ /* 0x000fc40000000000 */
[----:B------:R1:W-:Y:S04]  /*65000*/  STL.64 [R1+0x180], R8 ;  /* 0x0001800801007387 */ /* 0x0003e80000100a00 */
[----:B------:R1:W-:Y:S04]  /*65010*/  STL.64 [R1+0x188], R10 ;  /* 0x0001880a01007387 */ /* 0x0003e80000100a00 */
[----:B------:R2:W-:Y:S04]  /*65020*/  STL.64 [R1+0x1a0], R4 ;  /* 0x0001a00401007387 */ /* 0x0005e80000100a00 */
[----:B-1----:R-:W4:Y:S04]  /*65030*/  LDL.LU R8, [R1+0x640] ;  /* 0x0006400001087983 */ /* 0x002f280000300800 */
        /* <DEDUP_REMOVED lines=8> */
[----:B------:R-:W-:-:S05]  /*650c0*/  MOV R233, R7 ;  /* 0x0000000700e97202 */ /* 0x000fca0000000f00 */
[----:B------:R-:W-:Y:S04]  /*650d0*/  STL [R1+0x2d74], R233 ;  /* 0x002d74e901007387 */ /* 0x000fe80000100800 */
[----:B------:R-:W-:Y:S01]  /*650e0*/  STL [R1+0x2d70], R232 ;  /* 0x002d70e801007387 */ /* 0x000fe20000100800 */
        /* <DEDUP_REMOVED lines=8> */
[----:B------:R-:W-:-:S03]  /*65170*/  IMAD.MOV.U32 R228, RZ, RZ, R6 ;  /* 0x000000ffffe47224 */ /* 0x000fc600078e0006 */
[----:B------:R1:W-:Y:S04]  /*65180*/  STL [R1+0x2d7c], R235 ;  /* 0x002d7ceb01007387 */ /* 0x0003e80000100800 */
[----:B------:R1:W-:Y:S01]  /*65190*/  STL [R1+0x2d78], R234 ;  /* 0x002d78ea01007387 */ /* 0x0003e20000100800 */
[----:B---3--:R-:W-:-:S15]  /*651a0*/  HMMA.1688.F32.TF32 R4, R240, R120, R12 ;  /* 0x00000078f004723c */ /* 0x008fde000008100c */
[----:B------:R-:W-:-:S09]  /*651b0*/  NOP ;  /* 0x0000000000007918 */ /* 0x000fd20000000000 */
[----:B------:R-:W-:Y:S01]  /*651c0*/  IMAD.MOV.U32 R230, RZ, RZ, R4 ;  /* 0x000000ffffe67224 */ /* 0x000fe200078e0004 */
[----:B------:R-:W-:Y:S01]  /*651d0*/  MOV R144, R7 ;  /* 0x0000000700907202 */ /* 0x000fe20000000f00 */
[----:B------:R-:W-:Y:S02]  /*651e0*/  IMAD.MOV.U32 R231, RZ, RZ, R5 ;  /* 0x000000ffffe77224 */ /* 0x000fe400078e0005 */
[----:B------:R-:W-:Y:S02]  /*651f0*/  IMAD.MOV.U32 R145, RZ, RZ, R6 ;  /* 0x000000ffff917224 */ /* 0x000fe400078e0006 */
[----:B----4-:R-:W-:Y:S01]  /*65200*/  HMMA.1688.F32.TF32 R4, R240, R116, R244 ;  /* 0x00000074f004723c */ /* 0x010fe200000810f4 */
[----:B------:R-:W3:Y:S04]  /*65210*/  LDL.LU R244, [R1+0x620] ;  /* 0x0006200001f47983 */ /* 0x000ee80000300800 */
[----:B------:R-:W3:Y:S04]  /*65220*/  LDL.LU R245, [R1+0x624] ;  /* 0x0006240001f57983 */ /* 0x000ee80000300800 */
[----:B------:R-:W3:Y:S04]  /*65230*/  LDL.LU R246, [R1+0x628] ;  /* 0x0006280001f67983 */ /* 0x000ee80000300800 */
[----:B------:R-:W3:Y:S11]  /*65240*/  LDL.LU R247, [R1+0x62c] ;  /* 0x00062c0001f77983 */ /* 0x000ef60000300800 */
[----:B-1----:R-:W-:Y:S01]  /*65250*/  IMAD.MOV.U32 R235, RZ, RZ, R4 ;  /* 0x000000ffffeb7224 */ /* 0x002fe200078e0004 */
        /* <DEDUP_REMOVED lines=10> */
[----:B------:R-:W4:Y:S04]  /*65300*/  LDL.LU R248, [R1+0x610] ;  /* 0x0006100001f87983 */ /* 0x000f280000300800 */
[----:B------:R-:W4:Y:S04]  /*65310*/  LDL.LU R249, [R1+0x614] ;  /* 0x0006140001f97983 */ /* 0x000f280000300800 */
[----:B------:R-:W4:Y:S04]  /*65320*/  LDL.LU R250, [R1+0x618] ;  /* 0x0006180001fa7983 */ /* 0x000f280000300800 */
[----:B------:R-:W4:Y:S04]  /*65330*/  LDL.LU R251, [R1+0x61c] ;  /* 0x00061c0001fb7983 */ /* 0x000f280000300800 */
[----:B------:R-:W4:Y:S04]  /*65340*/  LDL.LU R8, [R1+0x600] ;  /* 0x0006000001087983 */ /* 0x000f280000300800 */
[----:B------:R-:W4:Y:S03]  /*65350*/  LDL.LU R9, [R1+0x604] ;  /* 0x0006040001097983 */ /* 0x000f260000300800 */
[----:B------:R-:W-:Y:S01]  /*65360*/  IMAD.MOV.U32 R109, RZ, RZ, R4 ;  /* 0x000000ffff6d7224 */ /* 0x000fe200078e0004 */
[----:B------:R-:W-:Y:S01]  /*65370*/  MOV R80, R7 ;  /* 0x0000000700507202 */ /* 0x000fe20000000f00 */
[----:B------:R-:W-:Y:S01]  /*65380*/  IMAD.MOV.U32 R108, RZ, RZ, R5 ;  /* 0x000000ffff6c7224 */ /* 0x000fe200078e0005 */
[----:B------:R-:W4:Y:S01]  /*65390*/  LDL.LU R10, [R1+0x608] ;  /* 0x00060800010a7983 */ /* 0x000f220000300800 */
[----:B------:R-:W-:-:S03]  /*653a0*/  IMAD.MOV.U32 R81, RZ, RZ, R6 ;  /* 0x000000ffff517224 */ /* 0x000fc600078e0006 */
[----:B------:R-:W4:Y:S01]  /*653b0*/  LDL.LU R11, [R1+0x60c] ;  /* 0x00060c00010b7983 */ /* 0x000f220000300800 */
[----:B--2---:R-:W-:Y:S01]  /*653c0*/  HMMA.1688.F32.TF32 R4, R240, R104, R236 ;  /* 0x00000068f004723c */ /* 0x004fe200000810ec */
[----:B------:R-:W-:Y:S02]  /*653d0*/  IMAD.MOV.U32 R148, RZ, RZ, R126 ;  /* 0x000000ffff947224 */ /* 0x000fe400078e007e */
[----:B------:R-:W-:Y:S01]  /*653e0*/  IMAD.MOV.U32 R149, RZ, RZ, R127 ;  /* 0x000000ffff957224 */ /* 0x000fe200078e007f */
[----:B------:R-:W-:Y:S01]  /*653f0*/  MOV R151, R131 ;  /* 0x0000008300977202 */ /* 0x000fe20000000f00 */
[----:B------:R-:W-:Y:S01]  /*65400*/  IMAD.MOV.U32 R150, RZ, RZ, R130 ;  /* 0x000000ffff967224 */ /* 0x000fe200078e0082 */
[----:B------:R-:W-:Y:S04]  /*65410*/  LDS R236, [R252+UR7+0x42800] ;  /* 0x04280007fcec7984 */ /* 0x000fe80008000800 */
[----:B------:R-:W-:-:S14]  /*65420*/  LDS R238, [R252+UR7+0x42c00] ;  /* 0x042c0007fcee7984 */ /* 0x000fdc0008000800 */
[----:B------:R-:W-:Y:S01]  /*65430*/  MOV R120, R7 ;  /* 0x0000000700787202 */ /* 0x000fe20000000f00 */
[----:B------:R-:W-:Y:S02]  /*65440*/  IMAD.MOV.U32 R121, RZ, RZ, R6 ;  /* 0x000000ffff797224 */ /* 0x000fe400078e0006 */
[----:B------:R-:W-:Y:S02]  /*65450*/  IMAD.MOV.U32 R124, RZ, RZ, R5 ;  /* 0x000000ffff7c7224 */ /* 0x000fe400078e0005 */
[----:B------:R-:W-:Y:S01]  /*65460*/  IMAD.MOV.U32 R125, RZ, RZ, R4 ;  /* 0x000000ffff7d7224 */ /* 0x000fe200078e0004 */
[----:B------:R-:W-:Y:S04]  /*65470*/  STL [R1+0x2c8c], R120 ;  /* 0x002c8c7801007387 */ /* 0x000fe80000100800 */
[----:B------:R-:W-:Y:S04]  /*65480*/  STL [R1+0x2c88], R121 ;  /* 0x002c887901007387 */ /* 0x000fe80000100800 */
[----:B------:R-:W-:Y:S04]  /*65490*/  STL [R1+0x2c84], R124 ;  /* 0x002c847c01007387 */ /* 0x000fe80000100800 */
[----:B------:R-:W-:Y:S01]  /*654a0*/  STL [R1+0x2c80], R125 ;  /* 0x002c807d01007387 */ /* 0x000fe20000100800 */
[----:B---3--:R-:W-:Y:S03]  /*654b0*/  HMMA.1688.F32.TF32 R4, R240, R20, R244 ;  /* 0x00000014f004723c */ /* 0x008fe600000810f4 */
[----:B------:R-:W2:Y:S04]  /*654c0*/  LDL.LU R244, [R1+0x5f0] ;  /* 0x0005f00001f47983 */ /* 0x000ea80000300800 */
[----:B------:R-:W2:Y:S04]  /*654d0*/  LDL.LU R245, [R1+0x5f4] ;  /* 0x0005f40001f57983 */ /* 0x000ea80000300800 */
[----:B------:R-:W2:Y:S04]  /*654e0*/  LDL.LU R246, [R1+0x5f8] ;  /* 0x0005f80001f67983 */ /* 0x000ea80000300800 */
[----:B------:R-:W2:Y:S09]  /*654f0*/  LDL.LU R247, [R1+0x5fc] ;  /* 0x0005fc0001f77983 */ /* 0x000eb20000300800 */
[----:B------:R-:W-:Y:S01]  /*65500*/  MOV R116, R7 ;  /* 0x0000000700747202 */ /* 0x000fe20000000f00 */
[----:B------:R-:W-:-:S02]  /*65510*/  IMAD.MOV.U32 R85, RZ, RZ, R5 ;  /* 0x000000ffff557224 */ /* 0x000fc400078e0005 */
[----:B------:R-:W-:Y:S02]  /*65520*/  IMAD.MOV.U32 R84, RZ, RZ, R4 ;  /* 0x000000ffff547224 */ /* 0x000fe400078e0004 */
[----:B------:R-:W-:Y:S01]  /*65530*/  IMAD.MOV.U32 R117, RZ, RZ, R6 ;  /* 0x000000ffff757224 */ /* 0x000fe200078e0006 */
[----:B------:R-:W-:Y:S04]  /*65540*/  STL [R1+0x2c94], R116 ;  /* 0x002c947401007387 */ /* 0x000fe80000100800 */
[----:B------:R-:W-:Y:S04]  /*65550*/  STL [R1+0x2c90], R85 ;  /* 0x002c905501007387 */ /* 0x000fe80000100800 */
[----:B------:R-:W-:Y:S04]  /*65560*/  STL [R1+0x2c7c], R84 ;  /* 0x002c7c5401007387 */ /* 0x000fe80000100800 */
[----:B------:R1:W-:Y:S01]  /*65570*/  STL [R1+0x2c78], R117 ;  /* 0x002c787501007387 */ /* 0x0003e20000100800 */
[----:B----4-:R-:W-:Y:S03]  /*65580*/  HMMA.1688.F32.TF32 R4, R240, R24, R248 ;  /* 0x00000018f004723c */ /* 0x010fe600000810f8 */
[----:B------:R-:W3:Y:S04]  /*65590*/  LDL.LU R248, [R1+0x5e0] ;  /* 0x0005e00001f87983 */ /* 0x000ee80000300800 */
[----:B------:R-:W3:Y:S04]  /*655a0*/  LDL.LU R249, [R1+0x5e4] ;  /* 0x0005e40001f97983 */ /* 0x000ee80000300800 */
[----:B------:R-:W3:Y:S04]  /*655b0*/  LDL.LU R250, [R1+0x5e8] ;  /* 0x0005e80001fa7983 */ /* 0x000ee80000300800 */
[----:B------:R-:W3:Y:S09]  /*655c0*/  LDL.LU R251, [R1+0x5ec] ;  /* 0x0005ec0001fb7983 */ /* 0x000ef20000300800 */
[----:B------:R-:W-:Y:S01]  /*655d0*/  MOV R128, R7 ;  /* 0x0000000700807202 */ /* 0x000fe20000000f00 */
[----:B------:R-:W-:-:S02]  /*655e0*/  IMAD.MOV.U32 R129, RZ, RZ, R6 ;  /* 0x000000ffff817224 */ /* 0x000fc400078e0006 */
[----:B------:R-:W-:Y:S02]  /*655f0*/  IMAD.MOV.U32 R89, RZ, RZ, R5 ;  /* 0x000000ffff597224 */ /* 0x000fe400078e0005 */
[----:B------:R-:W-:Y:S01]  /*65600*/  IMAD.MOV.U32 R88, RZ, RZ, R4 ;  /* 0x000000ffff587224 */ /* 0x000fe200078e0004 */
[----:B------:R-:W-:Y:S01]  /*65610*/  STL [R1+0x2ca4], R128 ;  /* 0x002ca48001007387 */ /* 0x000fe20000100800 */
[----:B------:R-:W-:Y:S03]  /*65620*/  HMMA.1688.F32.TF32 R4, R240, R100, R8 ;  /* 0x00000064f004723c */ /* 0x000fe60000081008 */
[----:B------:R-:W-:Y:S04]  /*65630*/  STL [R1+0x2ca0], R129 ;  /* 0x002ca08101007387 */ /* 0x000fe80000100800 */
[----:B------:R4:W-:Y:S04]  /*65640*/  STL [R1+0x2c9c], R89 ;  /* 0x002c9c5901007387 */ /* 0x0009e80000100800 */
[----:B------:R4:W-:Y:S04]  /*65650*/  STL [R1+0x2c98], R88 ;  /* 0x002c985801007387 */ /* 0x0009e80000100800 */
[----:B------:R-:W4:Y:S04]  /*65660*/  LDL.LU R8, [R1+0x5d0] ;  /* 0x0005d00001087983 */ /* 0x000f280000300800 */
[----:B------:R-:W4:Y:S04]  /*65670*/  LDL.LU R9, [R1+0x5d4] ;  /* 0x0005d40001097983 */ /* 0x000f280000300800 */
[----:B------:R-:W4:Y:S04]  /*65680*/  LDL.LU R10, [R1+0x5d8] ;  /* 0x0005d800010a7983 */ /* 0x000f280000300800 */
[----:B------:R-:W4:Y:S01]  /*65690*/  LDL.LU R11, [R1+0x5dc] ;  /* 0x0005dc00010b7983 */ /* 0x000f220000300800 */
[----:B-1----:R-:W-:Y:S01]  /*656a0*/  MOV R117, R7 ;  /* 0x0000000700757202 */ /* 0x002fe20000000f00 */
[----:B------:R-:W-:-:S02]  /*656b0*/  IMAD.MOV.U32 R84, RZ, RZ, R6 ;  /* 0x000000ffff547224 */ /* 0x000fc400078e0006 */
[----:B------:R-:W-:Y:S02]  /*656c0*/  IMAD.MOV.U32 R133, RZ, RZ, R5 ;  /* 0x000000ffff857224 */ /* 0x000fe400078e0005 */
[----:B------:R-:W-:Y:S01]  /*656d0*/  IMAD.MOV.U32 R132, RZ, RZ, R4 ;  /* 0x000000ffff847224 */ /* 0x000fe200078e0004 */
[----:B------:R-:W-:Y:S04]  /*656e0*/  STL [R1+0x2cb4], R117 ;  /* 0x002cb47501007387 */ /* 0x000fe80000100800 */
[----:B------:R-:W-:Y:S04]  /*656f0*/  STL [R1+0x2cb0], R84 ;  /* 0x002cb05401007387 */ /* 0x000fe80000100800 */
        /* <DEDUP_REMOVED lines=72> */
[----:B------:R-:W-:Y:S01]  /*65b80*/  MOV R129, R7 ;  /* 0x0000000700817202 */ /* 0x000fe20000000f00 */
[----:B------:R-:W-:-:S02]  /*65b90*/  IMAD.MOV.U32 R128, RZ, RZ, R6 ;  /* 0x000000ffff807224 */ /* 0x000fc400078e0006 */
[----:B-1----:R-:W-:Y:S02]  /*65ba0*/  IMAD.MOV.U32 R132, RZ, RZ, R5 ;  /* 0x000000ffff847224 */ /* 0x002fe400078e0005 */
[----:B------:R-:W-:Y:S01]  /*65bb0*/  IMAD.MOV.U32 R133, RZ, RZ, R4 ;  /* 0x000000ffff857224 */ /* 0x000fe200078e0004 */
[----:B------:R-:W-:Y:S04]  /*65bc0*/  STL [R1+0x2d14], R129 ;  /* 0x002d148101007387 */ /* 0x000fe80000100800 */
[----:B------:R-:W-:Y:S04]  /*65bd0*/  STL [R1+0x2d10], R128 ;  /* 0x002d108001007387 */ /* 0x000fe80000100800 */
[----:B------:R-:W-:Y:S04]  /*65be0*/  STL [R1+0x2d0c], R132 ;  /* 0x002d0c8401007387 */ /* 0x000fe80000100800 */
[----:B------:R-:W-:Y:S01]  /*65bf0*/  STL [R1+0x2d08], R133 ;  /* 0x002d088501007387 */ /* 0x000fe20000100800 */
[----:B--2---:R-:W-:Y:S03]  /*65c00*/  HMMA.1688.F32.TF32 R4, R240, R56, R244 ;  /* 0x00000038f004723c */ /* 0x004fe600000810f4 */
        /* <DEDUP_REMOVED lines=22> */
[----:B----4-:R-:W-:Y:S01]  /*65d70*/  HMMA.1688.F32.TF32 R4, R240, R48, R16 ;  /* 0x00000030f004723c */ /* 0x010fe20000081010 */
        /* <DEDUP_REMOVED lines=8> */
[----:B------:R-:W-:Y:S04]  /*65e00*/  STL [R1+0x2d18], R104 ;  /* 0x002d186801007387 */ /* 0x000fe80000100800 */
[----:B------:R-:W3:Y:S04]  /*65e10*/  LDL.LU R248, [R1+0x530] ;  /* 0x0005300001f87983 */ /* 0x000ee80000300800 */
[----:B------:R-:W3:Y:S04]  /*65e20*/  LDL.LU R249, [R1+0x534] ;  /* 0x0005340001f97983 */ /* 0x000ee80000300800 */
[----:B------:R-:W3:Y:S04]  /*65e30*/  LDL.LU R250, [R1+0x538] ;  /* 0x0005380001fa7983 */ /* 0x000ee80000300800 */
        /* <DEDUP_REMOVED lines=27> */
[----:B------:R-:W-:Y:S01]  /*65ff0*/  MOV R247, R134 ;  /* 0x0000008600f77202 */ /* 0x000fe20000000f00 */
[----:B------:R-:W-:Y:S01]  /*66000*/  IMAD.MOV.U32 R246, RZ, RZ, R135 ;  /* 0x000000fffff67224 */ /* 0x000fe200078e0087 */
[----:B------:R-:W4:Y:S04]  /*66010*/  LDL.LU R138, [R1+0x30f0] ;  /* 0x0030f000018a7983 */ /* 0x000f280000300800 */
[----:B------:R-:W4:Y:S04]  /*66020*/  LDL.LU R135, [R1+0x30ec] ;  /* 0x0030ec0001877983 */ /* 0x000f280000300800 */
[----:B------:R-:W4:Y:S01]  /*66030*/  LDL.LU R134, [R1+0x30e8] ;  /* 0x0030e80001867983 */ /* 0x000f220000300800 */
[----:B------:R-:W-:-:S02]  /*66040*/  IMAD.MOV.U32 R8, RZ, RZ, R147 ;  /* 0x000000ffff087224 */ /* 0x000fc400078e0093 */
[----:B------:R-:W-:Y:S01]  /*66050*/  IMAD.MOV.U32 R9, RZ, RZ, R146 ;  /* 0x000000ffff097224 */ /* 0x000fe200078e0092 */
[----:B------:R-:W4:Y:S01]  /*66060*/  LDL.LU R147, [R1+0x30e4] ;  /* 0x0030e40001937983 */ /* 0x000f220000300800 */
[----:B------:R-:W-:Y:S01]  /*66070*/  IMAD.MOV.U32 R10, RZ, RZ, R143 ;  /* 0x000000ffff0a7224 */ /* 0x000fe200078e008f */
[----:B------:R-:W-:Y:S02]  /*66080*/  MOV R11, R142 ;  /* 0x0000008e000b7202 */ /* 0x000fe40000000f00 */
[----:B------:R-:W4:Y:S04]  /*66090*/  LDL.LU R146, [R1+0x30e0] ;  /* 0x0030e00001927983 */ /* 0x000f280000300800 */
[----:B------:R-:W4:Y:S04]  /*660a0*/  LDL.LU R143, [R1+0x30dc] ;  /* 0x0030dc00018f7983 */ /* 0x000f280000300800 */
[----:B------:R-:W4:Y:S01]  /*660b0*/  LDL.LU R142, [R1+0x30d8] ;  /* 0x0030d800018e7983 */ /* 0x000f220000300800 */
[----:B------:R-:W-:Y:S01]  /*660c0*/  IMAD.MOV.U32 R96, RZ, RZ, R4 ;  /* 0x000000ffff607224 */ /* 0x000fe200078e0004 */
[----:B------:R-:W-:Y:S01]  /*660d0*/  MOV R116, R7 ;  /* 0x0000000700747202 */ /* 0x000fe20000000f00 */
[----:B------:R-:W-:-:S02]  /*660e0*/  IMAD.MOV.U32 R97, RZ, RZ, R5 ;  /* 0x000000ffff617224 */ /* 0x000fc400078e0005 */
[----:B------:R-:W-:Y:S02]  /*660f0*/  IMAD.MOV.U32 R85, RZ, RZ, R6 ;  /* 0x000000ffff557224 */ /* 0x000fe400078e0006 */
[----:B------:R-:W-:Y:S02]  /*66100*/  IMAD.MOV.U32 R12, RZ, RZ, R110 ;  /* 0x000000ffff0c7224 */ /* 0x000fe400078e006e */
[----:B------:R-:W4:Y:S01]  /*66110*/  LDL.LU R110, [R1+0x30d4] ;  /* 0x0030d400016e7983 */ /* 0x000f220000300800 */
[----:B------:R-:W-:Y:S01]  /*66120*/  IMAD.MOV.U32 R13, RZ, RZ, R111 ;  /* 0x000000ffff0d7224 */ /* 0x000fe200078e006f */
[----:B------:R-:W-:Y:S01]  /*66130*/  MOV R15, R115 ;  /* 0x00000073000f7202 */ /* 0x000fe20000000f00 */
[----:B------:R-:W-:Y:S01]  /*66140*/  IMAD.MOV.U32 R14, RZ, RZ, R114 ;  /* 0x000000ffff0e7224 */ /* 0x000fe200078e0072 */
[----:B------:R-:W4:Y:S04]  /*66150*/  LDL.LU R111, [R1+0x30d0] ;  /* 0x0030d000016f7983 */ /* 0x000f280000300800 */
[----:B------:R-:W4:Y:S04]  /*66160*/  LDL.LU R114, [R1+0x30cc] ;  /* 0x0030cc0001727983 */ /* 0x000f280000300800 */
[----:B------:R-:W4:Y:S01]  /*66170*/  LDL.LU R115, [R1+0x30c8] ;  /* 0x0030c80001737983 */ /* 0x000f220000300800 */
[----:B---3--:R-:W-:-:S15]  /*66180*/  HMMA.1688.F32.TF32 R4, R240, R32, R248 ;  /* 0x00000020f004723c */ /* 0x008fde00000810f8 */
[----:B------:R-:W-:-:S09]  /*66190*/  NOP ;  /* 0x0000000000007918 */ /* 0x000fd20000000000 */
[----:B------:R-:W-:Y:S02]  /*661a0*/  IMAD.MOV.U32 R65, RZ, RZ, R4 ;  /* 0x000000ffff417224 */ /* 0x000fe400078e0004 */
[----:B------:R-:W-:Y:S02]  /*661b0*/  IMAD.MOV.U32 R64, RZ, RZ, R5 ;  /* 0x000000ffff407224 */ /* 0x000fe400078e0005 */
[----:B------:R-:W-:Y:S01]  /*661c0*/  IMAD.MOV.U32 R4, RZ, RZ, R118 ;  /* 0x000000ffff047224 */ /* 0x000fe200078e0076 */
[----:B------:R-:W-:Y:S01]  /*661d0*/  MOV R60, R7 ;  /* 0x00000007003c7202 */ /* 0x000fe20000000f00 */
[----:B------:R-:W-:Y:S01]  /*661e0*/  IMAD.MOV.U32 R61, RZ, RZ, R6 ;  /* 0x000000ffff3d7224 */ /* 0x000fe200078e0006 */
[----:B------:R-:W3:Y:S01]  /*661f0*/  LDL.LU R118, [R1+0x30c4] ;  /* 0x0030c40001767983 */ /* 0x000ee20000300800 */
[----:B------:R-:W-:Y:S01]  /*66200*/  IMAD.MOV.U32 R5, RZ, RZ, R119 ;  /* 0x000000ffff057224 */ /* 0x000fe200078e0077 */
[----:B------:R-:W-:Y:S01]  /*66210*/  MOV R7, R123 ;  /* 0x0000007b00077202 */ /* 0x000fe20000000f00 */
[----:B------:R-:W-:Y:S01]  /*66220*/  IMAD.MOV.U32 R6, RZ, RZ, R122 ;  /* 0x000000ffff067224 */ /* 0x000fe200078e007a */
        /* <DEDUP_REMOVED lines=8> */
[----:B------:R-:W-:Y:S01]  /*662b0*/  IMAD.MOV.U32 R17, RZ, RZ, R83 ;  /* 0x000000ffff117224 */ /* 0x000fe200078e0053 */
[----:B------:R-:W-:Y:S01]  /*662c0*/  MOV R19, R87 ;  /* 0x0000005700137202 */ /* 0x000fe20000000f00 */
[----:B------:R-:W-:Y:S02]  /*662d0*/  IMAD.MOV.U32 R18, RZ, RZ, R86 ;  /* 0x000000ffff127224 */ /* 0x000fe400078e0056 */
[----:B------:R-:W-:Y:S02]  /*662e0*/  IMAD.MOV.U32 R248, RZ, RZ, R90 ;  /* 0x000000fffff87224 */ /* 0x000fe400078e005a */
[----:B------:R-:W-:Y:S01]  /*662f0*/  IMAD.MOV.U32 R249, RZ, RZ, R91 ;  /* 0x000000fffff97224 */ /* 0x000fe200078e005b */
[----:B--2---:R-:W-:Y:S01]  /*66300*/  MOV R155, R139 ;  /* 0x0000008b009b7202 */ /* 0x004fe20000000f00 */
[----:B----4-:R-:W-:Y:S02]  /*66310*/  IMAD.MOV.U32 R154, RZ, RZ, R138 ;  /* 0x000000ffff9a7224 */ /* 0x010fe400078e008a */
[----:B------:R-:W-:-:S02]  /*66320*/  IMAD.MOV.U32 R153, RZ, RZ, R135 ;  /* 0x000000ffff997224 */ /* 0x000fc400078e0087 */
[----:B------:R-:W-:Y:S02]  /*66330*/  IMAD.MOV.U32 R152, RZ, RZ, R134 ;  /* 0x000000ffff987224 */ /* 0x000fe400078e0086 */
[----:B------:R-:W2:Y:S04]  /*66340*/  LDL.LU R134, [R1+0x30a4] ;  /* 0x0030a40001867983 */ /* 0x000ea80000300800 */
[----:B------:R-:W2:Y:S04]  /*66350*/  LDL.LU R135, [R1+0x30a0] ;  /* 0x0030a00001877983 */ /* 0x000ea80000300800 */
        /* <DEDUP_REMOVED lines=21> */
[----:B------:R-:W4:Y:S01]  /*664b0*/  LDL.LU R175, [R1+0x50c] ;  /* 0x00050c0001af7983 */ /* 0x000f220000300800 */
[----:B------:R-:W-:-:S03]  /*664c0*/  IMAD.MOV.U32 R156, RZ, RZ, R142 ;  /* 0x000000ffff9c7224 */ /* 0x000fc600078e008e */
[----:B------:R-:W2:Y:S01]  /*664d0*/  LDL.LU R168, [R1+0x4f0] ;  /* 0x0004f00001a87983 */ /* 0x000ea20000300800 */
[----:B------:R-:W-:-:S03]  /*664e0*/  IMAD.MOV.U32 R157, RZ, RZ, R143 ;  /* 0x000000ffff9d7224 */ /* 0x000fc600078e008f */
[----:B------:R-:W2:Y:S01]  /*664f0*/  LDL.LU R169, [R1+0x4f4] ;  /* 0x0004f40001a97983 */ /* 0x000ea20000300800 */
[----:B------:R-:W-:-:S03]  /*66500*/  IMAD.MOV.U32 R158, RZ, RZ, R146 ;  /* 0x000000ffff9e7224 */ /* 0x000fc600078e0092 */
[----:B------:R-:W2:Y:S01]  /*66510*/  LDL.LU R170, [R1+0x4f8] ;  /* 0x0004f80001aa7983 */ /* 0x000ea20000300800 */
[----:B------:R-:W-:-:S03]  /*66520*/  MOV R159, R147 ;  /* 0x00000093009f7202 */ /* 0x000fc60000000f00 */
        /* <DEDUP_REMOVED lines=10> */
[----:B------:R-:W4:Y:S01]  /*665d0*/  LDL.LU R91, [R1+0x3070] ;  /* 0x00307000015b7983 */ /* 0x000f220000300800 */
[----:B------:R-:W-:-:S05]  /*665e0*/  LOP3.LUT R239, R252, 0x20, RZ, 0x3c, !PT ;  /* 0x00000020fcef7812 */ /* 0x000fca00078e3cff */
[----:B------:R-:W-:Y:S04]  /*665f0*/  LDS R237, [R239+UR7+0x42800] ;  /* 0x04280007efed7984 */ /* 0x000fe80008000800 */
[----:B------:R-:W3:Y:S01]  /*66600*/  LDS R239, [R239+UR7+0x42c00] ;  /* 0x042c0007efef7984 */ /* 0x000ee20008000800 */
[----:B------:R-:W-:Y:S01]  /*66610*/  IMAD.MOV.U32 R250, RZ, RZ, R94 ;  /* 0x000000fffffa7224 */ /* 0x000fe200078e005e */
[----:B------:R-:W-:Y:S02]  /*66620*/  MOV R251, R95 ;  /* 0x0000005f00fb7202 */ /* 0x000fe40000000f00 */
[----:B------:R-:W2:Y:S04]  /*66630*/  LDL.LU R94, [R1+0x306c] ;  /* 0x00306c00015e7983 */ /* 0x000ea80000300800 */
[----:B------:R-:W2:Y:S01]  /*66640*/  LDL.LU R95, [R1+0x3068] ;  /* 0x00306800015f7983 */ /* 0x000ea20000300800 */
[C---:B---3--:R-:W-:Y:S06]  /*66650*/  HMMA.1688.F32.TF32 R16, R236.reuse, R126, R16 ;  /* 0x0000007eec10723c */ /* 0x048fec0000081010 */
[----:B----4-:R-:W-:-:S15]  /*66660*/  HMMA.1688.F32.TF32 R172, R236, R90, R172 ;  /* 0x0000005aecac723c */ /* 0x010fde00000810ac */
        /* <DEDUP_REMOVED lines=32> */
[----:B------:R1:W-:Y:S02]  /*66870*/  STL.64 [R1+0x858], R6 ;  /* 0x0008580601007387 */ /* 0x0003e40000100a00 */
[----:B-1----:R-:W-:Y:S02]  /*66880*/  HMMA.1688.F32.TF32 R4, R236, R110, R248 ;  /* 0x0000006eec04723c */ /* 0x002fe400000810f8 */
[----:B------:R-:W-:Y:S01]  /*66890*/  STL.64 [R1+0x840], R12 ;  /* 0x0008400c01007387 */ /* 0x000fe20000100a00 */
[----:B------:R-:W-:-:S03]  /*668a0*/  IMAD.MOV.U32 R16, RZ, RZ, R30 ;  /* 0x000000ffff107224 */ /* 0x000fc600078e001e */
[----:B------:R-:W-:Y:S04]  /*668b0*/  STL.64 [R1+0x848], R14 ;  /* 0x0008480e01007387 */ /* 0x000fe80000100a00 */
[----:B------:R-:W-:Y:S01]  /*668c0*/  STL.64 [R1+0x830], R8 ;  /* 0x0008300801007387 */ /* 0x000fe20000100a00 */
[----:B------:R-:W-:-:S03]  /*668d0*/  IMAD.MOV.U32 R17, RZ, RZ, R31 ;  /* 0x000000ffff117224 */ /* 0x000fc600078e001f */
[----:B------:R-:W-:Y:S01]  /*668e0*/  STL.64 [R1+0x838], R10 ;  /* 0x0008380a01007387 */ /* 0x000fe20000100a00 */
[----:B------:R-:W-:-:S03]  /*668f0*/  IMAD.MOV.U32 R18, RZ, RZ, R39 ;  /* 0x000000ffff127224 */ /* 0x000fc600078e0027 */
[----:B------:R-:W2:Y:S01]  /*66900*/  LDL.LU R30, [R1+0x3064] ;  /* 0x00306400011e7983 */ /* 0x000ea20000300800 */
[----:B------:R-:W-:-:S04]  /*66910*/  MOV R19, R38 ;  /* 0x0000002600137202 */ /* 0x000fc80000000f00 */
[----:B------:R1:W-:Y:S04]  /*66920*/  STL.64 [R1+0x820], R4 ;  /* 0x0008200401007387 */ /* 0x0003e80000100a00 */
[----:B------:R3:W-:Y:S04]  /*66930*/  STL.64 [R1+0x828], R6 ;  /* 0x0008280601007387 */ /* 0x0007e80000100a00 */
[----:B------:R-:W4:Y:S04]  /*66940*/  LDL.LU R31, [R1+0x3060] ;  /* 0x00306000011f7983 */ /* 0x000f280000300800 */
[----:B------:R-:W4:Y:S04]  /*66950*/  LDL.LU R39, [R1+0x305c] ;  /* 0x00305c0001277983 */ /* 0x000f280000300800 */
[----:B------:R-:W4:Y:S01]  /*66960*/  LDL.LU R38, [R1+0x3058] ;  /* 0x0030580001267983 */ /* 0x000f220000300800 */
[----:B-1----:R-:W-:-:S02]  /*66970*/  IMAD.MOV.U32 R4, RZ, RZ, R35 ;  /* 0x000000ffff047224 */ /* 0x002fc400078e0023 */
[----:B------:R-:W-:Y:S01]  /*66980*/  IMAD.MOV.U32 R5, RZ, RZ, R34 ;  /* 0x000000ffff057224 */ /* 0x000fe200078e0022 */
[----:B------:R-:W4:Y:S01]  /*66990*/  LDL.LU R35, [R1+0x3054] ;  /* 0x0030540001237983 */ /* 0x000f220000300800 */
[----:B---3--:R-:W-:Y:S01]  /*669a0*/  IMAD.MOV.U32 R6, RZ, RZ, R43 ;  /* 0x000000ffff067224 */ /* 0x008fe200078e002b */
[----:B------:R-:W-:Y:S02]  /*669b0*/  MOV R7, R42 ;  /* 0x0000002a00077202 */ /* 0x000fe40000000f00 */
[----:B------:R-:W3:Y:S04]  /*669c0*/  LDL.LU R34, [R1+0x3050] ;  /* 0x0030500001227983 */ /* 0x000ee80000300800 */
[----:B------:R-:W3:Y:S04]  /*669d0*/  LDL.LU R43, [R1+0x304c] ;  /* 0x00304c00012b7983 */ /* 0x000ee80000300800 */
[----:B------:R-:W3:Y:S01]  /*669e0*/  LDL.LU R42, [R1+0x3048] ;  /* 0x00304800012a7983 */ /* 0x000ee20000300800 */
[----:B------:R-:W-:-:S02]  /*669f0*/  IMAD.MOV.U32 R148, RZ, RZ, R59 ;  /* 0x000000ffff947224 */ /* 0x000fc400078e003b */
[----:B------:R-:W-:Y:S01]  /*66a00*/  IMAD.MOV.U32 R149, RZ, RZ, R58 ;  /* 0x000000ffff957224 */ /* 0x000fe200078e003a */
[----:B------:R-:W3:Y:S01]  /*66a10*/  LDL.LU R59, [R1+0x3044] ;  /* 0x00304400013b7983 */ /* 0x000ee20000300800 */
[----:B------:R-:W-:Y:S01]  /*66a20*/  IMAD.MOV.U32 R150, RZ, RZ, R55 ;  /* 0x000000ffff967224 */ /* 0x000fe200078e0037 */
[----:B------:R-:W-:Y:S02]  /*66a30*/  MOV R151, R54 ;  /* 0x0000003600977202 */ /* 0x000fe40000000f00 */
[----:B------:R-:W3:Y:S01]  /*66a40*/  LDL.LU R58, [R1+0x3040] ;  /* 0x00304000013a7983 */ /* 0x000ee20000300800 */
[----:B------:R-:W-:-:S03]  /*66a50*/  IMAD.MOV.U32 R156, RZ, RZ, R46 ;  /* 0x000000ffff9c7224 */ /* 0x000fc600078e002e */
[----:B------:R-:W3:Y:S01]  /*66a60*/  LDL.LU R55, [R1+0x303c] ;  /* 0x00303c0001377983 */ /* 0x000ee20000300800 */
[----:B------:R-:W-:-:S03]  /*66a70*/  IMAD.MOV.U32 R157, RZ, RZ, R47 ;  /* 0x000000ffff9d7224 */ /* 0x000fc600078e002f */
[----:B------:R-:W3:Y:S01]  /*66a80*/  LDL.LU R54, [R1+0x3038] ;  /* 0x0030380001367983 */ /* 0x000ee20000300800 */
[----:B------:R-:W-:Y:S01]  /*66a90*/  IMAD.MOV.U32 R158, RZ, RZ, R50 ;  /* 0x000000ffff9e7224 */ /* 0x000fe200078e0032 */
[----:B------:R-:W-:Y:S02]  /*66aa0*/  MOV R159, R51 ;  /* 0x00000033009f7202 */ /* 0x000fe40000000f00 */
[----:B------:R-:W3:Y:S04]  /*66ab0*/  LDL.LU R46, [R1+0x3034] ;  /* 0x00303400012e7983 */ /* 0x000ee80000300800 */
[----:B------:R-:W3:Y:S04]  /*66ac0*/  LDL.LU R47, [R1+0x3030] ;  /* 0x00303000012f7983 */ /* 0x000ee80000300800 */
[----:B------:R-:W3:Y:S04]  /*66ad0*/  LDL.LU R50, [R1+0x302c] ;  /* 0x00302c0001327983 */ /* 0x000ee80000300800 */
[----:B------:R-:W3:Y:S01]  /*66ae0*/  LDL.LU R51, [R1+0x3028] ;  /* 0x0030280001337983 */ /* 0x000ee20000300800 */
[----:B--2---:R-:W-:Y:S01]  /*66af0*/  MOV R163, R30 ;  /* 0x0000001e00a37202 */ /* 0x004fe20000000f00 */
[----:B----4-:R-:W-:-:S02]  /*66b00*/  IMAD.MOV.U32 R162, RZ, RZ, R31 ;  /* 0x000000ffffa27224 */ /* 0x010fc400078e001f */
[----:B------:R-:W-:Y:S02]  /*66b10*/  IMAD.MOV.U32 R161, RZ, RZ, R39 ;  /* 0x000000ffffa17224 */ /* 0x000fe400078e0027 */
[----:B------:R-:W-:Y:S02]  /*66b20*/  IMAD.MOV.U32 R160, RZ, RZ, R38 ;  /* 0x000000ffffa07224 */ /* 0x000fe400078e0026 */
[----:B------:R-:W2:Y:S04]  /*66b30*/  LDL.LU R38, [R1+0x3024] ;  /* 0x0030240001267983 */ /* 0x000ea80000300800 */
[----:B------:R-:W4:Y:S04]  /*66b40*/  LDL.LU R39, [R1+0x3020] ;  /* 0x0030200001277983 */ /* 0x000f280000300800 */
[----:B------:R-:W4:Y:S04]  /*66b50*/  LDL.LU R31, [R1+0x301c] ;  /* 0x00301c00011f7983 */ /* 0x000f280000300800 */
[----:B------:R-:W4:Y:S01]  /*66b60*/  LDL.LU R30, [R1+0x3018] ;  /* 0x00301800011e7983 */ /* 0x000f220000300800 */
[----:B---3--:R-:W-:-:S02]  /*66b70*/  IMAD.MOV.U32 R165, RZ, RZ, R43 ;  /* 0x000000ffffa57224 */ /* 0x008fc400078e002b */
[----:B------:R-:W-:Y:S02]  /*66b80*/  IMAD.MOV.U32 R164, RZ, RZ, R42 ;  /* 0x000000ffffa47224 */ /* 0x000fe400078e002a */
[----:B------:R-:W3:Y:S01]  /*66b90*/  LDL.LU R42, [R1+0x3014] ;  /* 0x00301400012a7983 */ /* 0x000ee20000300800 */
[----:B------:R-:W-:Y:S01]  /*66ba0*/  IMAD.MOV.U32 R166, RZ, RZ, R34 ;  /* 0x000000ffffa67224 */ /* 0x000fe200078e0022 */
[----:B------:R-:W-:Y:S02]  /*66bb0*/  MOV R167, R35 ;  /* 0x0000002300a77202 */ /* 0x000fe40000000f00 */
[----:B------:R-:W3:Y:S04]  /*66bc0*/  LDL.LU R43, [R1+0x3010] ;  /* 0x00301000012b7983 */ /* 0x000ee80000300800 */
[----:B------:R-:W3:Y:S04]  /*66bd0*/  LDL.LU R34, [R1+0x300c] ;  /* 0x00300c0001227983 */ /* 0x000ee80000300800 */
[----:B------:R-:W3:Y:S01]  /*66be0*/  LDL.LU R35, [R1+0x3008] ;  /* 0x0030080001237983 */ /* 0x000ee20000300800 */
[----:B------:R-:W-:Y:S01]  /*66bf0*/  HMMA.1688.F32.TF32 R176, R236, R94, R176 ;  /* 0x0000005eecb0723c */ /* 0x000fe200000810b0 */
[----:B------:R-:W-:Y:S01]  /*66c00*/  MOV R175, R46 ;  /* 0x0000002e00af7202 */ /* 0x000fe20000000f00 */
[----:B------:R-:W-:-:S02]  /*66c10*/  IMAD.MOV.U32 R174, RZ, RZ, R47 ;  /* 0x000000ffffae7224 */ /* 0x000fc400078e002f */
[----:B------:R-:W-:Y:S02]  /*66c20*/  IMAD.MOV.U32 R173, RZ, RZ, R50 ;  /* 0x000000ffffad7224 */ /* 0x000fe400078e0032 */
[----:B------:R-:W-:Y:S02]  /*66c30*/  IMAD.MOV.U32 R172, RZ, RZ, R51 ;  /* 0x000000ffffac7224 */ /* 0x000fe400078e0033 */
[----:B------:R-:W3:Y:S04]  /*66c40*/  LDL.LU R51, [R1+0x3004] ;  /* 0x0030040001337983 */ /* 0x000ee80000300800 */
[----:B------:R-:W3:-:S12]  /*66c50*/  LDL.LU R50, [R1+0x3000] ;  /* 0x0030000001327983 */ /* 0x000ed80000300800 */
[----:B------:R-:W-:Y:S01]  /*66c60*/  IMAD.MOV.U32 R105, RZ, RZ, R176 ;  /* 0x000000ffff697224 */ /* 0x000fe200078e00b0 */
[----:B------:R-:W3:Y:S01]  /*66c70*/  LDL.LU R47, [R1+0x2ffc] ;  /* 0x002ffc00012f7983 */ /* 0x000ee20000300800 */
[----:B------:R-:W-:Y:S01]  /*66c80*/  IMAD.MOV.U32 R104, RZ, RZ, R177 ;  /* 0x000000ffff687224 */ /* 0x000fe200078e00b1 */
[----:B------:R-:W-:Y:S01]  /*66c90*/  MOV R128, R179 ;  /* 0x000000b300807202 */ /* 0x000fe20000000f00 */
[----:B------:R-:W-:Y:S01]  /*66ca0*/  IMAD.MOV.U32 R129, RZ, RZ, R178 ;  /* 0x000000ffff817224 */ /* 0x000fe200078e00b2 */
[----:B------:R-:W3:Y:S01]  /*66cb0*/  LDL.LU R46, [R1+0x2ff8] ;  /* 0x002ff800012e7983 */ /* 0x000ee20000300800 */
[----:B--2---:R-:W-:Y:S01]  /*66cc0*/  MOV R179, R38 ;  /* 0x0000002600b37202 */ /* 0x004fe20000000f00 */
[----:B----4-:R-:W-:Y:S02]  /*66cd0*/  IMAD.MOV.U32 R178, RZ, RZ, R39 ;  /* 0x000000ffffb27224 */ /* 0x010fe400078e0027 */
[----:B------:R-:W-:Y:S02]  /*66ce0*/  IMAD.MOV.U32 R177, RZ, RZ, R31 ;  /* 0x000000ffffb17224 */ /* 0x000fe400078e001f */
[----:B------:R-:W-:-:S02]  /*66cf0*/  IMAD.MOV.U32 R176, RZ, RZ, R30 ;  /* 0x000000ffffb07224 */ /* 0x000fc400078e001e */
[----:B------:R-:W2:Y:S04]  /*66d00*/  LDL.LU R30, [R1+0x2ff4] ;  /* 0x002ff400011e7983 */ /* 0x000ea80000300800 */
[----:B------:R-:W4:Y:S04]  /*66d10*/  LDL.LU R31, [R1+0x2ff0] ;  /* 0x002ff000011f7983 */ /* 0x000f280000300800 */
[----:B------:R-:W4:Y:S04]  /*66d20*/  LDL.LU R39, [R1+0x2fec] ;  /* 0x002fec0001277983 */ /* 0x000f280000300800 */
[----:B------:R-:W4:Y:S01]  /*66d30*/  LDL.LU R38, [R1+0x2fe8] ;  /* 0x002fe80001267983 */ /* 0x000f220000300800 */
[----:B---3--:R-:W-:-:S02]  /*66d40*/  IMAD.MOV.U32 R181, RZ, RZ, R34 ;  /* 0x000000ffffb57224 */ /* 0x008fc400078e0022 */
[----:B------:R-:W-:Y:S02]  /*66d50*/  IMAD.MOV.U32 R180, RZ, RZ, R35 ;  /* 0x000000ffffb47224 */ /* 0x000fe400078e0023 */
[----:B------:R-:W3:Y:S04]  /*66d60*/  LDL.LU R35, [R1+0x2fe4] ;  /* 0x002fe40001237983 */ /* 0x000ee80000300800 */
[----:B------:R-:W3:Y:S01]  /*66d70*/  LDL.LU R34, [R1+0x2fe0] ;  /* 0x002fe00001227983 */ /* 0x000ee20000300800 */
[C---:B------:R-:W-:Y:S02]  /*66d80*/  LOP3.LUT R182, R252.reuse, 0x40, RZ, 0x3c, !PT ;  /* 0x00000040fcb67812 */ /* 0x040fe400078e3cff */
[----:B------:R-:W-:Y:S01]  /*66d90*/  LOP3.LUT R183, R252, 0x60, RZ, 0x3c, !PT ;  /* 0x00000060fcb77812 */ /* 0x000fe200078e3cff */
[----:B------:R-:W-:Y:S02]  /*66da0*/  HMMA.1688.F32.TF32 R184, R240, R28, R184 ;  /* 0x0000001cf0b8723c */ /* 0x000fe400000810b8 */
[----:B------:R-:W-:Y:S04]  /*66db0*/  LDS R240, [R182+UR7+0x42800] ;  /* 0x04280007b6f07984 */ /* 0x000fe80008000800 */
[----:B------:R1:W-:Y:S04]  /*66dc0*/  LDS R242, [R182+UR7+0x42c00] ;  /* 0x042c0007b6f27984 */ /* 0x0003e80008000800 */
[----:B------:R-:W-:Y:S04]  /*66dd0*/  LDS R241, [R183+UR7+0x42800] ;  /* 0x04280007b7f17984 */ /* 0x000fe80008000800 */
[----:B------:R1:W3:Y:S02]  /*66de0*/  LDS R243, [R183+UR7+0x42c00] ;  /* 0x042c0007b7f37984 */ /* 0x0002e40008000800 */
[----:B-1----:R-:W-:-:S02]  /*66df0*/  IMAD.MOV.U32 R182, RZ, RZ, R43 ;  /* 0x000000ffffb67224 */ /* 0x002fc400078e002b */
[----:B------:R-:W3:Y:S01]  /*66e00*/  LDL.LU R43, [R1+0x2fdc] ;  /* 0x002fdc00012b7983 */ /* 0x000ee20000300800 */
[----:B------:R-:W-:-:S03]  /*66e10*/  MOV R183, R42 ;  /* 0x0000002a00b77202 */ /* 0x000fc60000000f00 */
[----:B------:R-:W3:Y:S01]  /*66e20*/  LDL.LU R42, [R1+0x2fd8] ;  /* 0x002fd800012a7983 */ /* 0x000ee20000300800 */
[----:B--2---:R-:W-:Y:S01]  /*66e30*/  MOV R191, R30 ;  /* 0x0000001e00bf7202 */ /* 0x004fe20000000f00 */
[----:B----4-:R-:W-:Y:S02]  /*66e40*/  IMAD.MOV.U32 R190, RZ, RZ, R31 ;  /* 0x000000ffffbe7224 */ /* 0x010fe400078e001f */
[----:B------:R-:W-:Y:S02]  /*66e50*/  IMAD.MOV.U32 R188, RZ, RZ, R39 ;  /* 0x000000ffffbc7224 */ /* 0x000fe400078e0027 */
[----:B------:R-:W2:Y:S01]  /*66e60*/  LDL.LU R39, [R1+0x2fd4] ;  /* 0x002fd40001277983 */ /* 0x000ea20000300800 */
[----:B------:R-:W-:-:S03]  /*66e70*/  IMAD.MOV.U32 R189, RZ, RZ, R38 ;  /* 0x000000ffffbd7224 */ /* 0x000fc600078e0026 */
[----:B------:R-:W4:Y:S04]  /*66e80*/  LDL.LU R38, [R1+0x2fd0] ;  /* 0x002fd00001267983 */ /* 0x000f280000300800 */
[----:B------:R-:W4:Y:S04]  /*66e90*/  LDL.LU R31, [R1+0x2fcc] ;  /* 0x002fcc00011f7983 */ /* 0x000f280000300800 */
[----:B------:R-:W4:Y:S04]  /*66ea0*/  LDL.LU R30, [R1+0x2fc8] ;  /* 0x002fc800011e7983 */ /* 0x000f280000300800 */
[----:B------:R-:W4:Y:S04]  /*66eb0*/  LDL.LU R8, [R1+0x430] ;  /* 0x0004300001087983 */ /* 0x000f280000300800 */
[----:B------:R-:W4:Y:S04]  /*66ec0*/  LDL.LU R9, [R1+0x434] ;  /* 0x0004340001097983 */ /* 0x000f280000300800 */
[----:B------:R-:W4:Y:S04]  /*66ed0*/  LDL.LU R10, [R1+0x438] ;  /* 0x00043800010a7983 */ /* 0x000f280000300800 */
[----:B------:R-:W4:Y:S01]  /*66ee0*/  LDL.LU R11, [R1+0x43c] ;  /* 0x00043c00010b7983 */ /* 0x000f220000300800 */
[----:B---3--:R-:W-:-:S03]  /*66ef0*/  IMAD.MOV.U32 R192, RZ, RZ, R34 ;  /* 0x000000ffffc07224 */ /* 0x008fc600078e0022 */
[----:B------:R-:W3:Y:S01]  /*66f00*/  LDL.LU R244, [R1+0x420] ;  /* 0x0004200001f47983 */ /* 0x000ee20000300800 */
[----:B------:R-:W-:-:S03]  /*66f10*/  IMAD.MOV.U32 R193, RZ, RZ, R35 ;  /* 0x000000ffffc17224 */ /* 0x000fc600078e0023 */
        /* <DEDUP_REMOVED lines=23> */
[----:B------:R-:W-:Y:S01]  /*67090*/  IMAD.MOV.U32 R154, RZ, RZ, R107 ;  /* 0x000000ffff9a7224 */ /* 0x000fe200078e006b */
[----:B--2---:R-:W-:Y:S01]  /*670a0*/  MOV R197, R39 ;  /* 0x0000002700c57202 */ /* 0x004fe20000000f00 */
[----:B----4-:R-:W-:Y:S01]  /*670b0*/  IMAD.MOV.U32 R196, RZ, RZ, R38 ;  /* 0x000000ffffc47224 */ /* 0x010fe200078e0026 */
[----:B------:R-:W-:Y:S01]  /*670c0*/  MOV R249, R31 ;  /* 0x0000001f00f97202 */ /* 0x000fe20000000f00 */
[----:B------:R-:W-:-:S02]  /*670d0*/  IMAD.MOV.U32 R248, RZ, RZ, R30 ;  /* 0x000000fffff87224 */ /* 0x000fc400078e001e */
[----:B------:R-:W2:Y:S04]  /*670e0*/  LDL.LU R30, [R1+0x2fbc] ;  /* 0x002fbc00011e7983 */ /* 0x000ea80000300800 */
[----:B------:R-:W2:Y:S01]  /*670f0*/  LDL.LU R31, [R1+0x2fb8] ;  /* 0x002fb800011f7983 */ /* 0x000ea20000300800 */
[----:B---3--:R-:W-:-:S03]  /*67100*/  IMAD.MOV.U32 R250, RZ, RZ, R34 ;  /* 0x000000fffffa7224 */ /* 0x008fc600078e0022 */
[----:B------:R-:W3:Y:S01]  /*67110*/  LDL.LU R34, [R1+0x2fb4] ;  /* 0x002fb40001227983 */ /* 0x000ee20000300800 */
[----:B------:R-:W-:-:S03]  /*67120*/  IMAD.MOV.U32 R251, RZ, RZ, R35 ;  /* 0x000000fffffb7224 */ /* 0x000fc600078e0023 */
        /* <DEDUP_REMOVED lines=14> */
[----:B------:R-:W2:Y:S04]  /*67210*/  LDL.LU R106, [R1+0x2f78] ;  /* 0x002f7800016a7983 */ /* 0x000ea80000300800 */
[----:B------:R-:W2:Y:S01]  /*67220*/  LDL.LU R107, [R1+0x2f74] ;  /* 0x002f7400016b7983 */ /* 0x000ea20000300800 */
[----:B------:R-:W-:Y:S01]  /*67230*/  IMAD.MOV.U32 R155, RZ, RZ, R63 ;  /* 0x000000ffff9b7224 */ /* 0x000fe200078e003f */
[----:B------:R-:W-:Y:S01]  /*67240*/  MOV R13, R74 ;  /* 0x0000004a000d7202 */ /* 0x000fe20000000f00 */
[----:B------:R-:W-:Y:S01]  /*67250*/  IMAD.MOV.U32 R12, RZ, RZ, R66 ;  /* 0x000000ffff0c7224 */ /* 0x000fe200078e0042 */
[----:B------:R-:W4:Y:S01]  /*67260*/  LDL.LU R63, [R1+0x2f70] ;  /* 0x002f7000013f7983 */ /* 0x000f220000300800 */
[----:B------:R-:W-:-:S03]  /*67270*/  IMAD.MOV.U32 R14, RZ, RZ, R22 ;  /* 0x000000ffff0e7224 */ /* 0x000fc600078e0016 */
[----:B------:R-:W3:Y:S01]  /*67280*/  LDL.LU R66, [R1+0x2f6c] ;  /* 0x002f6c0001427983 */ /* 0x000ee20000300800 */
[----:B------:R-:W-:-:S03]  /*67290*/  IMAD.MOV.U32 R15, RZ, RZ, R23 ;  /* 0x000000ffff0f7224 */ /* 0x000fc600078e0017 */
[----:B------:R-:W4:Y:S04]  /*672a0*/  LDL.LU R74, [R1+0x2f68] ;  /* 0x002f6800014a7983 */ /* 0x000f280000300800 */
[----:B------:R-:W3:Y:S04]  /*672b0*/  LDL.LU R22, [R1+0x2f64] ;  /* 0x002f640001167983 */ /* 0x000ee80000300800 */
[----:B------:R-:W3:Y:S01]  /*672c0*/  LDL.LU R23, [R1+0x2f60] ;  /* 0x002f600001177983 */ /* 0x000ee20000300800 */
[----:B--2---:R-:W-:Y:S07]  /*672d0*/  HMMA.1688.F32.TF32 R200, R236, R106, R8 ;  /* 0x0000006aecc8723c */ /* 0x004fee0000081008 */
[----:B------:R-:W-:-:S02]  /*672e0*/  IMAD.MOV.U32 R8, RZ, RZ, R78 ;  /* 0x000000ffff087224 */ /* 0x000fc400078e004e */
[----:B------:R-:W2:Y:S01]  /*672f0*/  LDL.LU R78, [R1+0x2f5c] ;  /* 0x002f5c00014e7983 */ /* 0x000ea20000300800 */
[----:B------:R-:W-:Y:S01]  /*67300*/  MOV R9, R79 ;  /* 0x0000004f00097202 */ /* 0x000fe20000000f00 */
[----:B------:R-:W-:Y:S02]  /*67310*/  IMAD.MOV.U32 R10, RZ, RZ, R26 ;  /* 0x000000ffff0a7224 */ /* 0x000fe400078e001a */
[----:B------:R-:W-:-:S10]  /*67320*/  IMAD.MOV.U32 R11, RZ, RZ, R27 ;  /* 0x000000ffff0b7224 */ /* 0x000fd400078e001b */
[----:B------:R-:W-:Y:S04]  /*67330*/  STL.64 [R1+0x810], R200 ;  /* 0x000810c801007387 */ /* 0x000fe80000100a00 */
[----:B------:R3:W-:Y:S04]  /*67340*/  STL.64 [R1+0x818], R202 ;  /* 0x000818ca01007387 */ /* 0x0007e80000100a00 */
[----:B------:R-:W2:Y:S04]  /*67350*/  LDL.LU R79, [R1+0x2f58] ;  /* 0x002f5800014f7983 */ /* 0x000ea80000300800 */
[----:B------:R-:W4:Y:S04]  /*67360*/  LDL.LU R26, [R1+0x2f54] ;  /* 0x002f5400011a7983 */ /* 0x000f280000300800 */
[----:B------:R-:W4:Y:S01]  /*67370*/  LDL.LU R27, [R1+0x2f50] ;  /* 0x002f5000011b7983 */ /* 0x000f220000300800 */
[----:B---3--:R-:W-:Y:S07]  /*67380*/  HMMA.1688.F32.TF32 R200, R236, R22, R244 ;  /* 0x00000016ecc8723c */ /* 0x008fee00000810f4 */
[----:B------:R-:W-:-:S02]  /*67390*/  IMAD.MOV.U32 R244, RZ, RZ, R98 ;  /* 0x000000fffff47224 */ /* 0x000fc400078e0062 */
[----:B------:R-:W3:-:S14]  /*673a0*/  LDL.LU R98, [R1+0x2f4c] ;  /* 0x002f4c0001627983 */ /* 0x000edc0000300800 */
[----:B------:R-:W-:Y:S04]  /*673b0*/  STL.64 [R1+0x800], R200 ;  /* 0x000800c801007387 */ /* 0x000fe80000100a00 */
[----:B------:R4:W-:Y:S01]  /*673c0*/  STL.64 [R1+0x808], R202 ;  /* 0x000808ca01007387 */ /* 0x0009e20000100a00 */
[----:B------:R-:W-:Y:S01]  /*673d0*/  MOV R245, R99 ;  /* 0x0000006300f57202 */ /* 0x000fe20000000f00 */
[----:B------:R-:W-:Y:S02]  /*673e0*/  IMAD.MOV.U32 R246, RZ, RZ, R102 ;  /* 0x000000fffff67224 */ /* 0x000fe400078e0066 */
[----:B------:R-:W3:Y:S01]  /*673f0*/  LDL.LU R99, [R1+0x2f48] ;  /* 0x002f480001637983 */ /* 0x000ee20000300800 */
[----:B------:R-:W-:-:S03]  /*67400*/  IMAD.MOV.U32 R247, RZ, RZ, R103 ;  /* 0x000000fffff77224 */ /* 0x000fc600078e0067 */
[----:B------:R-:W2:Y:S04]  /*67410*/  LDL.LU R102, [R1+0x2f44] ;  /* 0x002f440001667983 */ /* 0x000ea80000300800 */
[----:B------:R-:W2:Y:S01]  /*67420*/  LDL.LU R103, [R1+0x2f40] ;  /* 0x002f400001677983 */ /* 0x000ea20000300800 */
[----:B----4-:R-:W-:Y:S07]  /*67430*/  HMMA.1688.F32.TF32 R200, R236, R26, R248 ;  /* 0x0000001aecc8723c */ /* 0x010fee00000810f8 */
[----:B------:R-:W-:-:S02]  /*67440*/  IMAD.MOV.U32 R248, RZ, RZ, R75 ;  /* 0x000000fffff87224 */ /* 0x000fc400078e004b */
[----:B------:R-:W4:Y:S01]  /*67450*/  LDL.LU R75, [R1+0x2f3c] ;  /* 0x002f3c00014b7983 */ /* 0x000f220000300800 */
[----:B------:R-:W-:Y:S01]  /*67460*/  MOV R249, R70 ;  /* 0x0000004600f97202 */ /* 0x000fe20000000f00 */
[----:B------:R-:W-:Y:S02]  /*67470*/  IMAD.MOV.U32 R250, RZ, RZ, R71 ;  /* 0x000000fffffa7224 */ /* 0x000fe400078e0047 */
[----:B------:R-:W-:-:S10]  /*67480*/  IMAD.MOV.U32 R251, RZ, RZ, R67 ;  /* 0x000000fffffb7224 */ /* 0x000fd400078e0043 */
[----:B------:R-:W-:Y:S04]  /*67490*/  STL.64 [R1+0x7f0], R200 ;  /* 0x0007f0c801007387 */ /* 0x000fe80000100a00 */
[----:B------:R2:W-:Y:S04]  /*674a0*/  STL.64 [R1+0x7f8], R202 ;  /* 0x0007f8ca01007387 */ /* 0x0005e80000100a00 */
[----:B------:R-:W4:Y:S04]  /*674b0*/  LDL.LU R70, [R1+0x2f38] ;  /* 0x002f380001467983 */ /* 0x000f280000300800 */
[----:B------:R-:W4:Y:S04]  /*674c0*/  LDL.LU R71, [R1+0x2f34] ;  /* 0x002f340001477983 */ /* 0x000f280000300800 */
[----:B------:R-:W4:Y:S01]  /*674d0*/  LDL.LU R67, [R1+0x2f30] ;  /* 0x002f300001437983 */ /* 0x000f220000300800 */
[C---:B--2---:R-:W-:Y:S06]  /*674e0*/  HMMA.1688.F32.TF32 R200, R236.reuse, R102, R196 ;  /* 0x00000066ecc8723c */ /* 0x044fec00000810c4 */
[C---:B---3--:R-:W-:Y:S06]  /*674f0*/  HMMA.1688.F32.TF32 R196, R236.reuse, R98, R192 ;  /* 0x00000062ecc4723c */ /* 0x048fec00000810c0 */
[C---:B------:R-:W-:Y:S06]  /*67500*/  HMMA.1688.F32.TF32 R192, R236.reuse, R78, R188 ;  /* 0x0000004eecc0723c */ /* 0x040fec00000810bc */
[C---:B------:R-:W-:Y:S05]  /*67510*/  HMMA.1688.F32.TF32 R16, R236.reuse, R30, R16 ;  /* 0x0000001eec10723c */ /* 0x040fea0000081010 */
[----:B------:R-:W-:Y:S04]  /*67520*/  STL.64 [R1+0x7e0], R200 ;  /* 0x0007e0c801007387 */ /* 0x000fe80000100a00 */
[----:B------:R-:W-:Y:S04]  /*67530*/  STL.64 [R1+0x7e8], R202 ;  /* 0x0007e8ca01007387 */ /* 0x000fe80000100a00 */
[----:B------:R-:W-:Y:S04]  /*67540*/  STL.64 [R1+0x7d0], R196 ;  /* 0x0007d0c401007387 */ /* 0x000fe80000100a00 */
[----:B------:R-:W-:Y:S04]  /*67550*/  STL.64 [R1+0x7d8], R198 ;  /* 0x0007d8c601007387 */ /* 0x000fe80000100a00 */
[----:B------:R-:W-:Y:S04]  /*67560*/  STL.64 [R1+0x7c0], R192 ;  /* 0x0007c0c001007387 */ /* 0x000fe80000100a00 */
[----:B------:R-:W-:Y:S01]  /*67570*/  STL.64 [R1+0x7c8], R194 ;  /* 0x0007c8c201007387 */ /* 0x000fe20000100a00 */
        /* <DEDUP_REMOVED lines=10> */
[----:B------:R-:W-:Y:S06]  /*67620*/  HMMA.1688.F32.TF32 R148, R236, R34, R4 ;  /* 0x00000022ec94723c */ /* 0x000fec0000081004 */
[----:B------:R-:W-:Y:S01]  /*67630*/  HMMA.1688.F32.TF32 R4, R240, R94, R12 ;  /* 0x0000005ef004723c */ /* 0x000fe2000008100c */
[----:B------:R-:W-:Y:S04]  /*67640*/  STL.64 [R1+0x7b0], R188 ;  /* 0x0007b0bc01007387 */ /* 0x000fe80000100a00 */
[----:B------:R-:W-:Y:S04]  /*67650*/  STL.64 [R1+0x7b8], R190 ;  /* 0x0007b8be01007387 */ /* 0x000fe80000100a00 */
[----:B------:R-:W-:-:S15]  /*67660*/  STL.64 [R1+0x7a0], R184 ;  /* 0x0007a0b801007387 */ /* 0x000fde0000100a00 */
[----:B------:R-:W-:Y:S01]  /*67670*/  IMAD.MOV.U32 R136, RZ, RZ, R4 ;  /* 0x000000ffff887224 */ /* 0x000fe200078e0004 */
[----:B------:R-:W-:Y:S01]  /*67680*/  MOV R137, R5 ;  /* 0x0000000500897202 */ /* 0x000fe20000000f00 */
[----:B------:R-:W-:Y:S02]  /*67690*/  IMAD.MOV.U32 R84, RZ, RZ, R6 ;  /* 0x000000ffff547224 */ /* 0x000fe400078e0006 */
[----:B------:R-:W-:Y:S02]  /*676a0*/  IMAD.MOV.U32 R117, RZ, RZ, R7 ;  /* 0x000000ffff757224 */ /* 0x000fe400078e0007 */
[----:B------:R-:W-:Y:S01]  /*676b0*/  HMMA.1688.F32.TF32 R4, R240, R90, R8 ;  /* 0x0000005af004723c */ /* 0x000fe20000081008 */
[----:B------:R-:W-:Y:S04]  /*676c0*/  STL.64 [R1+0x7a8], R186 ;  /* 0x0007a8ba01007387 */ /* 0x000fe80000100a00 */
[----:B------:R-:W-:Y:S04]  /*676d0*/  STL.64 [R1+0x790], R180 ;  /* 0x000790b401007387 */ /* 0x000fe80000100a00 */
[----:B------:R-:W-:Y:S04]  /*676e0*/  STL.64 [R1+0x798], R182 ;  /* 0x000798b601007387 */ /* 0x000fe80000100a00 */
[----:B------:R-:W-:Y:S04]  /*676f0*/  STL.64 [R1+0x780], R176 ;  /* 0x000780b001007387 */ /* 0x000fe80000100a00 */
[----:B------:R-:W-:Y:S04]  /*67700*/  STL.64 [R1+0x788], R178 ;  /* 0x000788b201007387 */ /* 0x000fe80000100a00 */
[----:B------:R-:W-:Y:S04]  /*67710*/  STL.64 [R1+0x770], R172 ;  /* 0x000770ac01007387 */ /* 0x000fe80000100a00 */
[----:B------:R-:W-:Y:S01]  /*67720*/  STL.64 [R1+0x778], R174 ;  /* 0x000778ae01007387 */ /* 0x000fe20000100a00 */
[----:B------:R-:W-:-:S03]  /*67730*/  IMAD.MOV.U32 R92, RZ, RZ, R4 ;  /* 0x000000ffff5c7224 */ /* 0x000fc600078e0004 */
[----:B------:R-:W-:Y:S01]  /*67740*/  STL.64 [R1+0x760], R168 ;  /* 0x000760a801007387 */ /* 0x000fe20000100a00 */
[----:B------:R-:W-:Y:S01]  /*67750*/  MOV R93, R5 ;  /* 0x00000005005d7202 */ /* 0x000fe20000000f00 */
[----:B------:R-:W-:Y:S02]  /*67760*/  IMAD.MOV.U32 R68, RZ, RZ, R6 ;  /* 0x000000ffff447224 */ /* 0x000fe400078e0006 */
[----:B------:R-:W-:Y:S01]  /*67770*/  STL.64 [R1+0x768], R170 ;  /* 0x000768aa01007387 */ /* 0x000fe20000100a00 */
[----:B------:R-:W-:-:S03]  /*67780*/  IMAD.MOV.U32 R69, RZ, RZ, R7 ;  /* 0x000000ffff457224 */ /* 0x000fc600078e0007 */
[----:B------:R-:W-:Y:S01]  /*67790*/  STL.64 [R1+0x750], R164 ;  /* 0x000750a401007387 */ /* 0x000fe20000100a00 */
        /* <DEDUP_REMOVED lines=9> */
[----:B------:R2:W-:Y:S04]  /*67830*/  STL.64 [R1+0x718], R150 ;  /* 0x0007189601007387 */ /* 0x0005e80000100a00 */
[----:B------:R3:W-:Y:S04]  /*67840*/  STL.64 [R1+0x700], R16 ;  /* 0x0007001001007387 */ /* 0x0007e80000100a00 */
[----:B------:R4:W-:Y:S04]  /*67850*/  STL.64 [R1+0x708], R18 ;  /* 0x0007081201007387 */ /* 0x0009e80000100a00 */
[----:B-1----:R-:W4:Y:S04]  /*67860*/  LDL.LU R148, [R1] ;  /* 0x0000000001947983 */ /* 0x002f280000300800 */
        /* <DEDUP_REMOVED lines=13> */
[----:B------:R-:W-:Y:S02]  /*67940*/  IMAD.MOV.U32 R21, RZ, RZ, R6 ;  /* 0x000000ffff157224 */ /* 0x000fe400078e0006 */
[----:B------:R-:W2:Y:S01]  /*67950*/  LDL.LU R164, [R1+0x40] ;  /* 0x0000400001a47983 */ /* 0x000ea20000300800 */
[----:B------:R-:W-:-:S03]  /*67960*/  IMAD.MOV.U32 R20, RZ, RZ, R7 ;  /* 0x000000ffff147224 */ /* 0x000fc600078e0007 */
[----:B------:R-:W2:Y:S01]  /*67970*/  LDL.LU R165, [R1+0x44] ;  /* 0x0000440001a57983 */ /* 0x000ea20000300800 */
[----:B------:R-:W-:Y:S03]  /*67980*/  HMMA.1688.F32.TF32 R4, R240, R82, R248 ;  /* 0x00000052f004723c */ /* 0x000fe600000810f8 */
        /* <DEDUP_REMOVED lines=23> */
[----:B---3--:R-:W3:Y:S01]  /*67b00*/  LDL.LU R16, [R1+0x240] ;  /* 0x0002400001107983 */ /* 0x008ee20000300800 */
[----:B------:R-:W-:-:S03]  /*67b10*/  MOV R32, R5 ;  /* 0x0000000500207202 */ /* 0x000fc60000000f00 */
[----:B------:R-:W3:Y:S01]  /*67b20*/  LDL.LU R17, [R1+0x244] ;  /* 0x0002440001117983 */ /* 0x000ee20000300800 */
[----:B------:R-:W-:-:S03]  /*67b30*/  IMAD.MOV.U32 R29, RZ, RZ, R6 ;  /* 0x000000ffff1d7224 */ /* 0x000fc600078e0006 */
[----:B----4-:R-:W3:Y:S01]  /*67b40*/  LDL.LU R18, [R1+0x248] ;  /* 0x0002480001127983 */ /* 0x010ee20000300800 */
[----:B------:R-:W-:-:S03]  /*67b50*/  IMAD.MOV.U32 R28, RZ, RZ, R7 ;  /* 0x000000ffff1c7224 */ /* 0x000fc600078e0007 */
        /* <DEDUP_REMOVED lines=59> */
[----:B------:R-:W-:Y:S06]  /*67f10*/  HMMA.1688.F32.TF32 R196, R240, R138, R196 ;  /* 0x0000008af0c4723c */ /* 0x000fec00000810c4 */
[----:B------:R-:W-:Y:S01]  /*67f20*/  IMAD.MOV.U32 R37, RZ, RZ, R206 ;  /* 0x000000ffff257224 */ /* 0x000fe200078e00ce */
[----:B------:R-:W-:Y:S01]  /*67f30*/  MOV R40, R205 ;  /* 0x000000cd00287202 */ /* 0x000fe20000000f00 */
[----:B------:R-:W-:-:S02]  /*67f40*/  IMAD.MOV.U32 R36, RZ, RZ, R207 ;  /* 0x000000ffff247224 */ /* 0x000fc400078e00cf */
[----:B------:R-:W-:Y:S01]  /*67f50*/  IMAD.MOV.U32 R41, RZ, RZ, R204 ;  /* 0x000000ffff297224 */ /* 0x000fe200078e00cc */
[----:B------:R-:W2:Y:S01]  /*67f60*/  LDL.LU.64 R206, [R1+0x2f28] ;  /* 0x002f280001ce7983 */ /* 0x000ea20000300a00 */
[----:B------:R-:W-:Y:S01]  /*67f70*/  IMAD.MOV.U32 R45, RZ, RZ, R202 ;  /* 0x000000ffff2d7224 */ /* 0x000fe200078e00ca */
[C---:B------:R-:W-:Y:S02]  /*67f80*/  HMMA.1688.F32.TF32 R236, R240.reuse, R126, R236 ;  /* 0x0000007ef0ec723c */ /* 0x040fe400000810ec */
[----:B------:R-:W2:Y:S01]  /*67f90*/  LDL.LU.64 R204, [R1+0x2f20] ;  /* 0x002f200001cc7983 */ /* 0x000ea20000300a00 */
[----:B------:R-:W-:Y:S01]  /*67fa0*/  IMAD.MOV.U32 R44, RZ, RZ, R203 ;  /* 0x000000ffff2c7224 */ /* 0x000fe200078e00cb */
[----:B------:R-:W-:Y:S01]  /*67fb0*/  MOV R48, R201 ;  /* 0x000000c900307202 */ /* 0x000fe20000000f00 */
[----:B------:R-:W-:Y:S01]  /*67fc0*/  IMAD.MOV.U32 R49, RZ, RZ, R200 ;  /* 0x000000ffff317224 */ /* 0x000fe200078e00c8 */
[----:B------:R-:W3:Y:S04]  /*67fd0*/  LDL.LU.64 R202, [R1+0x2f18] ;  /* 0x002f180001ca7983 */ /* 0x000ee80000300a00 */
[----:B------:R-:W3:Y:S01]  /*67fe0*/  LDL.LU.64 R200, [R1+0x2f10] ;  /* 0x002f100001c87983 */ /* 0x000ee20000300a00 */
[C---:B------:R-:W-:Y:S03]  /*67ff0*/  HMMA.1688.F32.TF32 R184, R240.reuse, R122, R184 ;  /* 0x0000007af0b8723c */ /* 0x040fe600000810b8 */
[----:B------:R-:W-:Y:S04]  /*68000*/  STL.64 [R1+0x380], R196 ;  /* 0x000380c401007387 */ /* 0x000fe80000100a00 */
[----:B------:R1:W-:Y:S04]  /*68010*/  STL.64 [R1+0x388], R198 ;  /* 0x000388c601007387 */ /* 0x0003e80000100a00 */
[----:B-1----:R-:W4:Y:S04]  /*68020*/  LDL.LU.64 R198, [R1+0x2f08] ;  /* 0x002f080001c67983 */ /* 0x002f280000300a00 */
[----:B------:R-:W4:Y:S01]  /*68030*/  LDL.LU.64 R196, [R1+0x2f00] ;  /* 0x002f000001c47983 */ /* 0x000f220000300a00 */
[C---:B------:R-:W-:Y:S03]  /*68040*/  HMMA.1688.F32.TF32 R12, R240.reuse, R106, R12 ;  /* 0x0000006af00c723c */ /* 0x040fe6000008100c */
        /* <DEDUP_REMOVED lines=9> */
[----:B------:R-:W-:Y:S04]  /*680e0*/  STL.64 [R1+0x358], R238 ;  /* 0x000358ee01007387 */ /* 0x000fe80000100a00 */
[----:B------:R-:W-:Y:S04]  /*680f0*/  STL.64 [R1+0x340], R184 ;  /* 0x000340b801007387 */ /* 0x000fe80000100a00 */
[----:B------:R1:W-:Y:S01]  /*68100*/  STL.64 [R1+0x348], R186 ;  /* 0x000348ba01007387 */ /* 0x0003e20000100a00 */
[----:B------:R-:W-:Y:S01]  /*68110*/  HMMA.1688.F32.TF32 R176, R240, R98, R176 ;  /* 0x00000062f0b0723c */ /* 0x000fe200000810b0 */
[----:B------:R-:W-:-:S02]  /*68120*/  LOP3.LUT R57, R252, 0x20, RZ, 0x3c, !PT ;  /* 0x00000020fc397812 */ /* 0x000fc400078e3cff */
[----:B------:R-:W-:Y:S04]  /*68130*/  LDS R236, [R252+UR7+0x42880] ;  /* 0x04288007fcec7984 */ /* 0x000fe80008000800 */
[----:B------:R-:W-:Y:S04]  /*68140*/  LDS R238, [R252+UR7+0x42c80] ;  /* 0x042c8007fcee7984 */ /* 0x000fe80008000800 */
[----:B-1----:R-:W4:Y:S04]  /*68150*/  LDL.LU.64 R186, [R1+0x2ed8] ;  /* 0x002ed80001ba7983 */ /* 0x002f280000300a00 */
[----:B------:R-:W4:Y:S04]  /*68160*/  LDL.LU.64 R184, [R1+0x2ed0] ;  /* 0x002ed00001b87983 */ /* 0x000f280000300a00 */
[----:B------:R-:W-:Y:S04]  /*68170*/  STL.64 [R1+0x320], R180 ;  /* 0x000320b401007387 */ /* 0x000fe80000100a00 */
[----:B------:R1:W-:Y:S04]  /*68180*/  STL.64 [R1+0x328], R182 ;  /* 0x000328b601007387 */ /* 0x0003e80000100a00 */
[----:B------:R-:W-:Y:S04]  /*68190*/  LDS R237, [R57+UR7+0x42880] ;  /* 0x0428800739ed7984 */ /* 0x000fe80008000800 */
[----:B------:R-:W2:Y:S04]  /*681a0*/  LDS R239, [R57+UR7+0x42c80] ;  /* 0x042c800739ef7984 */ /* 0x000ea80008000800 */
[----:B-1----:R-:W3:Y:S04]  /*681b0*/  LDL.LU.64 R182, [R1+0x2ec8] ;  /* 0x002ec80001b67983 */ /* 0x002ee80000300a00 */
[----:B------:R-:W3:Y:S04]  /*681c0*/  LDL.LU.64 R180, [R1+0x2ec0] ;  /* 0x002ec00001b47983 */ /* 0x000ee80000300a00 */
[----:B------:R-:W-:Y:S04]  /*681d0*/  STL.64 [R1+0x330], R4 ;  /* 0x0003300401007387 */ /* 0x000fe80000100a00 */
[----:B------:R1:W-:Y:S04]  /*681e0*/  STL.64 [R1+0x338], R6 ;  /* 0x0003380601007387 */ /* 0x0003e80000100a00 */
[----:B-1----:R-:W2:Y:S04]  /*681f0*/  LDL.LU.64 R6, [R1+0x2eb8] ;  /* 0x002eb80001067983 */ /* 0x002ea80000300a00 */
[----:B------:R-:W4:Y:S04]  /*68200*/  LDL.LU.64 R4, [R1+0x2eb0] ;  /* 0x002eb00001047983 */ /* 0x000f280000300a00 */
[----:B------:R-:W-:Y:S04]  /*68210*/  STL.64 [R1+0x2f0], R16 ;  /* 0x0002f01001007387 */ /* 0x000fe80000100a00 */
[----:B------:R1:W-:Y:S04]  /*68220*/  STL.64 [R1+0x2f8], R18 ;  /* 0x0002f81201007387 */ /* 0x0003e80000100a00 */
[----:B-1----:R-:W3:Y:S04]  /*68230*/  LDL.LU.64 R18, [R1+0x2ea8] ;  /* 0x002ea80001127983 */ /* 0x002ee80000300a00 */
[----:B------:R-:W3:Y:S04]  /*68240*/  LDL.LU.64 R16, [R1+0x2ea0] ;  /* 0x002ea00001107983 */ /* 0x000ee80000300a00 */
        /* <DEDUP_REMOVED lines=17> */
[----:B------:R1:W-:Y:S02]  /*68360*/  STL.64 [R1+0x2a8], R178 ;  /* 0x0002a8b201007387 */ /* 0x0003e40000100a00 */
[C---:B-1----:R-:W-:Y:S06]  /*68370*/  HMMA.1688.F32.TF32 R176, R240.reuse, R78, R172 ;  /* 0x0000004ef0b0723c */ /* 0x042fec00000810ac */
        /* <DEDUP_REMOVED lines=20> */
[----:B--2---:R-:W-:Y:S07]  /*684c0*/  HMMA.1688.F32.TF32 R148, R240, R50, R248 ;  /* 0x00000032f094723c */ /* 0x004fee00000810f8 */
[----:B----4-:R-:W-:-:S02]  /*684d0*/  IMAD.MOV.U32 R248, RZ, RZ, R4 ;  /* 0x000000fffff87224 */ /* 0x010fc400078e0004 */
[----:B------:R-:W2:Y:S01]  /*684e0*/  LDL.LU R4, [R1+0x2e5c] ;  /* 0x002e5c0001047983 */ /* 0x000ea20000300800 */
[----:B------:R-:W-:Y:S01]  /*684f0*/  MOV R249, R5 ;  /* 0x0000000500f97202 */ /* 0x000fe20000000f00 */
[----:B------:R-:W-:Y:S02]  /*68500*/  IMAD.MOV.U32 R250, RZ, RZ, R6 ;  /* 0x000000fffffa7224 */ /* 0x000fe400078e0006 */
[----:B------:R-:W-:-:S10]  /*68510*/  IMAD.MOV.U32 R251, RZ, RZ, R7 ;  /* 0x000000fffffb7224 */ /* 0x000fd400078e0007 */
[----:B------:R-:W-:Y:S04]  /*68520*/  STL.64 [R1+0x220], R148 ;  /* 0x0002209401007387 */ /* 0x000fe80000100a00 */
[----:B------:R3:W-:Y:S04]  /*68530*/  STL.64 [R1+0x228], R150 ;  /* 0x0002289601007387 */ /* 0x0007e80000100a00 */
[----:B------:R-:W2:Y:S04]  /*68540*/  LDL.LU R5, [R1+0x2e58] ;  /* 0x002e580001057983 */ /* 0x000ea80000300800 */
[----:B------:R-:W2:Y:S04]  /*68550*/  LDL.LU R6, [R1+0x2e54] ;  /* 0x002e540001067983 */ /* 0x000ea80000300800 */
[----:B------:R-:W2:Y:S01]  /*68560*/  LDL.LU R7, [R1+0x2e50] ;  /* 0x002e500001077983 */ /* 0x000ea20000300800 */
[----:B---3--:R-:W-:Y:S07]  /*68570*/  HMMA.1688.F32.TF32 R148, R240, R46, R244 ;  /* 0x0000002ef094723c */ /* 0x008fee00000810f4 */
[----:B------:R-:W-:-:S02]  /*68580*/  IMAD.MOV.U32 R244, RZ, RZ, R19 ;  /* 0x000000fffff47224 */ /* 0x000fc400078e0013 */
[----:B------:R-:W3:Y:S01]  /*68590*/  LDL.LU R19, [R1+0x2e4c] ;  /* 0x002e4c0001137983 */ /* 0x000ee20000300800 */
[----:B------:R-:W-:Y:S01]  /*685a0*/  MOV R245, R18 ;  /* 0x0000001200f57202 */ /* 0x000fe20000000f00 */
[----:B------:R-:W-:Y:S02]  /*685b0*/  IMAD.MOV.U32 R246, RZ, RZ, R17 ;  /* 0x000000fffff67224 */ /* 0x000fe400078e0011 */
[----:B------:R-:W-:-:S10]  /*685c0*/  IMAD.MOV.U32 R247, RZ, RZ, R16 ;  /* 0x000000fffff77224 */ /* 0x000fd400078e0010 */
[----:B------:R1:W-:Y:S04]  /*685d0*/  STL.64 [R1+0x210], R148 ;  /* 0x0002109401007387 */ /* 0x0003e80000100a00 */
[----:B------:R4:W-:Y:S04]  /*685e0*/  STL.64 [R1+0x218], R150 ;  /* 0x0002189601007387 */ /* 0x0009e80000100a00 */
[----:B------:R-:W3:Y:S04]  /*685f0*/  LDL.LU R18, [R1+0x2e48] ;  /* 0x002e480001127983 */ /* 0x000ee80000300800 */
[----:B------:R-:W3:Y:S01]  /*68600*/  LDL.LU R17, [R1+0x2e44] ;  /* 0x002e440001117983 */ /* 0x000ee20000300800 */
[----:B-1----:R-:W-:-:S03]  /*68610*/  IMAD.MOV.U32 R148, RZ, RZ, R12 ;  /* 0x000000ffff947224 */ /* 0x002fc600078e000c */
[----:B------:R-:W3:Y:S01]  /*68620*/  LDL.LU R16, [R1+0x2e40] ;  /* 0x002e400001107983 */ /* 0x000ee20000300800 */
[----:B------:R-:W-:Y:S01]  /*68630*/  MOV R149, R13 ;  /* 0x0000000d00957202 */ /* 0x000fe20000000f00 */
[----:B----4-:R-:W-:Y:S02]  /*68640*/  IMAD.MOV.U32 R150, RZ, RZ, R14 ;  /* 0x000000ffff967224 */ /* 0x010fe400078e000e */
[----:B------:R-:W-:Y:S01]  /*68650*/  IMAD.MOV.U32 R151, RZ, RZ, R15 ;  /* 0x000000ffff977224 */ /* 0x000fe200078e000f */
[C---:B--2---:R-:W-:Y:S06]  /*68660*/  HMMA.1688.F32.TF32 R152, R240.reuse, R42, R4 ;  /* 0x0000002af098723c */ /* 0x044fec0000081004 */
[----:B------:R-:W-:-:S15]  /*68670*/  HMMA.1688.F32.TF32 R4, R240, R38, R8 ;  /* 0x00000026f004723c */ /* 0x000fde0000081008 */
[----:B------:R-:W-:-:S02]  /*68680*/  NOP ;  /* 0x0000000000007918 */ /* 0x000fc40000000000 */
[----:B------:R3:W-:Y:S04]  /*68690*/  STL.64 [R1+0x1d0], R152 ;  /* 0x0001d09801007387 */ /* 0x0007e80000100a00 */
[----:B------:R1:W-:Y:S04]  /*686a0*/  STL.64 [R1+0x1d8], R154 ;  /* 0x0001d89a01007387 */ /* 0x0003e80000100a00 */
[----:B------:R-:W2:Y:S04]  /*686b0*/  LDL.LU R12, [R1+0x2e3c] ;  /* 0x002e3c00010c7983 */ /* 0x000ea80000300800 */
[----:B------:R-:W-:Y:S04]  /*686c0*/  STL.64 [R1+0x190], R4 ;  /* 0x0001900401007387 */ /* 0x000fe80000100a00 */
[----:B------:R4:W-:Y:S04]  /*686d0*/  STL.64 [R1+0x198], R6 ;  /* 0x0001980601007387 */ /* 0x0009e80000100a00 */
[----:B------:R-:W3:Y:S04]  /*686e0*/  LDL.LU R13, [R1+0x2e38] ;  /* 0x002e3800010d7983 */ /* 0x000ee80000300800 */
[----:B------:R-:W4:Y:S04]  /*686f0*/  LDL.LU R14, [R1+0x2e34] ;  /* 0x002e3400010e7983 */ /* 0x000f280000300800 */
[----:B------:R-:W4:Y:S04]  /*68700*/  LDL.LU R15, [R1+0x2e30] ;  /* 0x002e3000010f7983 */ /* 0x000f280000300800 */
[----:B------:R-:W4:Y:S04]  /*68710*/  LDL.LU R156, [R1+0xb0] ;  /* 0x0000b000019c7983 */ /* 0x000f280000300800 */
[----:B------:R-:W4:Y:S04]  /*68720*/  LDL.LU R157, [R1+0xb4] ;  /* 0x0000b400019d7983 */ /* 0x000f280000300800 */
[----:B------:R-:W4:Y:S01]  /*68730*/  LDL.LU R158, [R1+0xb8] ;  /* 0x0000b800019e7983 */ /* 0x000f220000300800 */
[----:B--2---:R-:W-:-:S03]  /*68740*/  IMAD.MOV.U32 R159, RZ, RZ, R12 ;  /* 0x000000ffff9f7224 */ /* 0x004fc600078e000c */
[----:B------:R-:W2:Y:S04]  /*68750*/  LDL.LU R12, [R1+0x2e2c] ;  /* 0x002e2c00010c7983 */ /* 0x000ea80000300800 */
[----:B------:R-:W2:Y:S01]  /*68760*/  LDL.LU R160, [R1+0xc0] ;  /* 0x0000c00001a07983 */ /* 0x000ea20000300800 */
[----:B---3--:R-:W-:Y:S02]  /*68770*/  IMAD.MOV.U32 R163, RZ, RZ, R13 ;  /* 0x000000ffffa37224 */ /* 0x008fe400078e000d */
[----:B----4-:R-:W-:Y:S01]  /*68780*/  IMAD.MOV.U32 R162, RZ, RZ, R14 ;  /* 0x000000ffffa27224 */ /* 0x010fe200078e000e */
[----:B------:R-:W-:Y:S02]  /*68790*/  MOV R161, R15 ;  /* 0x0000000f00a17202 */ /* 0x000fe40000000f00 */
        /* <DEDUP_REMOVED lines=16> */
[----:B-1----:R-:W-:-:S02]  /*688a0*/  IMAD.MOV.U32 R154, RZ, RZ, R18 ;  /* 0x000000ffff9a7224 */ /* 0x002fc400078e0012 */
[----:B------:R-:W-:Y:S02]  /*688b0*/  IMAD.MOV.U32 R155, RZ, RZ, R19 ;  /* 0x000000ffff9b7224 */ /* 0x000fe400078e0013 */
[----:B--2---:R-:W-:Y:S02]  /*688c0*/  IMAD.MOV.U32 R167, RZ, RZ, R12 ;  /* 0x000000ffffa77224 */ /* 0x004fe400078e000c */
[----:B------:R-:W2:Y:S01]  /*688d0*/  LDL.LU R12, [R1+0x2e1c] ;  /* 0x002e1c00010c7983 */ /* 0x000ea20000300800 */
[----:B---3--:R-:W-:Y:S02]  /*688e0*/  IMAD.MOV.U32 R170, RZ, RZ, R15 ;  /* 0x000000ffffaa7224 */ /* 0x008fe400078e000f */
[----:B----4-:R-:W-:Y:S01]  /*688f0*/  IMAD.MOV.U32 R169, RZ, RZ, R14 ;  /* 0x000000ffffa97224 */ /* 0x010fe200078e000e */
[----:B------:R-:W-:Y:S02]  /*68900*/  MOV R168, R13 ;  /* 0x0000000d00a87202 */ /* 0x000fe40000000f00 */
[----:B------:R-:W2:Y:S04]  /*68910*/  LDL.LU R13, [R1+0x2e18] ;  /* 0x002e1800010d7983 */ /* 0x000ea80000300800 */
[----:B------:R-:W2:Y:S04]  /*68920*/  LDL.LU R14, [R1+0x2e14] ;  /* 0x002e1400010e7983 */ /* 0x000ea80000300800 */
[----:B------:R-:W2:Y:S04]  /*68930*/  LDL.LU R15, [R1+0x2e10] ;  /* 0x002e1000010f7983 */ /* 0x000ea80000300800 */
[----:B------:R-:W3:Y:S04]  /*68940*/  LDL.LU R171, [R1+0xec] ;  /* 0x0000ec0001ab7983 */ /* 0x000ee80000300800 */
[----:B------:R-:W4:Y:S04]  /*68950*/  LDL.LU R16, [R1+0x2e0c] ;  /* 0x002e0c0001107983 */ /* 0x000f280000300800 */
[----:B------:R-:W4:Y:S04]  /*68960*/  LDL.LU R17, [R1+0x2e08] ;  /* 0x002e080001117983 */ /* 0x000f280000300800 */
[----:B------:R-:W4:Y:S04]  /*68970*/  LDL.LU R18, [R1+0x2e04] ;  /* 0x002e040001127983 */ /* 0x000f280000300800 */
[----:B------:R-:W4:Y:S01]  /*68980*/  LDL.LU R19, [R1+0x2e00] ;  /* 0x002e000001137983 */ /* 0x000f220000300800 */
        /* <DEDUP_REMOVED lines=8> */
[----:B------:R-:W-:Y:S02]  /*68a10*/  IMAD.MOV.U32 R57, RZ, RZ, R172 ;  /* 0x000000ffff397224 */ /* 0x000fe400078e00ac */
[----:B------:R-:W-:Y:S01]  /*68a20*/  HMMA.1688.F32.TF32 R148, R236, R134, R148 ;  /* 0x00000086ec94723c */ /* 0x000fe20000081094 */
[----:B------:R-:W-:-:S05]  /*68a30*/  IMAD.MOV.U32 R56, RZ, RZ, R173 ;  /* 0x000000ffff387224 */ /* 0x000fca00078e00ad */
[----:B--2---:R-:W-:Y:S01]  /*68a40*/  HMMA.1688.F32.TF32 R4, R240, R34, R12 ;  /* 0x00000022f004723c */ /* 0x004fe2000008100c */
[----:B------:R-:W2:Y:S05]  /*68a50*/  LDL.LU R12, [R1+0x70] ;  /* 0x00007000010c7983 */ /* 0x000eaa0000300800 */
[----:B---3--:R-:W-:-:S15]  /*68a60*/  HMMA.1688.F32.TF32 R168, R236, R86, R168 ;  /* 0x00000056eca8723c */ /* 0x008fde00000810a8 */
[----:B------:R-:W-:-:S02]  /*68a70*/  NOP ;  /* 0x0000000000007918 */ /* 0x000fc40000000000 */
[----:B------:R-:W-:Y:S04]  /*68a80*/  STL.64 [R1+0x170], R4 ;  /* 0x0001700401007387 */ /* 0x000fe80000100a00 */
[----:B------:R4:W-:Y:S04]  /*68a90*/  STL.64 [R1+0x178], R6 ;  /* 0x0001780601007387 */ /* 0x0009e80000100a00 */
[----:B------:R-:W2:Y:S04]  /*68aa0*/  LDL.LU R13, [R1+0x74] ;  /* 0x00007400010d7983 */ /* 0x000ea80000300800 */
[----:B------:R-:W2:Y:S01]  /*68ab0*/  LDL.LU R14, [R1+0x78] ;  /* 0x00007800010e7983 */ /* 0x000ea20000300800 */
[----:B----4-:R-:W-:Y:S03]  /*68ac0*/  HMMA.1688.F32.TF32 R4, R240, R30, R16 ;  /* 0x0000001ef004723c */ /* 0x010fe60000081010 */
[----:B------:R-:W2:Y:S04]  /*68ad0*/  LDL.LU R15, [R1+0x7c] ;  /* 0x00007c00010f7983 */ /* 0x000ea80000300800 */
[----:B------:R-:W3:-:S15]  /*68ae0*/  LDL.LU R16, [R1+0x80] ;  /* 0x0000800001107983 */ /* 0x000ede0000300800 */
[----:B------:R-:W-:-:S01]  /*68af0*/  NOP ;  /* 0x0000000000007918 */ /* 0x000fc20000000000 */
[----:B------:R1:W-:Y:S04]  /*68b00*/  STL.64 [R1+0x110], R4 ;  /* 0x0001100401007387 */ /* 0x0003e80000100a00 */
[----:B------:R4:W-:Y:S01]  /*68b10*/  STL.64 [R1+0x118], R6 ;  /* 0x0001180601007387 */ /* 0x0009e20000100a00 */
[----:B-1----:R-:W-:Y:S01]  /*68b20*/  MOV R5, R178 ;  /* 0x000000b200057202 */ /* 0x002fe20000000f00 */
[----:B------:R-:W-:Y:S02]  /*68b30*/  IMAD.MOV.U32 R4, RZ, RZ, R179 ;  /* 0x000000ffff047224 */ /* 0x000fe400078e00b3 */
[----:B------:R-:W3:Y:S01]  /*68b40*/  LDL.LU.64 R178, [R1+0x2df8] ;  /* 0x002df80001b27983 */ /* 0x000ee20000300a00 */
[----:B----4-:R-:W-:Y:S02]  /*68b50*/  IMAD.MOV.U32 R7, RZ, RZ, R176 ;  /* 0x000000ffff077224 */ /* 0x010fe400078e00b0 */
[----:B------:R-:W-:-:S02]  /*68b60*/  IMAD.MOV.U32 R6, RZ, RZ, R177 ;  /* 0x000000ffff067224 */ /* 0x000fc400078e00b1 */
[----:B------:R-:W4:Y:S04]  /*68b70*/  LDL.LU.64 R176, [R1+0x2df0] ;  /* 0x002df00001b07983 */ /* 0x000f280000300a00 */
[----:B------:R-:W4:Y:S04]  /*68b80*/  LDL.LU.64 R174, [R1+0x2de8] ;  /* 0x002de80001ae7983 */ /* 0x000f280000300a00 */
        /* <DEDUP_REMOVED lines=25> */
[----:B------:R-:W-:Y:S01]  /*68d20*/  IMAD.MOV.U32 R17, RZ, RZ, R3 ;  /* 0x000000ffff117224 */ /* 0x000fe200078e0003 */
[----:B------:R-:W-:Y:S01]  /*68d30*/  MOV R18, R2 ;  /* 0x0000000200127202 */ /* 0x000fe20000000f00 */
[----:B------:R-:W-:Y:S01]  /*68d40*/  IMAD.MOV.U32 R19, RZ, RZ, R0 ;  /* 0x000000ffff137224 */ /* 0x000fe200078e0000 */
[C---:B--2---:R-:W-:Y:S06]  /*68d50*/  HMMA.1688.F32.TF32 R12, R236.reuse, R126, R12 ;  /* 0x0000007eec0c723c */ /* 0x044fec000008100c */
[----:B---3--:R-:W-:-:S15]  /*68d60*/  HMMA.1688.F32.TF32 R16, R236, R130, R16 ;  /* 0x00000082ec10723c */ /* 0x008fde0000081010 */
[----:B------:R-:W-:-:S08]  /*68d70*/  NOP ;  /* 0x0000000000007918 */ /* 0x000fd00000000000 */
[----:B------:R-:W-:Y:S04]  /*68d80*/  STL.64 [R1+0x430], R16 ;  /* 0x0004301001007387 */ /* 0x000fe80000100a00 */
[----:B------:R1:W-:Y:S04]  /*68d90*/  STL.64 [R1+0x438], R18 ;  /* 0x0004381201007387 */ /* 0x0003e80000100a00 */
[----:B------:R-:W-:Y:S04]  /*68da0*/  STL.64 [R1+0x420], R12 ;  /* 0x0004200c01007387 */ /* 0x000fe80000100a00 */
[----:B------:R2:W-:Y:S01]  /*68db0*/  STL.64 [R1+0x428], R14 ;  /* 0x0004280e01007387 */ /* 0x0005e20000100a00 */
[C---:B-1----:R-:W-:Y:S06]  /*68dc0*/  HMMA.1688.F32.TF32 R16, R236.reuse, R122, R244 ;  /* 0x0000007aec10723c */ /* 0x042fec00000810f4 */
[----:B--2---:R-:W-:-:S15]  /*68dd0*/  HMMA.1688.F32.TF32 R12, R236, R118, R248 ;  /* 0x00000076ec0c723c */ /* 0x004fde00000810f8 */
[----:B------:R-:W-:-:S02]  /*68de0*/  NOP ;  /* 0x0000000000007918 */ /* 0x000fc40000000000 */
[----:B------:R-:W-:Y:S04]  /*68df0*/  STL.64 [R1+0x3d0], R16 ;  /* 0x0003d01001007387 */ /* 0x000fe80000100a00 */
[----:B------:R-:W-:Y:S04]  /*68e00*/  STL.64 [R1+0x3d8], R18 ;  /* 0x0003d81201007387 */ /* 0x000fe80000100a00 */
[----:B------:R-:W-:Y:S04]  /*68e10*/  STL.64 [R1+0x3e0], R12 ;  /* 0x0003e00c01007387 */ /* 0x000fe80000100a00 */
[----:B------:R4:W-:Y:S02]  /*68e20*/  STL.64 [R1+0x3e8], R14 ;  /* 0x0003e80e01007387 */ /* 0x0009e40000100a00 */
[C---:B----4-:R-:W-:Y:S06]  /*68e30*/  HMMA.1688.F32.TF32 R12, R236.reuse, R106, R156 ;  /* 0x0000006aec0c723c */ /* 0x050fec000008109c */
[C---:B------:R-:W-:Y:S06]  /*68e40*/  HMMA.1688.F32.TF32 R16, R236.reuse, R110, R152 ;  /* 0x0000006eec10723c */ /* 0x040fec0000081098 */
[----:B------:R-:W-:-:S12]  /*68e50*/  HMMA.1688.F32.TF32 R148, R236, R114, R148 ;  /* 0x00000072ec94723c */ /* 0x000fd80000081094 */
[----:B------:R-:W-:-:S11]  /*68e60*/  IMAD.MOV.U32 R2, RZ, RZ, R15 ;  /* 0x000000ffff027224 */ /* 0x000fd600078e000f */
[----:B------:R-:W-:Y:S04]  /*68e70*/  STL.64 [R1+0x3f0], R148 ;  /* 0x0003f09401007387 */ /* 0x000fe80000100a00 */
[----:B------:R-:W-:Y:S04]  /*68e80*/  STL.64 [R1+0x3f8], R150 ;  /* 0x0003f89601007387 */ /* 0x000fe80000100a00 */
[----:B------:R-:W-:Y:S04]  /*68e90*/  STL.64 [R1+0x410], R12 ;  /* 0x0004100c01007387 */ /* 0x000fe80000100a00 */
[----:B------:R-:W-:Y:S04]  /*68ea0*/  STL.64 [R1+0x400], R16 ;  /* 0x0004001001007387 */ /* 0x000fe80000100a00 */
[----:B------:R1:W-:Y:S04]  /*68eb0*/  STL.64 [R1+0x408], R18 ;  /* 0x0004081201007387 */ /* 0x0003e80000100a00 */
[----:B------:R2:W-:Y:S01]  /*68ec0*/  STL [R1+0x418], R14 ;  /* 0x0004180e01007387 */ /* 0x0005e20000100800 */
[C---:B-1----:R-:W-:Y:S06]  /*68ed0*/  HMMA.1688.F32.TF32 R16, R236.reuse, R22, R160 ;  /* 0x00000016ec10723c */ /* 0x042fec00000810a0 */
[C---:B--2---:R-:W-:Y:S01]  /*68ee0*/  HMMA.1688.F32.TF32 R12, R236.reuse, R26, R164 ;  /* 0x0000001aec0c723c */ /* 0x044fe200000810a4 */
[----:B------:R-:W-:Y:S05]  /*68ef0*/  STL [R1+0x2c18], R2 ;  /* 0x002c180201007387 */ /* 0x000fea0000100800 */
[C---:B------:R-:W-:Y:S11]  /*68f00*/  HMMA.1688.F32.TF32 R148, R236.reuse, R102, R168 ;  /* 0x00000066ec94723c */ /* 0x040ff600000810a8 */
[----:B------:R-:W-:Y:S04]  /*68f10*/  STL.64 [R1+0x6f0], R16 ;  /* 0x0006f01001007387 */ /* 0x000fe80000100a00 */
[----:B------:R1:W-:Y:S03]  /*68f20*/  STL.64 [R1+0x6f8], R18 ;  /* 0x0006f81201007387 */ /* 0x0003e60000100a00 */
[----:B------:R-:W-:Y:S01]  /*68f30*/  IMAD.MOV.U32 R3, RZ, RZ, R14 ;  /* 0x000000ffff037224 */ /* 0x000fe200078e000e */
[----:B------:R2:W-:Y:S01]  /*68f40*/  STL.64 [R1+0x6e0], R12 ;  /* 0x0006e00c01007387 */ /* 0x0005e20000100a00 */
[----:B------:R-:W-:Y:S01]  /*68f50*/  MOV R0, R15 ;  /* 0x0000000f00007202 */ /* 0x000fe20000000f00 */
[C---:B-1----:R-:W-:Y:S06]  /*68f60*/  HMMA.1688.F32.TF32 R16, R236.reuse, R98, R172 ;  /* 0x00000062ec10723c */ /* 0x042fec00000810ac */
[C---:B--2---:R-:W-:Y:S01]  /*68f70*/  HMMA.1688.F32.TF32 R12, R236.reuse, R78, R176 ;  /* 0x0000004eec0c723c */ /* 0x044fe200000810b0 */
[----:B------:R-:W-:Y:S04]  /*68f80*/  STL [R1+0x2c20], R0 ;  /* 0x002c200001007387 */ /* 0x000fe80000100800 */
[----:B------:R-:W-:Y:S04]  /*68f90*/  STL [R1+0x2c1c], R3 ;  /* 0x002c1c0301007387 */ /* 0x000fe80000100800 */
        /* <DEDUP_REMOVED lines=36> */
[----:B------:R-:W-:-:S08]  /*691e0*/  IMAD.MOV.U32 R156, RZ, RZ, R235 ;  /* 0x000000ffff9c7224 */ /* 0x000fd000078e00eb */
[----:B------:R-:W-:Y:S04]  /*691f0*/  STL.64 [R1+0x660], R148 ;  /* 0x0006609401007387 */ /* 0x000fe80000100a00 */
[----:B------:R1:W-:Y:S04]  /*69200*/  STL.64 [R1+0x668], R150 ;  /* 0x0006689601007387 */ /* 0x0003e80000100a00 */
[----:B------:R-:W-:Y:S01]  /*69210*/  STL.64 [R1+0x650], R16 ;  /* 0x0006501001007387 */ /* 0x000fe20000100a00 */
[----:B------:R-:W-:-:S03]  /*69220*/  IMAD.MOV.U32 R157, RZ, RZ, R234 ;  /* 0x000000ffff9d7224 */ /* 0x000fc600078e00ea */
[----:B------:R-:W-:Y:S01]  /*69230*/  STL.64 [R1+0x658], R18 ;  /* 0x0006581201007387 */ /* 0x000fe20000100a00 */
[----:B------:R-:W-:-:S03]  /*69240*/  IMAD.MOV.U32 R158, RZ, RZ, R233 ;  /* 0x000000ffff9e7224 */ /* 0x000fc600078e00e9 */
[----:B------:R-:W2:Y:S01]  /*69250*/  LDL.LU R235, [R1+0x2d7c] ;  /* 0x002d7c0001eb7983 */ /* 0x000ea20000300800 */
[----:B------:R-:W-:-:S03]  /*69260*/  MOV R159, R232 ;  /* 0x000000e8009f7202 */ /* 0x000fc60000000f00 */
        /* <DEDUP_REMOVED lines=31> */
[----:B------:R-:W-:-:S02]  /*69460*/  LOP3.LUT R11, R252, 0x40, RZ, 0x3c, !PT ;  /* 0x00000040fc0b7812 */ /* 0x000fc400078e3cff */
[----:B------:R-:W-:-:S03]  /*69470*/  LOP3.LUT R10, R252, 0x60, RZ, 0x3c, !PT ;  /* 0x00000060fc0a7812 */ /* 0x000fc600078e3cff */
[----:B------:R-:W-:Y:S04]  /*69480*/  LDS R240, [R11+UR7+0x42880] ;  /* 0x042880070bf07984 */ /* 0x000fe80008000800 */
[----:B------:R-:W-:Y:S04]  /*69490*/  LDS R242, [R11+UR7+0x42c80] ;  /* 0x042c80070bf27984 */ /* 0x000fe80008000800 */
[----:B------:R-:W-:Y:S04]  /*694a0*/  LDS R241, [R10+UR7+0x42880] ;  /* 0x042880070af17984 */ /* 0x000fe80008000800 */
[----:B------:R-:W3:Y:S01]  /*694b0*/  LDS R243, [R10+UR7+0x42c80] ;  /* 0x042c80070af37984 */ /* 0x000ee20008000800 */
[----:B------:R-:W-:-:S02]  /*694c0*/  IMAD.MOV.U32 R162, RZ, RZ, R145 ;  /* 0x000000ffffa27224 */ /* 0x000fc400078e0091 */
[----:B------:R-:W-:Y:S02]  /*694d0*/  IMAD.MOV.U32 R163, RZ, RZ, R144 ;  /* 0x000000ffffa37224 */ /* 0x000fe400078e0090 */
[----:B-1----:R-:W-:Y:S02]  /*694e0*/  IMAD.MOV.U32 R150, RZ, RZ, R228 ;  /* 0x000000ffff967224 */ /* 0x002fe400078e00e4 */
[----:B---3--:R-:W-:Y:S02]  /*694f0*/  IMAD.MOV.U32 R14, RZ, RZ, R81 ;  /* 0x000000ffff0e7224 */ /* 0x008fe400078e0051 */
[----:B------:R-:W-:Y:S02]  /*69500*/  IMAD.MOV.U32 R15, RZ, RZ, R80 ;  /* 0x000000ffff0f7224 */ /* 0x000fe400078e0050 */
[----:B------:R-:W-:Y:S01]  /*69510*/  IMAD.MOV.U32 R151, RZ, RZ, R229 ;  /* 0x000000ffff977224 */ /* 0x000fe200078e00e5 */
[----:B------:R-:W-:Y:S01]  /*69520*/  MOV R161, R231 ;  /* 0x000000e700a17202 */ /* 0x000fe20000000f00 */
[----:B------:R-:W-:Y:S01]  /*69530*/  IMAD.MOV.U32 R160, RZ, RZ, R230 ;  /* 0x000000ffffa07224 */ /* 0x000fe200078e00e6 */
[----:B------:R-:W-:Y:S01]  /*69540*/  MOV R17, R140 ;  /* 0x0000008c00117202 */ /* 0x000fe20000000f00 */
[----:B------:R-:W-:-:S02]  /*69550*/  IMAD.MOV.U32 R16, RZ, RZ, R141 ;  /* 0x000000ffff107224 */ /* 0x000fc400078e008d */
[----:B------:R-:W-:Y:S02]  /*69560*/  IMAD.MOV.U32 R18, RZ, RZ, R113 ;  /* 0x000000ffff127224 */ /* 0x000fe400078e0071 */
[----:B------:R-:W-:Y:S01]  /*69570*/  IMAD.MOV.U32 R19, RZ, RZ, R112 ;  /* 0x000000ffff137224 */ /* 0x000fe200078e0070 */
[----:B------:R-:W-:Y:S01]  /*69580*/  MOV R13, R108 ;  /* 0x0000006c000d7202 */ /* 0x000fe20000000f00 */
[----:B------:R-:W-:-:S05]  /*69590*/  IMAD.MOV.U32 R12, RZ, RZ, R109 ;  /* 0x000000ffff0c7224 */ /* 0x000fca00078e006d */
[C---:B------:R-:W-:Y:S01]  /*695a0*/  HMMA.1688.F32.TF32 R112, R240.reuse, R114, R16 ;  /* 0x00000072f070723c */ /* 0x040fe20000081010 */
[----:B------:R-:W-:Y:S02]  /*695b0*/  IMAD.MOV.U32 R184, RZ, RZ, R92 ;  /* 0x000000ffffb87224 */ /* 0x000fe400078e005c */
[----:B------:R-:W-:Y:S01]  /*695c0*/  IMAD.MOV.U32 R185, RZ, RZ, R93 ;  /* 0x000000ffffb97224 */ /* 0x000fe200078e005d */
[----:B------:R-:W-:Y:S01]  /*695d0*/  MOV R186, R68 ;  /* 0x0000004400ba7202 */ /* 0x000fe20000000f00 */
[----:B------:R-:W-:Y:S01]  /*695e0*/  IMAD.MOV.U32 R187, RZ, RZ, R69 ;  /* 0x000000ffffbb7224 */ /* 0x000fe200078e0045 */
[----:B------:R-:W-:Y:S01]  /*695f0*/  HMMA.1688.F32.TF32 R108, R240, R110, R12 ;  /* 0x0000006ef06c723c */ /* 0x000fe2000008100c */
        /* <DEDUP_REMOVED lines=11> */
[----:B------:R-:W-:-:S02]  /*696b0*/  IMAD.MOV.U32 R203, RZ, RZ, R128 ;  /* 0x000000ffffcb7224 */ /* 0x000fc400078e0080 */
[----:B------:R-:W-:Y:S01]  /*696c0*/  IMAD.MOV.U32 R204, RZ, RZ, R132 ;  /* 0x000000ffffcc7224 */ /* 0x000fe200078e0084 */
[----:B------:R-:W-:Y:S01]  /*696d0*/  MOV R206, R76 ;  /* 0x0000004c00ce7202 */ /* 0x000fe20000000f00 */
[----:B------:R-:W-:Y:S01]  /*696e0*/  IMAD.MOV.U32 R205, RZ, RZ, R133 ;  /* 0x000000ffffcd7224 */ /* 0x000fe200078e0085 */
[----:B------:R-:W-:Y:S01]  /*696f0*/  LDS R16, [R252+UR7+0x43000] ;  /* 0x04300007fc107984 */ /* 0x000fe20008000800 */
[----:B------:R-:W-:-:S03]  /*69700*/  IMAD.MOV.U32 R207, RZ, RZ, R77 ;  /* 0x000000ffffcf7224 */ /* 0x000fc600078e004d */
[----:B------:R-:W-:Y:S01]  /*69710*/  LDS R18, [R252+UR7+0x43400] ;  /* 0x04340007fc127984 */ /* 0x000fe20008000800 */
[----:B------:R-:W-:Y:S01]  /*69720*/  MOV R192, R7 ;  /* 0x0000000700c07202 */ /* 0x000fe20000000f00 */
[----:B------:R-:W-:Y:S02]  /*69730*/  IMAD.MOV.U32 R193, RZ, RZ, R6 ;  /* 0x000000ffffc17224 */ /* 0x000fe400078e0006 */
[----:B------:R-:W-:Y:S01]  /*69740*/  IMAD.MOV.U32 R194, RZ, RZ, R5 ;  /* 0x000000ffffc27224 */ /* 0x000fe200078e0005 */
[----:B------:R-:W-:Y:S01]  /*69750*/  LDS R12, [R252+UR7+0x43080] ;  /* 0x04308007fc0c7984 */ /* 0x000fe20008000800 */
[----:B------:R-:W-:-:S03]  /*69760*/  IMAD.MOV.U32 R195, RZ, RZ, R4 ;  /* 0x000000ffffc37224 */ /* 0x000fc600078e0004 */
[----:B------:R-:W-:Y:S01]  /*69770*/  LDS R14, [R252+UR7+0x43480] ;  /* 0x04348007fc0e7984 */ /* 0x000fe20008000800 */
[----:B--2---:R-:W-:Y:S01]  /*69780*/  MOV R149, R235 ;  /* 0x000000eb00957202 */ /* 0x004fe20000000f00 */
[----:B----4-:R-:W-:Y:S02]  /*69790*/  IMAD.MOV.U32 R148, RZ, RZ, R234 ;  /* 0x000000ffff947224 */ /* 0x010fe400078e00ea */
[----:B------:R-:W-:Y:S02]  /*697a0*/  IMAD.MOV.U32 R155, RZ, RZ, R233 ;  /* 0x000000ffff9b7224 */ /* 0x000fe400078e00e9 */
[----:B------:R-:W-:Y:S02]  /*697b0*/  IMAD.MOV.U32 R154, RZ, RZ, R232 ;  /* 0x000000ffff9a7224 */ /* 0x000fe400078e00e8 */
        /* <DEDUP_REMOVED lines=8> */
[C---:B------:R-:W-:Y:S06]  /*69840*/  HMMA.1688.F32.TF32 R144, R240.reuse, R146, R168 ;  /* 0x00000092f090723c */ /* 0x040fec00000810a8 */
[C---:B------:R-:W-:Y:S06]  /*69850*/  HMMA.1688.F32.TF32 R172, R240.reuse, R82, R172 ;  /* 0x00000052f0ac723c */ /* 0x040fec00000810ac */
[C---:B------:R-:W-:Y:S06]  /*69860*/  HMMA.1688.F32.TF32 R176, R240.reuse, R86, R176 ;  /* 0x00000056f0b0723c */ /* 0x040fec00000810b0 */
[C---:B------:R-:W-:Y:S06]  /*69870*/  HMMA.1688.F32.TF32 R80, R240.reuse, R142, R164 ;  /* 0x0000008ef050723c */ /* 0x040fec00000810a4 */
[C---:B------:R-:W-:Y:S11]  /*69880*/  HMMA.1688.F32.TF32 R248, R240.reuse, R138, R248 ;  /* 0x0000008af0f8723c */ /* 0x040ff600000810f8 */
[----:B------:R-:W-:Y:S01]  /*69890*/  STL.64 [R1+0x30], R176 ;  /* 0x000030b001007387 */ /* 0x000fe20000100a00 */
[C---:B------:R-:W-:Y:S03]  /*698a0*/  HMMA.1688.F32.TF32 R148, R240.reuse, R126, R148 ;  /* 0x0000007ef094723c */ /* 0x040fe60000081094 */
[----:B------:R-:W-:Y:S03]  /*698b0*/  STL.64 [R1+0x38], R178 ;  /* 0x000038b201007387 */ /* 0x000fe60000100a00 */
[C---:B------:R-:W-:Y:S01]  /*698c0*/  HMMA.1688.F32.TF32 R244, R240.reuse, R134, R244 ;  /* 0x00000086f0f4723c */ /* 0x040fe200000810f4 */
[----:B------:R-:W-:Y:S04]  /*698d0*/  STL.64 [R1+0x20], R172 ;  /* 0x000020ac01007387 */ /* 0x000fe80000100a00 */
[----:B------:R-:W-:Y:S01]  /*698e0*/  STL.64 [R1+0x28], R174 ;  /* 0x000028ae01007387 */ /* 0x000fe20000100a00 */
[C---:B------:R-:W-:Y:S03]  /*698f0*/  HMMA.1688.F32.TF32 R152, R240.reuse, R130, R152 ;  /* 0x00000082f098723c */ /* 0x040fe60000081098 */
[----:B------:R-:W-:Y:S04]  /*69900*/  STL.64 [R1+0x10], R144 ;  /* 0x0000109001007387 */ /* 0x000fe80000100a00 */
[----:B------:R1:W-:Y:S01]  /*69910*/  STL.64 [R1+0x18], R146 ;  /* 0x0000189201007387 */ /* 0x0003e20000100a00 */
[----:B------:R-:W-:Y:S01]  /*69920*/  HMMA.1688.F32.TF32 R140, R240, R118, R156 ;  /* 0x00000076f08c723c */ /* 0x000fe2000008109c */
[----:B------:R-:W-:Y:S01]  /*69930*/  IMAD.MOV.U32 R164, RZ, RZ, R96 ;  /* 0x000000ffffa47224 */ /* 0x000fe200078e0060 */
[----:B------:R-:W-:Y:S01]  /*69940*/  MOV R166, R85 ;  /* 0x0000005500a67202 */ /* 0x000fe20000000f00 */
[----:B------:R-:W-:-:S02]  /*69950*/  IMAD.MOV.U32 R165, RZ, RZ, R97 ;  /* 0x000000ffffa57224 */ /* 0x000fc400078e0061 */
[----:B------:R-:W-:Y:S01]  /*69960*/  IMAD.MOV.U32 R167, RZ, RZ, R116 ;  /* 0x000000ffffa77224 */ /* 0x000fe200078e0074 */
[C---:B---3--:R-:W-:Y:S01]  /*69970*/  HMMA.1688.F32.TF32 R228, R240.reuse, R94, R228 ;  /* 0x0000005ef0e4723c */ /* 0x048fe200000810e4 */
[----:B------:R-:W-:Y:S01]  /*69980*/  MOV R3, R82 ;  /* 0x0000005200037202 */ /* 0x000fe20000000f00 */
[----:B------:R-:W-:Y:S04]  /*69990*/  LDS R172, [R11+UR7+0x43080] ;  /* 0x043080070bac7984 */ /* 0x000fe80008000800 */
[----:B-1----:R-:W-:Y:S01]  /*699a0*/  HMMA.1688.F32.TF32 R144, R240, R122, R160 ;  /* 0x0000007af090723c */ /* 0x002fe200000810a0 */
[----:B------:R-:W-:Y:S04]  /*699b0*/  STL [R1], R80 ;  /* 0x0000005001007387 */ /* 0x000fe80000100800 */
[----:B------:R-:W-:Y:S04]  /*699c0*/  STL.64 [R1+0x2bf0], R250 ;  /* 0x002bf0fa01007387 */ /* 0x000fe80000100a00 */
[----:B------:R-:W-:Y:S04]  /*699d0*/  STL.64 [R1+0x2be8], R248 ;  /* 0x002be8f801007387 */ /* 0x000fe80000100a00 */
[----:B------:R-:W-:Y:S04]  /*699e0*/  STL.64 [R1+0x2c00], R246 ;  /* 0x002c00f601007387 */ /* 0x000fe80000100a00 */
[----:B------:R-:W-:Y:S04]  /*699f0*/  STL.64 [R1+0x2bf8], R244 ;  /* 0x002bf8f401007387 */ /* 0x000fe80000100a00 */
[----:B------:R-:W-:Y:S04]  /*69a00*/  STL.64 [R1+0x2c10], R154 ;  /* 0x002c109a01007387 */ /* 0x000fe80000100a00 */
[----:B------:R1:W-:Y:S04]  /*69a10*/  STL.64 [R1+0x2c08], R152 ;  /* 0x002c089801007387 */ /* 0x0003e80000100a00 */
[----:B------:R-:W3:Y:S04]  /*69a20*/  LDL.LU R179, [R1+0xd9c] ;  /* 0x000d9c0001b37983 */ /* 0x000ee80000300800 */
        /* <DEDUP_REMOVED lines=38> */
[----:B------:R-:W4:Y:S04]  /*69c90*/  LDL.LU R116, [R1+0x2cf0] ;  /* 0x002cf00001747983 */ /* 0x000f280000300800 */
[----:B------:R-:W4:Y:S04]  /*69ca0*/  LDL.LU R88, [R1+0x2cec] ;  /* 0x002cec0001587983 */ /* 0x000f280000300800 */
[----:B------:R-:W4:Y:S01]  /*69cb0*/  LDL.LU R89, [R1+0x2ce8] ;  /* 0x002ce80001597983 */ /* 0x000f220000300800 */
[----:B------:R-:W-:-:S03]  /*69cc0*/  MOV R158, R125 ;  /* 0x0000007d009e7202 */ /* 0x000fc60000000f00 */
[----:B------:R-:W4:Y:S01]  /*69cd0*/  LDL.LU R121, [R1+0x2ce4] ;  /* 0x002ce40001797983 */ /* 0x000f220000300800 */
[----:B------:R-:W-:-:S03]  /*69ce0*/  IMAD.MOV.U32 R159, RZ, RZ, R124 ;  /* 0x000000ffff9f7224 */ /* 0x000fc600078e007c */
[----:B------:R-:W4:Y:S04]  /*69cf0*/  LDL.LU R120, [R1+0x2ce0] ;  /* 0x002ce00001787983 */ /* 0x000f280000300800 */
[----:B------:R-:W-:Y:S04]  /*69d00*/  LDS R80, [R11+UR7+0x43000] ;  /* 0x043000070b507984 */ /* 0x000fe80008000800 */
[----:B------:R-:W-:Y:S04]  /*69d10*/  LDS R82, [R11+UR7+0x43400] ;  /* 0x043400070b527984 */ /* 0x000fe80008000800 */
[----:B------:R4:W-:Y:S01]  /*69d20*/  LDS R174, [R11+UR7+0x43480] ;  /* 0x043480070bae7984 */ /* 0x0009e20008000800 */
[----:B------:R-:W-:-:S02]  /*69d30*/  IMAD.MOV.U32 R0, RZ, RZ, R81 ;  /* 0x000000ffff007224 */ /* 0x000fc400078e0051 */
[----:B------:R-:W-:Y:S01]  /*69d40*/  IMAD.MOV.U32 R2, RZ, RZ, R83 ;  /* 0x000000ffff027224 */ /* 0x000fe200078e0053 */
[----:B------:R-:W-:Y:S04]  /*69d50*/  LDS R81, [R10+UR7+0x43000] ;  /* 0x043000070a517984 */ /* 0x000fe80008000800 */
[----:B------:R-:W-:Y:S04]  /*69d60*/  LDS R173, [R10+UR7+0x43080] ;  /* 0x043080070aad7984 */ /* 0x000fe80008000800 */
[----:B------:R-:W-:Y:S01]  /*69d70*/  LDS R175, [R10+UR7+0x43480] ;  /* 0x043480070aaf7984 */ /* 0x000fe20008000800 */
[----:B--2---:R-:W-:Y:S01]  /*69d80*/  HMMA.1688.F32.TF32 R232, R240, R90, R232 ;  /* 0x0000005af0e8723c */ /* 0x004fe200000810e8 */
[----:B------:R-:W-:Y:S01]  /*69d90*/  MOV R168, R65 ;  /* 0x0000004100a87202 */ /* 0x000fe20000000f00 */
[----:B------:R-:W-:-:S02]  /*69da0*/  IMAD.MOV.U32 R169, RZ, RZ, R64 ;  /* 0x000000ffffa97224 */ /* 0x000fc400078e0040 */
[----:B------:R-:W-:Y:S02]  /*69db0*/  IMAD.MOV.U32 R170, RZ, RZ, R61 ;  /* 0x000000ffffaa7224 */ /* 0x000fe400078e003d */
[----:B------:R-:W-:Y:S02]  /*69dc0*/  IMAD.MOV.U32 R171, RZ, RZ, R60 ;  /* 0x000000ffffab7224 */ /* 0x000fe400078e003c */
[----:B-1----:R-:W-:Y:S02]  /*69dd0*/  IMAD.MOV.U32 R152, RZ, RZ, R49 ;  /* 0x000000ffff987224 */ /* 0x002fe400078e0031 */
[----:B------:R-:W-:Y:S01]  /*69de0*/  IMAD.MOV.U32 R153, RZ, RZ, R48 ;  /* 0x000000ffff997224 */ /* 0x000fe200078e0030 */
[----:B------:R-:W-:Y:S01]  /*69df0*/  MOV R154, R45 ;  /* 0x0000002d009a7202 */ /* 0x000fe20000000f00 */
[----:B------:R-:W-:Y:S01]  /*69e00*/  LDS R83, [R10+UR7+0x43400] ;  /* 0x043400070a537984 */ /* 0x000fe20008000800 */
[----:B------:R-:W-:Y:S01]  /*69e10*/  IMAD.MOV.U32 R155, RZ, RZ, R44 ;  /* 0x000000ffff9b7224 */ /* 0x000fe200078e002c */
[----:B------:R-:W-:Y:S01]  /*69e20*/  HMMA.1688.F32.TF32 R164, R240, R38, R164 ;  /* 0x00000026f0a4723c */ /* 0x000fe200000810a4 */
[----:B------:R-:W-:-:S02]  /*69e30*/  IMAD.MOV.U32 R244, RZ, RZ, R33 ;  /* 0x000000fffff47224 */ /* 0x000fc400078e0021 */
[----:B------:R-:W-:Y:S01]  /*69e40*/  IMAD.MOV.U32 R245, RZ, RZ, R32 ;  /* 0x000000fffff57224 */ /* 0x000fe200078e0020 */
[----:B------:R-:W-:Y:S01]  /*69e50*/  MOV R246, R29 ;  /* 0x0000001d00f67202 */ /* 0x000fe20000000f00 */
[----:B------:R-:W-:Y:S01]  /*69e60*/  IMAD.MOV.U32 R247, RZ, RZ, R28 ;  /* 0x000000fffff77224 */ /* 0x000fe200078e001c */
[----:B---3--:R-:W-:Y:S01]  /*69e70*/  LDSM.16.M88.4 R4, [R179+UR10+0x1080] ;  /* 0x0010800ab304783b */ /* 0x008fe20008000200 */
[----:B----4-:R-:W-:Y:S02]  /*69e80*/  IMAD.MOV.U32 R157, RZ, RZ, R92 ;  /* 0x000000ffff9d7224 */ /* 0x010fe400078e005c */
[----:B------:R-:W-:Y:S02]  /*69e90*/  IMAD.MOV.U32 R156, RZ, RZ, R93 ;  /* 0x000000ffff9c7224 */ /* 0x000fe400078e005d */
[----:B------:R-:W2:Y:S04]  /*69ea0*/  LDL.LU R93, [R1+0x2cdc] ;  /* 0x002cdc00015d7983 */ /* 0x000ea80000300800 */
[----:B------:R-:W2:Y:S04]  /*69eb0*/  LDL.LU R92, [R1+0x2cd8] ;  /* 0x002cd800015c7983 */ /* 0x000ea80000300800 */
[----:B------:R-:W3:Y:S04]  /*69ec0*/  LDL.LU R125, [R1+0x2cd4] ;  /* 0x002cd400017d7983 */ /* 0x000ee80000300800 */
[----:B------:R-:W4:Y:S01]  /*69ed0*/  LDL.LU R124, [R1+0x2cd0] ;  /* 0x002cd000017c7983 */ /* 0x000f220000300800 */
[----:B------:R-:W-:Y:S01]  /*69ee0*/  IMAD.MOV.U32 R215, RZ, RZ, R101 ;  /* 0x000000ffffd77224 */ /* 0x000fe200078e0065 */
[----:B------:R-:W-:Y:S01]  /*69ef0*/  MOV R214, R100 ;  /* 0x0000006400d67202 */ /* 0x000fe20000000f00 */
[----:B------:R-:W-:-:S02]  /*69f00*/  IMAD.MOV.U32 R213, RZ, RZ, R136 ;  /* 0x000000ffffd57224 */ /* 0x000fc400078e0088 */
        /* <DEDUP_REMOVED lines=14> */
[----:B------:R-:W-:Y:S01]  /*69ff0*/  IMAD.MOV.U32 R220, RZ, RZ, R133 ;  /* 0x000000ffffdc7224 */ /* 0x000fe200078e0085 */
[----:B------:R-:W-:Y:S01]  /*6a000*/  MOV R222, R128 ;  /* 0x0000008000de7202 */ /* 0x000fe20000000f00 */
[----:B------:R-:W2:Y:S01]  /*6a010*/  LDL.LU R133, [R1+0x2cac] ;  /* 0x002cac0001857983 */ /* 0x000ea20000300800 */
[----:B------:R-:W-:-:S03]  /*6a020*/  IMAD.MOV.U32 R223, RZ, RZ, R129 ;  /* 0x000000ffffdf7224 */ /* 0x000fc600078e0081 */
[----:B------:R-:W2:Y:S04]  /*6a030*/  LDL.LU R132, [R1+0x2ca8] ;  /* 0x002ca80001847983 */ /* 0x000ea80000300800 */
[----:B------:R-:W2:Y:S04]  /*6a040*/  LDL.LU R128, [R1+0x2ca4] ;  /* 0x002ca40001807983 */ /* 0x000ea80000300800 */
[----:B------:R-:W2:Y:S01]  /*6a050*/  LDL.LU R129, [R1+0x2ca0] ;  /* 0x002ca00001817983 */ /* 0x000ea20000300800 */
[----:B------:R-:W-:Y:S01]  /*6a060*/  IMAD.MOV.U32 R239, RZ, RZ, R85 ;  /* 0x000000ffffef7224 */ /* 0x000fe200078e0055 */
[----:B------:R-:W-:Y:S01]  /*6a070*/  MOV R238, R116 ;  /* 0x0000007400ee7202 */ /* 0x000fe20000000f00 */
[----:B------:R-:W-:-:S02]  /*6a080*/  IMAD.MOV.U32 R237, RZ, RZ, R88 ;  /* 0x000000ffffed7224 */ /* 0x000fc400078e0058 */
[----:B------:R-:W-:Y:S02]  /*6a090*/  IMAD.MOV.U32 R236, RZ, RZ, R89 ;  /* 0x000000ffffec7224 */ /* 0x000fe400078e0059 */
[----:B------:R-:W2:Y:S04]  /*6a0a0*/  LDL.LU R89, [R1+0x2c9c] ;  /* 0x002c9c0001597983 */ /* 0x000ea80000300800 */
[----:B------:R-:W2:Y:S01]  /*6a0b0*/  LDL.LU R88, [R1+0x2c98] ;  /* 0x002c980001587983 */ /* 0x000ea20000300800 */
[----:B------:R-:W-:Y:S02]  /*6a0c0*/  IMAD.MOV.U32 R95, RZ, RZ, R121 ;  /* 0x000000ffff5f7224 */ /* 0x000fe400078e0079 */
[----:B------:R-:W-:Y:S01]  /*6a0d0*/  IMAD.MOV.U32 R94, RZ, RZ, R120 ;  /* 0x000000ffff5e7224 */ /* 0x000fe200078e0078 */
[----:B------:R-:W2:Y:S04]  /*6a0e0*/  LDL.LU R116, [R1+0x2c94] ;  /* 0x002c940001747983 */ /* 0x000ea80000300800 */
[----:B------:R-:W2:Y:S04]  /*6a0f0*/  LDL.LU R85, [R1+0x2c90] ;  /* 0x002c900001557983 */ /* 0x000ea80000300800 */
[----:B------:R-:W2:Y:S04]  /*6a100*/  LDL.LU R120, [R1+0x2c8c] ;  /* 0x002c8c0001787983 */ /* 0x000ea80000300800 */
[----:B------:R-:W2:Y:S01]  /*6a110*/  LDL.LU R121, [R1+0x2c88] ;  /* 0x002c880001797983 */ /* 0x000ea20000300800 */
[----:B---3--:R-:W-:Y:S01]  /*6a120*/  IMAD.MOV.U32 R139, RZ, RZ, R125 ;  /* 0x000000ffff8b7224 */ /* 0x008fe200078e007d */
[----:B----4-:R-:W-:-:S02]  /*6a130*/  MOV R138, R124 ;  /* 0x0000007c008a7202 */ /* 0x010fc40000000f00 */
[----:B------:R-:W3:Y:S04]  /*6a140*/  LDL.LU R124, [R1+0x2c84] ;  /* 0x002c8400017c7983 */ /* 0x000ee80000300800 */
[----:B------:R-:W4:Y:S01]  /*6a150*/  LDL.LU R125, [R1+0x2c80] ;  /* 0x002c8000017d7983 */ /* 0x000f220000300800 */
[----:B--2---:R-:W-:Y:S02]  /*6a160*/  IMAD.MOV.U32 R135, RZ, RZ, R117 ;  /* 0x000000ffff877224 */ /* 0x004fe400078e0075 */
[----:B------:R-:W-:Y:S02]  /*6a170*/  IMAD.MOV.U32 R134, RZ, RZ, R84 ;  /* 0x000000ffff867224 */ /* 0x000fe400078e0054 */
[----:B------:R-:W2:Y:S04]  /*6a180*/  LDL.LU R84, [R1+0x2c7c] ;  /* 0x002c7c0001547983 */ /* 0x000ea80000300800 */
[----:B------:R-:W2:Y:S01]  /*6a190*/  LDL.LU R117, [R1+0x2c78] ;  /* 0x002c780001757983 */ /* 0x000ea20000300800 */
[----:B------:R-:W-:-:S05]  /*6a1a0*/  LOP3.LUT R11, R252, 0x20, RZ, 0x3c, !PT ;  /* 0x00000020fc0b7812 */ /* 0x000fca00078e3cff */
[----:B------:R-:W-:Y:S04]  /*6a1b0*/  LDS R17, [R11+UR7+0x43000] ;  /* 0x043000070b117984 */ /* 0x000fe80008000800 */
[----:B------:R-:W-:Y:S04]  /*6a1c0*/  LDS R19, [R11+UR7+0x43400] ;  /* 0x043400070b137984 */ /* 0x000fe80008000800 */
[----:B------:R-:W-:Y:S04]  /*6a1d0*/  LDS R13, [R11+UR7+0x43080] ;  /* 0x043080070b0d7984 */ /* 0x000fe80008000800 */
[----:B------:R-:W-:Y:S04]  /*6a1e0*/  LDS R15, [R11+UR7+0x43480] ;  /* 0x043480070b0f7984 */ /* 0x000fe80008000800 */
[----:B------:R-:W1:Y:S01]  /*6a1f0*/  LDSM.16.M88.4 R8, [R179+UR10+0x80] ;  /* 0x0000800ab308783b */ /* 0x000e620008000200 */
[----:B------:R-:W-:Y:S01]  /*6a200*/  MOV R248, R105 ;  /* 0x0000006900f87202 */ /* 0x000fe20000000f00 */
[----:B------:R-:W-:Y:S01]  /*6a210*/  IMAD.MOV.U32 R249, RZ, RZ, R104 ;  /* 0x000000fffff97224 */ /* 0x000fe200078e0068 */
[----:B------:R-:W-:Y:S01]  /*6a220*/  MOV R90, R129 ;  /* 0x00000081005a7202 */ /* 0x000fe20000000f00 */
[----:B------:R-:W-:-:S02]  /*6a230*/  IMAD.MOV.U32 R91, RZ, RZ, R128 ;  /* 0x000000ffff5b7224 */ /* 0x000fc400078e0080 */
[----:B------:R-:W-:Y:S01]  /*6a240*/  HMMA.1688.F32.TF32 R128, R240, R54, R212 ;  /* 0x00000036f080723c */ /* 0x000fe200000810d4 */
[----:B------:R-:W-:Y:S01]  /*6a250*/  MOV R224, R97 ;  /* 0x0000006100e07202 */ /* 0x000fe20000000f00 */
[----:B------:R-:W-:Y:S01]  /*6a260*/  IMAD.MOV.U32 R225, RZ, RZ, R96 ;  /* 0x000000ffffe17224 */ /* 0x000fe200078e0060 */
[----:B------:R-:W-:Y:S01]  /*6a270*/  MOV R208, R73 ;  /* 0x0000004900d07202 */ /* 0x000fe20000000f00 */
[----:B------:R-:W-:Y:S01]  /*6a280*/  IMAD.MOV.U32 R226, RZ, RZ, R77 ;  /* 0x000000ffffe27224 */ /* 0x000fe200078e004d */
[----:B------:R-:W-:Y:S01]  /*6a290*/  MOV R150, R21 ;  /* 0x0000001500967202 */ /* 0x000fe20000000f00 */
[----:B------:R-:W-:Y:S01]  /*6a2a0*/  IMAD.MOV.U32 R183, RZ, RZ, R120 ;  /* 0x000000ffffb77224 */ /* 0x000fe200078e0078 */
[----:B------:R-:W-:Y:S01]  /*6a2b0*/  MOV R182, R121 ;  /* 0x0000007900b67202 */ /* 0x000fe20000000f00 */
[----:B-1----:R-:W-:Y:S04]  /*6a2c0*/  STL [R1+0x2bdc], R10 ;  /* 0x002bdc0a01007387 */ /* 0x002fe80000100800 */
[----:B------:R-:W-:Y:S04]  /*6a2d0*/  STL [R1+0x2bd8], R11 ;  /* 0x002bd80b01007387 */ /* 0x000fe80000100800 */
[----:B------:R1:W-:Y:S04]  /*6a2e0*/  STL [R1+0x2be4], R6 ;  /* 0x002be40601007387 */ /* 0x0003e80000100800 */
[----:B------:R1:W-:Y:S01]  /*6a2f0*/  STL [R1+0x2be0], R7 ;  /* 0x002be00701007387 */ /* 0x0003e20000100800 */
[----:B------:R-:W-:-:S02]  /*6a300*/  IMAD.MOV.U32 R227, RZ, RZ, R76 ;  /* 0x000000ffffe37224 */ /* 0x000fc400078e004c */
[----:B------:R-:W-:Y:S02]  /*6a310*/  IMAD.MOV.U32 R209, RZ, RZ, R72 ;  /* 0x000000ffffd17224 */ /* 0x000fe400078e0048 */
[----:B------:R-:W-:Y:S01]  /*6a320*/  IMAD.MOV.U32 R210, RZ, RZ, R69 ;  /* 0x000000ffffd27224 */ /* 0x000fe200078e0045 */
[----:B------:R-:W-:Y:S01]  /*6a330*/  HMMA.1688.F32.TF32 R72, R240, R74, R92 ;  /* 0x0000004af048723c */ /* 0x000fe2000008105c */
[----:B------:R-:W-:Y:S01]  /*6a340*/  IMAD.MOV.U32 R211, RZ, RZ, R68 ;  /* 0x000000ffffd37224 */ /* 0x000fe200078e0044 */
[----:B------:R-:W-:Y:S01]  /*6a350*/  LDSM.16.M88.4 R212, [R179+UR10+0x16080] ;  /* 0x0160800ab3d4783b */ /* 0x000fe20008000200 */
[----:B------:R-:W-:-:S03]  /*6a360*/  IMAD.MOV.U32 R87, RZ, RZ, R116 ;  /* 0x000000ffff577224 */ /* 0x000fc600078e0074 */
[C---:B------:R-:W-:Y:S01]  /*6a370*/  HMMA.1688.F32.TF32 R92, R240.reuse, R70, R236 ;  /* 0x00000046f05c723c */ /* 0x040fe200000810ec */
[----:B------:R-:W2:Y:S01]  /*6a380*/  LDSM.16.M88.4 R68, [R179+UR10+0x2080] ;  /* 0x0020800ab344783b */ /* 0x000ea20008000200 */
[----:B------:R-:W-:Y:S02]  /*6a390*/  IMAD.MOV.U32 R250, RZ, RZ, R101 ;  /* 0x000000fffffa7224 */ /* 0x000fe400078e0065 */
[----:B------:R-:W-:Y:S01]  /*6a3a0*/  IMAD.MOV.U32 R251, RZ, RZ, R100 ;  /* 0x000000fffffb7224 */ /* 0x000fe200078e0064 */
[----:B------:R-:W-:Y:S01]  /*6a3b0*/  LDSM.16.M88.4 R236, [R179+UR10+0x10080] ;  /* 0x0100800ab3ec783b */ /* 0x000fe20008000200 */
[C---:B------:R-:W-:Y:S03]  /*6a3c0*/  HMMA.1688.F32.TF32 R120, R240.reuse, R62, R220 ;  /* 0x0000003ef078723c */ /* 0x040fe600000810dc */
[----:B------:R-:W-:Y:S03]  /*6a3d0*/  LDSM.16.M88.4 R60, [R179+UR10+0x4080] ;  /* 0x0040800ab33c783b */ /* 0x000fe60008000200 */
[C---:B------:R-:W-:Y:S01]  /*6a3e0*/  HMMA.1688.F32.TF32 R100, R240.reuse, R102, R132 ;  /* 0x00000066f064723c */ /* 0x040fe20000081084 */
[----:B------:R-:W-:Y:S01]  /*6a3f0*/  IMAD.MOV.U32 R148, RZ, RZ, R25 ;  /* 0x000000ffff947224 */ /* 0x000fe200078e0019 */
[----:B------:R-:W-:Y:S04]  /*6a400*/  LDSM.16.M88.4 R220, [R179+UR10+0x14080] ;  /* 0x0140800ab3dc783b */ /* 0x000fe80008000200 */
[----:B------:R-:W-:Y:S01]  /*6a410*/  HMMA.1688.F32.TF32 R132, R240, R50, R208 ;  /* 0x00000032f084723c */ /* 0x000fe200000810d0 */
[----:B------:R-:W-:Y:S01]  /*6a420*/  LDSM.16.M88.4 R48, [R179+UR10+0x7080] ;  /* 0x0070800ab330783b */ /* 0x000fe20008000200 */
[----:B------:R-:W-:-:S02]  /*6a430*/  IMAD.MOV.U32 R149, RZ, RZ, R24 ;  /* 0x000000ffff957224 */ /* 0x000fc400078e0018 */
[----:B------:R-:W-:Y:S01]  /*6a440*/  IMAD.MOV.U32 R151, RZ, RZ, R20 ;  /* 0x000000ffff977224 */ /* 0x000fe200078e0014 */
[----:B------:R-:W-:Y:S01]  /*6a450*/  LDSM.16.M88.4 R208, [R179+UR10+0x17080] ;  /* 0x0170800ab3d0783b */ /* 0x000fe20008000200 */
[C---:B------:R-:W-:Y:S03]  /*6a460*/  HMMA.1688.F32.TF32 R156, R240.reuse, R46, R156 ;  /* 0x0000002ef09c723c */ /* 0x040fe6000008109c */
[----:B------:R-:W-:Y:S03]  /*6a470*/  LDSM.16.M88.4 R44, [R179+UR10+0x8080] ;  /* 0x0080800ab32c783b */ /* 0x000fe60008000200 */
[C---:B------:R-:W-:Y:S06]  /*6a480*/  HMMA.1688.F32.TF32 R96, R240.reuse, R98, R248 ;  /* 0x00000062f060723c */ /* 0x040fec00000810f8 */
[----:B------:R-:W-:Y:S01]  /*6a490*/  HMMA.1688.F32.TF32 R160, R240, R42, R160 ;  /* 0x0000002af0a0723c */ /* 0x000fe200000810a0 */
[----:B------:R-:W-:-:S02]  /*6a4a0*/  IMAD.MOV.U32 R248, RZ, RZ, R41 ;  /* 0x000000fffff87224 */ /* 0x000fc400078e0029 */
[----:B------:R-:W-:Y:S01]  /*6a4b0*/  IMAD.MOV.U32 R249, RZ, RZ, R40 ;  /* 0x000000fffff97224 */ /* 0x000fe200078e0028 */
[----:B------:R-:W-:Y:S01]  /*6a4c0*/  MOV R250, R37 ;  /* 0x0000002500fa7202 */ /* 0x000fe20000000f00 */
[----:B------:R-:W-:Y:S01]  /*6a4d0*/  LDSM.16.M88.4 R40, [R179+UR10+0x9080] ;  /* 0x0090800ab328783b */ /* 0x000fe20008000200 */
[----:B------:R-:W-:Y:S01]  /*6a4e0*/  IMAD.MOV.U32 R251, RZ, RZ, R36 ;  /* 0x000000fffffb7224 */ /* 0x000fe200078e0024 */
[C---:B------:R-:W-:Y:S02]  /*6a4f0*/  HMMA.1688.F32.TF32 R168, R240.reuse, R34, R168 ;  /* 0x00000022f0a8723c */ /* 0x040fe400000810a8 */
[----:B------:R-:W-:Y:S04]  /*6a500*/  LDSM.16.M88.4 R36, [R179+UR10+0xa080] ;  /* 0x00a0800ab324783b */ /* 0x000fe80008000200 */
[C---:B------:R-:W-:Y:S01]  /*6a510*/  HMMA.1688.F32.TF32 R76, R240.reuse, R78, R136 ;  /* 0x0000004ef04c723c */ /* 0x040fe20000081088 */
[----:B------:R-:W-:Y:S05]  /*6a520*/  LDSM.16.M88.4 R32, [R179+UR10+0xb080] ;  /* 0x00b0800ab320783b */ /* 0x000fea0008000200 */
[C---:B------:R-:W-:Y:S01]  /*6a530*/  HMMA.1688.F32.TF32 R136, R240.reuse, R30, R204 ;  /* 0x0000001ef088723c */ /* 0x040fe200000810cc */
[----:B------:R-:W-:Y:S04]  /*6a540*/  LDSM.16.M88.4 R28, [R179+UR10+0xc080] ;  /* 0x00c0800ab31c783b */ /* 0x000fe80008000200 */
[----:B------:R-:W-:Y:S01]  /*6a550*/  LDSM.16.M88.4 R204, [R179+UR10+0x18080] ;  /* 0x0180800ab3cc783b */ /* 0x000fe20008000200 */
[----:B------:R-:W-:Y:S03]  /*6a560*/  HMMA.1688.F32.TF32 R88, R240, R26, R88 ;  /* 0x0000001af058723c */ /* 0x000fe60000081058 */
[----:B------:R-:W-:Y:S01]  /*6a570*/  LDSM.16.M88.4 R24, [R179+UR10+0xd080] ;  /* 0x00d0800ab318783b */ /* 0x000fe20008000200 */
[----:B---3--:R-:W-:-:S02]  /*6a580*/  IMAD.MOV.U32 R181, RZ, RZ, R124 ;  /* 0x000000ffffb57224 */ /* 0x008fc400078e007c */
[----:B----4-:R-:W-:Y:S02]  /*6a590*/  IMAD.MOV.U32 R180, RZ, RZ, R125 ;  /* 0x000000ffffb47224 */ /* 0x010fe400078e007d */
[C---:B------:R-:W-:Y:S01]  /*6a5a0*/  HMMA.1688.F32.TF32 R124, R240.reuse, R58, R216 ;  /* 0x0000003af07c723c */ /* 0x040fe200000810d8 */
[----:B------:R-:W-:Y:S05]  /*6a5b0*/  LDSM.16.M88.4 R216, [R179+UR10+0x15080] ;  /* 0x0150800ab3d8783b */ /* 0x000fea0008000200 */
[----:B------:R-:W-:Y:S07]  /*6a5c0*/  HMMA.1688.F32.TF32 R104, R240, R106, R180 ;  /* 0x0000006af068723c */ /* 0x000fee00000810b4 */
[----:B------:R-:W-:Y:S01]  /*6a5d0*/  MOV R180, R57 ;  /* 0x0000003900b47202 */ /* 0x000fe20000000f00 */
[----:B------:R-:W-:-:S02]  /*6a5e0*/  IMAD.MOV.U32 R181, RZ, RZ, R56 ;  /* 0x000000ffffb57224 */ /* 0x000fc400078e0038 */
[----:B------:R-:W-:Y:S01]  /*6a5f0*/  IMAD.MOV.U32 R182, RZ, RZ, R53 ;  /* 0x000000ffffb67224 */ /* 0x000fe200078e0035 */
[-C--:B------:R-:W-:Y:S01]  /*6a600*/  HMMA.1688.F32.TF32 R56, R16, R8.reuse, R200 ;  /* 0x000000081038723c */ /* 0x080fe200000810c8 */
[----:B------:R-:W-:Y:S01]  /*6a610*/  IMAD.MOV.U32 R183, RZ, RZ, R52 ;  /* 0x000000ffffb77224 */ /* 0x000fe200078e0034 */
[----:B------:R-:W-:Y:S04]  /*6a620*/  LDSM.16.M88.4 R200, [R179+UR10+0x19080] ;  /* 0x0190800ab3c8783b */ /* 0x000fe80008000200 */
[----:B------:R-:W-:Y:S01]  /*6a630*/  HMMA.1688.F32.TF32 R52, R80, R8, R196 ;  /* 0x000000085034723c */ /* 0x000fe200000810c4 */
[----:B------:R-:W-:-:S15]  /*6a640*/  LDSM.16.M88.4 R196, [R179+UR10+0x1a080] ;  /* 0x01a0800ab3c4783b */ /* 0x000fde0008000200 */
[----:B------:R-:W-:-:S01]  /*6a650*/  NOP ;  /* 0x0000000000007918 */ /* 0x000fc20000000000 */
[----:B------:R-:W-:Y:S04]  /*6a660*/  STL.64 [R1+0x610], R56 ;  /* 0x0006103801007387 */ /* 0x000fe80000100a00 */
[----:B------:R-:W-:Y:S03]  /*6a670*/  STL.64 [R1+0x618], R58 ;  /* 0x0006183a01007387 */ /* 0x000fe60000100a00 */
[----:B-1----:R-:W-:Y:S01]  /*6a680*/  MOV R6, R54 ;  /* 0x0000003600067202 */ /* 0x002fe20000000f00 */
[----:B------:R1:W-:Y:S01]  /*6a690*/  STL.64 [R1+0x5f0], R52 ;  /* 0x0005f03401007387 */ /* 0x0003e20000100a00 */
[----:B------:R-:W-:Y:S02]  /*6a6a0*/  IMAD.MOV.U32 R7, RZ, RZ, R55 ;  /* 0x000000ffff077224 */ /* 0x000fe400078e0037 */
[-C--:B-1----:R-:W-:Y:S01]  /*6a6b0*/  HMMA.1688.F32.TF32 R52, R172, R8.reuse, R228 ;  /* 0x00000008ac34723c */ /* 0x082fe200000810e4 */
[----:B--2---:R-:W-:Y:S01]  /*6a6c0*/  IMAD.MOV.U32 R86, RZ, RZ, R117 ;  /* 0x000000ffff567224 */ /* 0x004fe200078e0075 */
[----:B------:R-:W-:Y:S04]  /*6a6d0*/  LDSM.16.M88.4 R228, [R179+UR10+0x12080] ;  /* 0x0120800ab3e4783b */ /* 0x000fe80008000200 */
[----:B------:R-:W-:Y:S01]  /*6a6e0*/  HMMA.1688.F32.TF32 R8, R12, R8, R192 ;  /* 0x000000080c08723c */ /* 0x000fe200000810c0 */
[----:B------:R-:W-:Y:S05]  /*6a6f0*/  LDSM.16.M88.4 R192, [R179+UR10+0x1b080] ;  /* 0x01b0800ab3c0783b */ /* 0x000fea0008000200 */
[----:B------:R-:W-:Y:S01]  /*6a700*/  HMMA.1688.F32.TF32 R56, R16, R4, R188 ;  /* 0x000000041038723c */ /* 0x000fe200000810bc */
[----:B------:R-:W-:Y:S10]  /*6a710*/  LDSM.16.M88.4 R188, [R179+UR10+0x1c080] ;  /* 0x01c0800ab3bc783b */ /* 0x000ff40008000200 */
[----:B------:R-:W-:Y:S04]  /*6a720*/  STL.64 [R1+0x5e0], R52 ;  /* 0x0005e03401007387 */ /* 0x000fe80000100a00 */
[----:B------:R1:W-:Y:S01]  /*6a730*/  STL.64 [R1+0x5e8], R54 ;  /* 0x0005e83601007387 */ /* 0x0003e20000100a00 */
[----:B------:R-:W-:Y:S03]  /*6a740*/  HMMA.1688.F32.TF32 R116, R240, R66, R224 ;  /* 0x00000042f074723c */ /* 0x000fe600000810e0 */
[----:B------:R-:W2:Y:S03]  /*6a750*/  LDSM.16.M88.4 R64, [R179+UR10+0x3080] ;  /* 0x0030800ab340783b */ /* 0x000ea60008000200 */
[----:B-1----:R-:W-:Y:S01]  /*6a760*/  HMMA.1688.F32.TF32 R52, R80, R4, R184 ;  /* 0x000000045034723c */ /* 0x002fe200000810b8 */
[----:B------:R-:W-:Y:S04]  /*6a770*/  STL.64 [R1+0x630], R8 ;  /* 0x0006300801007387 */ /* 0x000fe80000100a00 */
[----:B------:R1:W-:Y:S04]  /*6a780*/  STL.64 [R1+0x638], R10 ;  /* 0x0006380a01007387 */ /* 0x0003e80000100a00 */
[----:B------:R-:W-:Y:S04]  /*6a790*/  STL.64 [R1+0x600], R56 ;  /* 0x0006003801007387 */ /* 0x000fe80000100a00 */
[----:B------:R3:W-:Y:S01]  /*6a7a0*/  STL.64 [R1+0x608], R58 ;  /* 0x0006083a01007387 */ /* 0x0007e20000100a00 */
[----:B------:R-:W-:Y:S03]  /*6a7b0*/  HMMA.1688.F32.TF32 R84, R240, R22, R84 ;  /* 0x00000016f054723c */ /* 0x000fe60000081054 */
[----:B------:R-:W4:Y:S04]  /*6a7c0*/  LDSM.16.M88.4 R20, [R179+UR10+0xe080] ;  /* 0x00e0800ab314783b */ /* 0x000f280008000200 */
[----:B------:R-:W4:Y:S03]  /*6a7d0*/  LDSM.16.M88.4 R240, [R179+UR10+0xf080] ;  /* 0x00f0800ab3f0783b */ /* 0x000f260008000200 */
[----:B-1----:R-:W-:Y:S01]  /*6a7e0*/  IMAD.MOV.U32 R10, RZ, RZ, R52 ;  /* 0x000000ffff0a7224 */ /* 0x002fe200078e0034 */
[-C--:B---3--:R-:W-:Y:S01]  /*6a7f0*/  HMMA.1688.F32.TF32 R56, R172, R4.reuse, R232 ;  /* 0x00000004ac38723c */ /* 0x088fe200000810e8 */
[----:B------:R-:W-:Y:S01]  /*6a800*/  IMAD.MOV.U32 R11, RZ, RZ, R53 ;  /* 0x000000ffff0b7224 */ /* 0x000fe200078e0035 */
[----:B------:R-:W-:Y:S01]  /*6a810*/  MOV R9, R54 ;  /* 0x0000003600097202 */ /* 0x000fe20000000f00 */
[----:B------:R-:W-:Y:S01]  /*6a820*/  IMAD.MOV.U32 R8, RZ, RZ, R55 ;  /* 0x000000ffff087224 */ /* 0x000fe200078e0037 */
[----:B------:R-:W1:Y:S02]  /*6a830*/  LDSM.16.M88.4 R232, [R179+UR10+0x11080] ;  /* 0x0110800ab3e8783b */ /* 0x000e640008000200 */
[----:B------:R-:W-:Y:S02]  /*6a840*/  HMMA.1688.F32.TF32 R52, R12, R4, R180 ;  /* 0x000000040c34723c */ /* 0x000fe400000810b4 */
[----:B------:R-:W3:Y:S04]  /*6a850*/  LDSM.16.M88.4 R224, [R179+UR10+0x13080] ;  /* 0x0130800ab3e0783b */ /* 0x000ee80008000200 */
[----:B------:R-:W3:Y:S04]  /*6a860*/  LDSM.16.M88.4 R184, [R179+UR10+0x1d080] ;  /* 0x01d0800ab3b8783b */ /* 0x000ee80008000200 */
[----:B------:R-:W3:Y:S07]  /*6a870*/  LDSM.16.M88.4 R180, [R179+UR10+0x1e080] ;  /* 0x01e0800ab3b4783b */ /* 0x000eee0008000200 */
[----:B------:R-:W-:Y:S04]  /*6a880*/  STL.64 [R1+0x5c0], R56 ;  /* 0x0005c03801007387 */ /* 0x000fe80000100a00 */
[----:B------:R-:W-:Y:S04]  /*6a890*/  STL.64 [R1+0x5c8], R58 ;  /* 0x0005c83a01007387 */ /* 0x000fe80000100a00 */
[----:B------:R-:W-:Y:S04]  /*6a8a0*/  STL.64 [R1+0x620], R52 ;  /* 0x0006203401007387 */ /* 0x000fe80000100a00 */
[----:B------:R-:W-:Y:S04]  /*6a8b0*/  STL.64 [R1+0x628], R54 ;  /* 0x0006283601007387 */ /* 0x000fe80000100a00 */
        /* <DEDUP_REMOVED lines=11> */
[----:B------:R-:W-:Y:S04]  /*6a970*/  LDSM.16.M88.4 R56, [R179+UR10+0x5080] ;  /* 0x0050800ab338783b */ /* 0x000fe80008000200 */
[----:B------:R-:W-:Y:S04]  /*6a980*/  LDSM.16.M88.4 R52, [R179+UR10+0x6080] ;  /* 0x0060800ab334783b */ /* 0x000fe80008000200 */
        /* <DEDUP_REMOVED lines=10> */
[----:B----4-:R-:W-:Y:S04]  /*6aa30*/  STL [R1+0x2a5c], R22 ;  /* 0x002a5c1601007387 */ /* 0x010fe80000100800 */
[----:B------:R-:W-:Y:S04]  /*6aa40*/  STL [R1+0x2a58], R23 ;  /* 0x002a581701007387 */ /* 0x000fe80000100800 */
[----:B------:R-:W-:Y:S04]  /*6aa50*/  STL [R1+0x2a64], R242 ;  /* 0x002a64f201007387 */ /* 0x000fe80000100800 */
[----:B------:R-:W-:Y:S04]  /*6aa60*/  STL [R1+0x2a60], R243 ;  /* 0x002a60f301007387 */ /* 0x000fe80000100800 */
[----:B-1----:R-:W-:Y:S04]  /*6aa70*/  STL [R1+0x2a6c], R234 ;  /* 0x002a6cea01007387 */ /* 0x002fe80000100800 */
[----:B------:R-:W-:Y:S04]  /*6aa80*/  STL [R1+0x2a68], R235 ;  /* 0x002a68eb01007387 */ /* 0x000fe80000100800 */
[----:B------:R-:W-:Y:S04]  /*6aa90*/  STL [R1+0x2a74], R230 ;  /* 0x002a74e601007387 */ /* 0x000fe80000100800 */
[----:B------:R-:W-:Y:S01]  /*6aaa0*/  STL [R1+0x2a70], R231 ;  /* 0x002a70e701007387 */ /* 0x000fe20000100800 */
[C---:B------:R-:W-:Y:S03]  /*6aab0*/  HMMA.1688.F32.TF32 R112, R80.reuse, R68, R148 ;  /* 0x000000445070723c */ /* 0x040fe60000081094 */
[----:B---3--:R-:W-:Y:S04]  /*6aac0*/  STL [R1+0x2a7c], R226 ;  /* 0x002a7ce201007387 */ /* 0x008fe80000100800 */
[----:B------:R1:W-:Y:S04]  /*6aad0*/  STL [R1+0x2a78], R227 ;  /* 0x002a78e301007387 */ /* 0x0003e80000100800 */
[----:B------:R-:W-:Y:S04]  /*6aae0*/  STL [R1+0x2a84], R222 ;  /* 0x002a84de01007387 */ /* 0x000fe80000100800 */
        /* <DEDUP_REMOVED lines=10> */
[----:B------:R-:W-:Y:S04]  /*6ab90*/  STL [R1+0x2aa8], R203 ;  /* 0x002aa8cb01007387 */ /* 0x000fe80000100800 */
[----:B------:R4:W-:Y:S04]  /*6aba0*/  STL [R1+0x2ab4], R198 ;  /* 0x002ab4c601007387 */ /* 0x0009e80000100800 */
        /* <DEDUP_REMOVED lines=8> */
[----:B------:R4:W-:Y:S01]  /*6ac30*/  STL [R1+0x2ad0], R183 ;  /* 0x002ad0b701007387 */ /* 0x0009e20000100800 */
[----:B------:R-:W-:Y:S03]  /*6ac40*/  HMMA.1688.F32.TF32 R108, R80, R64, R244 ;  /* 0x00000040506c723c */ /* 0x000fe600000810f4 */
[----:B--2---:R-:W-:Y:S04]  /*6ac50*/  STL [R1+0x2adc], R178 ;  /* 0x002adcb201007387 */ /* 0x004fe80000100800 */
[----:B------:R-:W-:Y:S04]  /*6ac60*/  STL [R1+0x2ad8], R179 ;  /* 0x002ad8b301007387 */ /* 0x000fe80000100800 */
[----:B------:R-:W-:Y:S04]  /*6ac70*/  STL.64 [R1+0x5b0], R112 ;  /* 0x0005b07001007387 */ /* 0x000fe80000100a00 */
[----:B------:R-:W-:Y:S04]  /*6ac80*/  STL.64 [R1+0x5b8], R114 ;  /* 0x0005b87201007387 */ /* 0x000fe80000100a00 */
[----:B------:R-:W2:Y:S04]  /*6ac90*/  LDL.LU R244, [R1+0x380] ;  /* 0x0003800001f47983 */ /* 0x000ea80000300800 */
[----:B------:R-:W2:Y:S04]  /*6aca0*/  LDL.LU R245, [R1+0x384] ;  /* 0x0003840001f57983 */ /* 0x000ea80000300800 */
[----:B------:R-:W2:Y:S04]  /*6acb0*/  LDL.LU R246, [R1+0x388] ;  /* 0x0003880001f67983 */ /* 0x000ea80000300800 */
[----:B------:R-:W2:Y:S01]  /*6acc0*/  LDL.LU R247, [R1+0x38c] ;  /* 0x00038c0001f77983 */ /* 0x000ea20000300800 */
[----:B-1----:R-:W-:Y:S01]  /*6acd0*/  IMAD.MOV.U32 R227, RZ, RZ, R111 ;  /* 0x000000ffffe37224 */ /* 0x002fe200078e006f */
[----:B------:R-:W-:Y:S01]  /*6ace0*/  MOV R226, R110 ;  /* 0x0000006e00e27202 */ /* 0x000fe20000000f00 */
[----:B---3--:R-:W-:-:S02]  /*6acf0*/  IMAD.MOV.U32 R223, RZ, RZ, R109 ;  /* 0x000000ffffdf7224 */ /* 0x008fc400078e006d */
[----:B------:R-:W-:Y:S01]  /*6ad00*/  IMAD.MOV.U32 R222, RZ, RZ, R108 ;  /* 0x000000ffffde7224 */ /* 0x000fe200078e006c */
[----:B------:R-:W-:Y:S01]  /*6ad10*/  STL [R1+0x2aec], R227 ;  /* 0x002aece301007387 */ /* 0x000fe20000100800 */
[----:B------:R-:W-:Y:S03]  /*6ad20*/  HMMA.1688.F32.TF32 R108, R80, R60, R248 ;  /* 0x0000003c506c723c */ /* 0x000fe600000810f8 */
[----:B------:R-:W-:Y:S04]  /*6ad30*/  STL [R1+0x2ae8], R226 ;  /* 0x002ae8e201007387 */ /* 0x000fe80000100800 */
[----:B------:R1:W-:Y:S04]  /*6ad40*/  STL [R1+0x2ae4], R223 ;  /* 0x002ae4df01007387 */ /* 0x0003e80000100800 */
        /* <DEDUP_REMOVED lines=18> */
[----:B----4-:R-:W-:Y:S01]  /*6ae70*/  IMAD.MOV.U32 R219, RZ, RZ, R111 ;  /* 0x000000ffffdb7224 */ /* 0x010fe200078e006f */
        /* <DEDUP_REMOVED lines=17> */
[----:B------:R-:W-:Y:S01]  /*6af90*/  STL [R1+0x2b18], R210 ;  /* 0x002b18d201007387 */ /* 0x000fe20000100800 */
[----:B---3--:R-:W-:Y:S03]  /*6afa0*/  HMMA.1688.F32.TF32 R108, R80, R48, R248 ;  /* 0x00000030506c723c */ /* 0x008fe600000810f8 */
        /* <DEDUP_REMOVED lines=10> */
[----:B------:R-:W-:Y:S03]  /*6b050*/  HMMA.1688.F32.TF32 R108, R80, R44, R152 ;  /* 0x0000002c506c723c */ /* 0x000fe60000081098 */
        /* <DEDUP_REMOVED lines=37> */
[----:B------:R-:W-:-:S05]  /*6b2b0*/  IMAD.MOV.U32 R187, RZ, RZ, R111 ;  /* 0x000000ffffbb7224 */ /* 0x000fca00078e006f */
[----:B------:R-:W-:Y:S01]  /*6b2c0*/  STL [R1+0x2b5c], R187 ;  /* 0x002b5cbb01007387 */ /* 0x000fe20000100800 */
[----:B---3--:R-:W-:Y:S03]  /*6b2d0*/  HMMA.1688.F32.TF32 R108, R80, R32, R152 ;  /* 0x00000020506c723c */ /* 0x008fe60000081098 */
[----:B------:R-:W-:Y:S04]  /*6b2e0*/  STL [R1+0x2b58], R186 ;  /* 0x002b58ba01007387 */ /* 0x000fe80000100800 */
[----:B------:R3:W-:Y:S04]  /*6b2f0*/  STL [R1+0x2b54], R183 ;  /* 0x002b54b701007387 */ /* 0x0007e80000100800 */
[----:B------:R3:W-:Y:S04]  /*6b300*/  STL [R1+0x2b50], R182 ;  /* 0x002b50b601007387 */ /* 0x0007e80000100800 */
[----:B------:R-:W3:Y:S04]  /*6b310*/  LDL.LU R148, [R1+0x2e0] ;  /* 0x0002e00001947983 */ /* 0x000ee80000300800 */
[----:B------:R-:W3:Y:S04]  /*6b320*/  LDL.LU R149, [R1+0x2e4] ;  /* 0x0002e40001957983 */ /* 0x000ee80000300800 */
[----:B------:R-:W3:Y:S04]  /*6b330*/  LDL.LU R150, [R1+0x2e8] ;  /* 0x0002e80001967983 */ /* 0x000ee80000300800 */
[----:B------:R-:W3:Y:S01]  /*6b340*/  LDL.LU R151, [R1+0x2ec] ;  /* 0x0002ec0001977983 */ /* 0x000ee20000300800 */
[----:B-1----:R-:W-:Y:S01]  /*6b350*/  IMAD.MOV.U32 R223, RZ, RZ, R108 ;  /* 0x000000ffffdf7224 */ /* 0x002fe200078e006c */
[----:B------:R-:W-:Y:S01]  /*6b360*/  MOV R178, R110 ;  /* 0x0000006e00b27202 */ /* 0x000fe20000000f00 */
[----:B------:R-:W-:-:S02]  /*6b370*/  IMAD.MOV.U32 R222, RZ, RZ, R109 ;  /* 0x000000ffffde7224 */ /* 0x000fc400078e006d */
[----:B------:R-:W-:-:S05]  /*6b380*/  IMAD.MOV.U32 R179, RZ, RZ, R111 ;  /* 0x000000ffffb37224 */ /* 0x000fca00078e006f */
        /* <DEDUP_REMOVED lines=30> */
[----:B---3--:R-:W-:Y:S03]  /*6b570*/  HMMA.1688.F32.TF32 R108, R80, R20, R148 ;  /* 0x00000014506c723c */ /* 0x008fe60000081094 */
[----:B------:R-:W-:Y:S04]  /*6b580*/  STL [R1+0x2b8c], R226 ;  /* 0x002b8ce201007387 */ /* 0x000fe80000100800 */
[----:B------:R-:W-:-:S15]  /*6b590*/  STL [R1+0x2b88], R227 ;  /* 0x002b88e301007387 */ /* 0x000fde0000100800 */
[----:B------:R-:W-:-:S02]  /*6b5a0*/  NOP ;  /* 0x0000000000007918 */ /* 0x000fc40000000000 */
[----:B------:R-:W-:Y:S01]  /*6b5b0*/  IMAD.MOV.U32 R215, RZ, RZ, R108 ;  /* 0x000000ffffd77224 */ /* 0x000fe200078e006c */
[----:B------:R-:W-:Y:S01]  /*6b5c0*/  MOV R235, R110 ;  /* 0x0000006e00eb7202 */ /* 0x000fe20000000f00 */
[----:B------:R-:W-:Y:S02]  /*6b5d0*/  IMAD.MOV.U32 R214, RZ, RZ, R109 ;  /* 0x000000ffffd67224 */ /* 0x000fe400078e006d */
[----:B------:R-:W-:Y:S01]  /*6b5e0*/  IMAD.MOV.U32 R234, RZ, RZ, R111 ;  /* 0x000000ffffea7224 */ /* 0x000fe200078e006f */
[----:B------:R3:W-:Y:S04]  /*6b5f0*/  STL [R1+0x2b84], R230 ;  /* 0x002b84e601007387 */ /* 0x0007e80000100800 */
[----:B------:R3:W-:Y:S04]  /*6b600*/  STL [R1+0x2b80], R231 ;  /* 0x002b80e701007387 */ /* 0x0007e80000100800 */
        /* <DEDUP_REMOVED lines=15> */
[----:B------:R-:W-:Y:S04]  /*6b700*/  STL [R1+0x2ba8], R219 ;  /* 0x002ba8db01007387 */ /* 0x000fe80000100800 */
[----:B------:R3:W-:Y:S04]  /*6b710*/  STL [R1+0x2ba4], R206 ;  /* 0x002ba4ce01007387 */ /* 0x0007e80000100800 */
[----:B------:R3:W-:Y:S09]  /*6b720*/  STL [R1+0x2ba0], R207 ;  /* 0x002ba0cf01007387 */ /* 0x0007f20000100800 */
[----:B------:R-:W-:Y:S01]  /*6b730*/  IMAD.MOV.U32 R39, RZ, RZ, R111 ;  /* 0x000000ffff277224 */ /* 0x000fe200078e006f */
[----:B------:R-:W-:Y:S01]  /*6b740*/  MOV R38, R110 ;  /* 0x0000006e00267202 */ /* 0x000fe20000000f00 */
[----:B------:R-:W-:-:S02]  /*6b750*/  IMAD.MOV.U32 R35, RZ, RZ, R109 ;  /* 0x000000ffff237224 */ /* 0x000fc400078e006d */
[----:B------:R-:W-:Y:S01]  /*6b760*/  IMAD.MOV.U32 R34, RZ, RZ, R108 ;  /* 0x000000ffff227224 */ /* 0x000fe200078e006c */
[----:B------:R-:W-:Y:S01]  /*6b770*/  STL [R1+0x2bbc], R39 ;  /* 0x002bbc2701007387 */ /* 0x000fe20000100800 */
[----:B----4-:R-:W-:Y:S03]  /*6b780*/  HMMA.1688.F32.TF32 R108, R80, R232, R248 ;  /* 0x000000e8506c723c */ /* 0x010fe600000810f8 */
[----:B------:R-:W-:Y:S04]  /*6b790*/  STL [R1+0x2bb8], R38 ;  /* 0x002bb82601007387 */ /* 0x000fe80000100800 */
[----:B------:R4:W-:Y:S04]  /*6b7a0*/  STL [R1+0x2bb4], R35 ;  /* 0x002bb42301007387 */ /* 0x0009e80000100800 */
[----:B------:R4:W-:Y:S04]  /*6b7b0*/  STL [R1+0x2bb0], R34 ;  /* 0x002bb02201007387 */ /* 0x0009e80000100800 */
        /* <DEDUP_REMOVED lines=38> */
[----:B------:R-:W-:Y:S01]  /*6ba20*/  IMAD.MOV.U32 R242, RZ, RZ, R109 ;  /* 0x000000fffff27224 */ /* 0x000fe200078e006d */
[----:B------:R-:W-:Y:S01]  /*6ba30*/  MOV R203, R110 ;  /* 0x0000006e00cb7202 */ /* 0x000fe20000000f00 */
[----:B------:R-:W-:-:S03]  /*6ba40*/  IMAD.MOV.U32 R202, RZ, RZ, R111 ;  /* 0x000000ffffca7224 */ /* 0x000fc600078e006f */
[----:B------:R2:W-:Y:S04]  /*6ba50*/  STL [R1+0x2bd4], R242 ;  /* 0x002bd4f201007387 */ /* 0x0005e80000100800 */
[----:B------:R2:W-:Y:S01]  /*6ba60*/  STL [R1+0x2bd0], R243 ;  /* 0x002bd0f301007387 */ /* 0x0005e20000100800 */
[----:B----4-:R-:W-:-:S15]  /*6ba70*/  HMMA.1688.F32.TF32 R108, R80, R224, R112 ;  /* 0x000000e0506c723c */ /* 0x010fde0000081070 */
[----:B------:R-:W-:-:S09]  /*6ba80*/  NOP ;  /* 0x0000000000007918 */ /* 0x000fd20000000000 */
[----:B------:R-:W-:Y:S01]  /*6ba90*/  IMAD.MOV.U32 R191, RZ, RZ, R108 ;  /* 0x000000ffffbf7224 */ /* 0x000fe200078e006c */
[----:B------:R-:W-:Y:S01]  /*6baa0*/  MOV R23, R110 ;  /* 0x0000006e00177202 */ /* 0x000fe20000000f00 */
[----:B------:R-:W-:Y:S02]  /*6bab0*/  IMAD.MOV.U32 R190, RZ, RZ, R109 ;  /* 0x000000ffffbe7224 */ /* 0x000fe400078e006d */
[----:B------:R-:W-:Y:S02]  /*6bac0*/  IMAD.MOV.U32 R22, RZ, RZ, R111 ;  /* 0x000000ffff167224 */ /* 0x000fe400078e006f */
[----:B---3--:R-:W-:Y:S01]  /*6bad0*/  HMMA.1688.F32.TF32 R108, R80, R220, R248 ;  /* 0x000000dc506c723c */ /* 0x008fe200000810f8 */
[----:B------:R-:W3:Y:S04]  /*6bae0*/  LDL.LU R248, [R1+0x220] ;  /* 0x0002200001f87983 */ /* 0x000ee80000300800 */
[----:B------:R-:W3:Y:S04]  /*6baf0*/  LDL.LU R249, [R1+0x224] ;  /* 0x0002240001f97983 */ /* 0x000ee80000300800 */
[----:B------:R-:W3:Y:S04]  /*6bb00*/  LDL.LU R250, [R1+0x228] ;  /* 0x0002280001fa7983 */ /* 0x000ee80000300800 */
[----:B------:R-:W3:Y:S11]  /*6bb10*/  LDL.LU R251, [R1+0x22c] ;  /* 0x00022c0001fb7983 */ /* 0x000ef60000300800 */
        /* <DEDUP_REMOVED lines=16> */
[----:B--2---:R-:W-:-:S15]  /*6bc20*/  HMMA.1688.F32.TF32 R108, R80, R208, R148 ;  /* 0x000000d0506c723c */ /* 0x004fde0000081094 */
        /* <DEDUP_REMOVED lines=20> */
[----:B------:R-:W2:Y:S04]  /*6bd70*/  LDL.LU R111, [R1+0x21c] ;  /* 0x00021c00016f7983 */ /* 0x000ea80000300800 */
[----:B------:R-:W4:Y:S04]  /*6bd80*/  LDL.LU R112, [R1+0x1d0] ;  /* 0x0001d00001707983 */ /* 0x000f280000300800 */
[----:B------:R-:W4:Y:S04]  /*6bd90*/  LDL.LU R113, [R1+0x1d4] ;  /* 0x0001d40001717983 */ /* 0x000f280000300800 */
[----:B------:R-:W4:Y:S04]  /*6bda0*/  LDL.LU R114, [R1+0x1d8] ;  /* 0x0001d80001727983 */ /* 0x000f280000300800 */
[----:B------:R-:W4:Y:S01]  /*6bdb0*/  LDL.LU R115, [R1+0x1dc] ;  /* 0x0001dc0001737983 */ /* 0x000f220000300800 */
[----:B---3--:R-:W-:-:S15]  /*6bdc0*/  HMMA.1688.F32.TF32 R140, R80, R196, R248 ;  /* 0x000000c4508c723c */ /* 0x008fde00000810f8 */
[----:B------:R-:W-:-:S09]  /*6bdd0*/  NOP ;  /* 0x0000000000007918 */ /* 0x000fd20000000000 */
        /* <DEDUP_REMOVED lines=28> */
[C---:B--2---:R-:W-:Y:S06]  /*6bfa0*/  HMMA.1688.F32.TF32 R108, R80.reuse, R192, R108 ;  /* 0x000000c0506c723c */ /* 0x044fec000008106c */
[----:B----4-:R-:W-:-:S15]  /*6bfb0*/  HMMA.1688.F32.TF32 R112, R80, R188, R112 ;  /* 0x000000bc5070723c */ /* 0x010fde0000081070 */
[----:B------:R-:W-:-:S03]  /*6bfc0*/  NOP ;  /* 0x0000000000007918 */ /* 0x000fc60000000000 */
[----:B------:R-:W-:Y:S01]  /*6bfd0*/  MOV R234, R110 ;  /* 0x0000006e00ea7202 */ /* 0x000fe20000000f00 */
[----:B------:R-:W-:Y:S02]  /*6bfe0*/  IMAD.MOV.U32 R235, RZ, RZ, R111 ;  /* 0x000000ffffeb7224 */ /* 0x000fe400078e006f */
[----:B------:R-:W-:Y:S01]  /*6bff0*/  IMAD.MOV.U32 R206, RZ, RZ, R108 ;  /* 0x000000ffffce7224 */ /* 0x000fe200078e006c */
[----:B------:R-:W2:Y:S01]  /*6c000*/  LDL.LU.64 R110, [R1+0x2c70] ;  /* 0x002c7000016e7983 */ /* 0x000ea20000300a00 */
[----:B------:R-:W-:-:S03]  /*6c010*/  IMAD.MOV.U32 R207, RZ, RZ, R109 ;  /* 0x000000ffffcf7224 */ /* 0x000fc600078e006d */
[----:B------:R-:W2:Y:S01]  /*6c020*/  LDL.LU.64 R108, [R1+0x2c68] ;  /* 0x002c6800016c7983 */ /* 0x000ea20000300a00 */
[C---:B---3--:R-:W-:Y:S06]  /*6c030*/  HMMA.1688.F32.TF32 R140, R80.reuse, R184, R140 ;  /* 0x000000b8508c723c */ /* 0x048fec000008108c */
[C---:B------:R-:W-:Y:S06]  /*6c040*/  HMMA.1688.F32.TF32 R144, R80.reuse, R180, R144 ;  /* 0x000000b45090723c */ /* 0x040fec0000081090 */
[----:B------:R-:W-:Y:S01]  /*6c050*/  HMMA.1688.F32.TF32 R80, R80, R176, R148 ;  /* 0x000000b05050723c */ /* 0x000fe20000081094 */
[----:B------:R-:W-:Y:S01]  /*6c060*/  MOV R71, R114 ;  /* 0x0000007200477202 */ /* 0x000fe20000000f00 */
[----:B------:R-:W-:-:S10]  /*6c070*/  IMAD.MOV.U32 R67, RZ, RZ, R115 ;  /* 0x000000ffff437224 */ /* 0x000fd400078e0073 */
[----:B------:R-:W-:Y:S01]  /*6c080*/  MOV R218, R142 ;  /* 0x0000008e00da7202 */ /* 0x000fe20000000f00 */
[----:B------:R-:W-:Y:S01]  /*6c090*/  IMAD.MOV.U32 R66, RZ, RZ, R112 ;  /* 0x000000ffff427224 */ /* 0x000fe200078e0070 */
[----:B------:R-:W3:Y:S01]  /*6c0a0*/  LDL.LU.64 R114, [R1+0x2c60] ;  /* 0x002c600001727983 */ /* 0x000ee20000300a00 */
[----:B------:R-:W-:Y:S02]  /*6c0b0*/  IMAD.MOV.U32 R70, RZ, RZ, R113 ;  /* 0x000000ffff467224 */ /* 0x000fe400078e0071 */
[----:B------:R-:W-:Y:S01]  /*6c0c0*/  IMAD.MOV.U32 R219, RZ, RZ, R143 ;  /* 0x000000ffffdb7224 */ /* 0x000fe200078e008f */
[----:B------:R-:W3:Y:S01]  /*6c0d0*/  LDL.LU.64 R112, [R1+0x2c58] ;  /* 0x002c580001707983 */ /* 0x000ee20000300a00 */
[----:B------:R-:W-:Y:S01]  /*6c0e0*/  IMAD.MOV.U32 R35, RZ, RZ, R140 ;  /* 0x000000ffff237224 */ /* 0x000fe200078e008c */
[----:B------:R-:W-:Y:S01]  /*6c0f0*/  MOV R39, R146 ;  /* 0x0000009200277202 */ /* 0x000fe20000000f00 */
[----:B------:R-:W-:Y:S01]  /*6c100*/  IMAD.MOV.U32 R34, RZ, RZ, R141 ;  /* 0x000000ffff227224 */ /* 0x000fe200078e008d */
[----:B------:R-:W4:Y:S01]  /*6c110*/  LDL.LU.64 R142, [R1+0x2c50] ;  /* 0x002c5000018e7983 */ /* 0x000f220000300a00 */
[----:B------:R-:W-:-:S02]  /*6c120*/  IMAD.MOV.U32 R38, RZ, RZ, R147 ;  /* 0x000000ffff267224 */ /* 0x000fc400078e0093 */
[----:B------:R-:W-:Y:S01]  /*6c130*/  IMAD.MOV.U32 R198, RZ, RZ, R144 ;  /* 0x000000ffffc67224 */ /* 0x000fe200078e0090 */
[----:B------:R-:W4:Y:S01]  /*6c140*/  LDL.LU.64 R140, [R1+0x2c48] ;  /* 0x002c4800018c7983 */ /* 0x000f220000300a00 */
[----:B------:R-:W-:-:S03]  /*6c150*/  IMAD.MOV.U32 R199, RZ, RZ, R145 ;  /* 0x000000ffffc77224 */ /* 0x000fc600078e0091 */
[----:B------:R-:W3:Y:S01]  /*6c160*/  LDL.LU.64 R146, [R1+0x2c40] ;  /* 0x002c400001927983 */ /* 0x000ee20000300a00 */
[C---:B------:R-:W-:Y:S03]  /*6c170*/  HMMA.1688.F32.TF32 R248, R172.reuse, R60, R248 ;  /* 0x0000003cacf8723c */ /* 0x040fe600000810f8 */
[----:B------:R-:W3:Y:S03]  /*6c180*/  LDL.LU.64 R144, [R1+0x2c38] ;  /* 0x002c380001907983 */ /* 0x000ee60000300a00 */
[----:B------:R-:W-:Y:S01]  /*6c190*/  HMMA.1688.F32.TF32 R152, R172, R68, R152 ;  /* 0x00000044ac98723c */ /* 0x000fe20000081098 */
[----:B------:R-:W4:Y:S01]  /*6c1a0*/  LDL.LU.64 R150, [R1+0x2c30] ;  /* 0x002c300001967983 */ /* 0x000f220000300a00 */
[----:B------:R-:W-:-:S03]  /*6c1b0*/  IMAD.MOV.U32 R242, RZ, RZ, R80 ;  /* 0x000000fffff27224 */ /* 0x000fc600078e0050 */
[----:B------:R-:W4:Y:S04]  /*6c1c0*/  LDL.LU.64 R148, [R1+0x2c28] ;  /* 0x002c280001947983 */ /* 0x000f280000300a00 */
[----:B------:R-:W3:Y:S01]  /*6c1d0*/  LDL.LU R80, [R1] ;  /* 0x0000000001507983 */ /* 0x000ee20000300800 */
[----:B------:R-:W-:Y:S01]  /*6c1e0*/  HMMA.1688.F32.TF32 R244, R172, R64, R244 ;  /* 0x00000040acf4723c */ /* 0x000fe200000810f4 */
[----:B------:R-:W-:Y:S01]  /*6c1f0*/  IMAD.MOV.U32 R243, RZ, RZ, R81 ;  /* 0x000000fffff37224 */ /* 0x000fe200078e0051 */
[----:B------:R-:W-:Y:S01]  /*6c200*/  MOV R210, R82 ;  /* 0x0000005200d27202 */ /* 0x000fe20000000f00 */
[----:B------:R-:W-:Y:S02]  /*6c210*/  IMAD.MOV.U32 R81, RZ, RZ, R0 ;  /* 0x000000ffff517224 */ /* 0x000fe400078e0000 */
[----:B------:R-:W-:Y:S01]  /*6c220*/  IMAD.MOV.U32 R211, RZ, RZ, R83 ;  /* 0x000000ffffd37224 */ /* 0x000fe200078e0053 */
[----:B------:R-:W4:Y:S01]  /*6c230*/  LDL.LU R0, [R1+0x2c20] ;  /* 0x002c200001007983 */ /* 0x000f220000300800 */
[----:B------:R-:W-:Y:S01]  /*6c240*/  IMAD.MOV.U32 R82, RZ, RZ, R3 ;  /* 0x000000ffff527224 */ /* 0x000fe200078e0003 */
[----:B------:R-:W-:-:S02]  /*6c250*/  MOV R83, R2 ;  /* 0x0000000200537202 */ /* 0x000fc40000000f00 */
[----:B------:R-:W4:Y:S04]  /*6c260*/  LDL.LU R3, [R1+0x2c1c] ;  /* 0x002c1c0001037983 */ /* 0x000f280000300800 */
[----:B------:R-:W4:Y:S04]  /*6c270*/  LDL.LU R2, [R1+0x2c18] ;  /* 0x002c180001027983 */ /* 0x000f280000300800 */
        /* <DEDUP_REMOVED lines=12> */
[C---:B------:R-:W-:Y:S06]  /*6c340*/  HMMA.1688.F32.TF32 R104, R172.reuse, R20, R104 ;  /* 0x00000014ac68723c */ /* 0x040fec0000081068 */
[C---:B------:R-:W-:Y:S06]  /*6c350*/  HMMA.1688.F32.TF32 R88, R172.reuse, R236, R88 ;  /* 0x000000ecac58723c */ /* 0x040fec0000081058 */
[C---:B------:R-:W-:Y:S06]  /*6c360*/  HMMA.1688.F32.TF32 R76, R172.reuse, R224, R76 ;  /* 0x000000e0ac4c723c */ /* 0x040fec000008104c */
[C---:B------:R-:W-:Y:S06]  /*6c370*/  HMMA.1688.F32.TF32 R72, R172.reuse, R220, R72 ;  /* 0x000000dcac48723c */ /* 0x040fec0000081048 */
[C---:B--2---:R-:W-:Y:S06]  /*6c380*/  HMMA.1688.F32.TF32 R108, R172.reuse, R24, R108 ;  /* 0x00000018ac6c723c */ /* 0x044fec000008106c */
[----:B---3--:R-:W-:-:S15]  /*6c390*/  HMMA.1688.F32.TF32 R80, R172, R56, R80 ;  /* 0x00000038ac50723c */ /* 0x008fde0000081050 */
[----:B------:R-:W-:-:S08]  /*6c3a0*/  NOP ;  /* 0x0000000000007918 */ /* 0x000fd00000000000 */
[----:B------:R-:W-:Y:S04]  /*6c3b0*/  STL.64 [R1+0x1a0], R80 ;  /* 0x0001a05001007387 */ /* 0x000fe80000100a00 */
[----:B------:R1:W-:Y:S01]  /*6c3c0*/  STL.64 [R1+0x1a8], R82 ;  /* 0x0001a85201007387 */ /* 0x0003e20000100a00 */
[C---:B----4-:R-:W-:Y:S06]  /*6c3d0*/  HMMA.1688.F32.TF32 R152, R172.reuse, R44, R152 ;  /* 0x0000002cac98723c */ /* 0x050fec0000081098 */
[C---:B------:R-:W-:Y:S06]  /*6c3e0*/  HMMA.1688.F32.TF32 R244, R172.reuse, R48, R244 ;  /* 0x00000030acf4723c */ /* 0x040fec00000810f4 */
[----:B-1----:R-:W-:-:S15]  /*6c3f0*/  HMMA.1688.F32.TF32 R80, R172, R52, R248 ;  /* 0x00000034ac50723c */ /* 0x002fde00000810f8 */
[----:B------:R-:W-:-:S08]  /*6c400*/  NOP ;  /* 0x0000000000007918 */ /* 0x000fd00000000000 */
[----:B------:R-:W-:Y:S04]  /*6c410*/  STL.64 [R1+0x190], R80 ;  /* 0x0001905001007387 */ /* 0x000fe80000100a00 */
[----:B------:R1:W-:Y:S02]  /*6c420*/  STL.64 [R1+0x198], R82 ;  /* 0x0001985201007387 */ /* 0x0003e40000100a00 */
[C---:B-1----:R-:W-:Y:S02]  /*6c430*/  HMMA.1688.F32.TF32 R80, R172.reuse, R40, R148 ;  /* 0x00000028ac50723c */ /* 0x042fe40000081094 */
[----:B------:R-:W-:Y:S04]  /*6c440*/  STL.64 [R1+0x180], R244 ;  /* 0x000180f401007387 */ /* 0x000fe80000100a00 */
[----:B------:R-:W-:Y:S01]  /*6c450*/  STL.64 [R1+0x188], R246 ;  /* 0x000188f601007387 */ /* 0x000fe20000100a00 */
[C---:B------:R-:W-:Y:S03]  /*6c460*/  HMMA.1688.F32.TF32 R144, R172.reuse, R36, R144 ;  /* 0x00000024ac90723c */ /* 0x040fe60000081090 */
[----:B------:R-:W-:Y:S03]  /*6c470*/  STL.64 [R1+0x170], R152 ;  /* 0x0001709801007387 */ /* 0x000fe60000100a00 */
[C---:B------:R-:W-:Y:S01]  /*6c480*/  HMMA.1688.F32.TF32 R140, R172.reuse, R32, R140 ;  /* 0x00000020ac8c723c */ /* 0x040fe2000008108c */
[----:B------:R-:W-:Y:S09]  /*6c490*/  STL.64 [R1+0x178], R154 ;  /* 0x0001789a01007387 */ /* 0x000ff20000100a00 */
[----:B------:R-:W-:Y:S04]  /*6c4a0*/  STL.64 [R1+0x160], R80 ;  /* 0x0001605001007387 */ /* 0x000fe80000100a00 */
[----:B------:R1:W-:Y:S02]  /*6c4b0*/  STL.64 [R1+0x168], R82 ;  /* 0x0001685201007387 */ /* 0x0003e40000100a00 */
[C---:B-1----:R-:W-:Y:S02]  /*6c4c0*/  HMMA.1688.F32.TF32 R80, R172.reuse, R28, R112 ;  /* 0x0000001cac50723c */ /* 0x042fe40000081070 */
[----:B------:R-:W-:Y:S04]  /*6c4d0*/  STL.64 [R1+0x150], R144 ;  /* 0x0001509001007387 */ /* 0x000fe80000100a00 */
[----:B------:R-:W-:Y:S04]  /*6c4e0*/  STL.64 [R1+0x158], R146 ;  /* 0x0001589201007387 */ /* 0x000fe80000100a00 */
[----:B------:R-:W-:Y:S04]  /*6c4f0*/  STL.64 [R1+0x140], R140 ;  /* 0x0001408c01007387 */ /* 0x000fe80000100a00 */
[----:B------:R-:W-:Y:S09]  /*6c500*/  STL.64 [R1+0x148], R142 ;  /* 0x0001488e01007387 */ /* 0x000ff20000100a00 */
[----:B------:R-:W-:Y:S04]  /*6c510*/  STL.64 [R1+0x130], R80 ;  /* 0x0001305001007387 */ /* 0x000fe80000100a00 */
[----:B------:R1:W-:Y:S02]  /*6c520*/  STL.64 [R1+0x138], R82 ;  /* 0x0001385201007387 */ /* 0x0003e40000100a00 */
[C---:B-1----:R-:W-:Y:S02]  /*6c530*/  HMMA.1688.F32.TF32 R80, R172.reuse, R240, R84 ;  /* 0x000000f0ac50723c */ /* 0x042fe40000081054 */
[----:B------:R-:W-:Y:S04]  /*6c540*/  STL.64 [R1+0x120], R108 ;  /* 0x0001206c01007387 */ /* 0x000fe80000100a00 */
[----:B------:R-:W-:Y:S01]  /*6c550*/  STL.64 [R1+0x128], R110 ;  /* 0x0001286e01007387 */ /* 0x000fe20000100a00 */
[C---:B------:R-:W-:Y:S03]  /*6c560*/  HMMA.1688.F32.TF32 R84, R172.reuse, R232, R100 ;  /* 0x000000e8ac54723c */ /* 0x040fe60000081064 */
[----:B------:R-:W-:Y:S04]  /*6c570*/  STL.64 [R1+0x110], R104 ;  /* 0x0001106801007387 */ /* 0x000fe80000100a00 */
        /* <DEDUP_REMOVED lines=26> */
[----:B------:R1:W-:Y:S04]  /*6c720*/  STL.64 [R1+0x70], R80 ;  /* 0x0000705001007387 */ /* 0x0003e80000100a00 */
[----:B------:R2:W-:Y:S10]  /*6c730*/  STL.64 [R1+0x78], R82 ;  /* 0x0000785201007387 */ /* 0x0005f40000100a00 */
[----:B------:R-:W-:Y:S04]  /*6c740*/  STL.64 [R1+0x50], R72 ;  /* 0x0000504801007387 */ /* 0x000fe80000100a00 */
[----:B------:R-:W-:Y:S04]  /*6c750*/  STL.64 [R1+0x60], R76 ;  /* 0x0000604c01007387 */ /* 0x000fe80000100a00 */
[----:B------:R-:W-:Y:S04]  /*6c760*/  STL.64 [R1+0x68], R78 ;  /* 0x0000684e01007387 */ /* 0x000fe80000100a00 */
        /* <DEDUP_REMOVED lines=15> */
[----:B--2---:R-:W2:Y:S04]  /*6c860*/  LDL.LU R82, [R1+0x898] ;  /* 0x0008980001527983 */ /* 0x004ea80000300800 */
[----:B------:R-:W2:Y:S04]  /*6c870*/  LDL.LU R83, [R1+0x89c] ;  /* 0x00089c0001537983 */ /* 0x000ea80000300800 */
[----:B------:R-:W2:Y:S04]  /*6c880*/  LDL.LU R244, [R1+0x8a0] ;  /* 0x0008a00001f47983 */ /* 0x000ea80000300800 */
[----:B------:R-:W2:Y:S04]  /*6c890*/  LDL.LU R245, [R1+0x8a4] ;  /* 0x0008a40001f57983 */ /* 0x000ea80000300800 */
[----:B------:R-:W2:Y:S04]  /*6c8a0*/  LDL.LU R246, [R1+0x8a8] ;  /* 0x0008a80001f67983 */ /* 0x000ea80000300800 */
[----:B------:R-:W2:Y:S01]  /*6c8b0*/  LDL.LU R247, [R1+0x8ac] ;  /* 0x0008ac0001f77983 */ /* 0x000ea20000300800 */
[C---:B------:R-:W-:Y:S06]  /*6c8c0*/  HMMA.1688.F32.TF32 R156, R172.reuse, R192, R156 ;  /* 0x000000c0ac9c723c */ /* 0x040fec000008109c */
[C---:B------:R-:W-:Y:S06]  /*6c8d0*/  HMMA.1688.F32.TF32 R160, R172.reuse, R188, R160 ;  /* 0x000000bcaca0723c */ /* 0x040fec00000810a0 */
[C---:B------:R-:W-:Y:S06]  /*6c8e0*/  HMMA.1688.F32.TF32 R164, R172.reuse, R184, R164 ;  /* 0x000000b8aca4723c */ /* 0x040fec00000810a4 */
[----:B------:R-:W-:Y:S01]  /*6c8f0*/  HMMA.1688.F32.TF32 R168, R172, R180, R168 ;  /* 0x000000b4aca8723c */ /* 0x000fe200000810a8 */
[----:B------:R-:W-:-:S05]  /*6c900*/  IMAD.MOV.U32 R252, RZ, RZ, R75 ;  /* 0x000000fffffc7224 */ /* 0x000fca00078e004b */
[----:B------:R-:W-:Y:S01]  /*6c910*/  HMMA.1688.F32.TF32 R172, R172, R176, R136 ;  /* 0x000000b0acac723c */ /* 0x000fe20000081088 */
        /* <DEDUP_REMOVED lines=13> */
[----:B------:R-:W-:Y:S04]  /*6c9f0*/  STL [R1+0x2808], R173 ;  /* 0x002808ad01007387 */ /* 0x000fe80000100800 */
[----:B------:R1:W-:Y:S04]  /*6ca00*/  STL [R1+0x2804], R174 ;  /* 0x002804ae01007387 */ /* 0x0003e80000100800 */
[----:B------:R1:W-:Y:S01]  /*6ca10*/  STL [R1+0x2800], R175 ;  /* 0x002800af01007387 */ /* 0x0003e20000100800 */
[C---:B---3--:R-:W-:Y:S06]  /*6ca20*/  HMMA.1688.F32.TF32 R72, R16.reuse, R60, R248 ;  /* 0x0000003c1048723c */ /* 0x048fec00000810f8 */
[----:B----4-:R-:W-:-:S15]  /*6ca30*/  HMMA.1688.F32.TF32 R84, R16, R68, R148 ;  /* 0x000000441054723c */ /* 0x010fde0000081094 */
[----:B------:R-:W-:-:S03]  /*6ca40*/  NOP ;  /* 0x0000000000007918 */ /* 0x000fc60000000000 */
[----:B-1----:R-:W-:Y:S01]  /*6ca50*/  IMAD.MOV.U32 R172, RZ, RZ, R72 ;  /* 0x000000ffffac7224 */ /* 0x002fe200078e0048 */
[----:B------:R-:W-:Y:S01]  /*6ca60*/  MOV R174, R74 ;  /* 0x0000004a00ae7202 */ /* 0x000fe20000000f00 */
[----:B------:R-:W-:Y:S02]  /*6ca70*/  IMAD.MOV.U32 R173, RZ, RZ, R73 ;  /* 0x000000ffffad7224 */ /* 0x000fe400078e0049 */
[----:B------:R-:W-:Y:S01]  /*6ca80*/  IMAD.MOV.U32 R175, RZ, RZ, R75 ;  /* 0x000000ffffaf7224 */ /* 0x000fe200078e004b */
[C---:B------:R-:W-:Y:S06]  /*6ca90*/  HMMA.1688.F32.TF32 R76, R16.reuse, R64, R152 ;  /* 0x00000040104c723c */ /* 0x040fec0000081098 */
[----:B--2---:R-:W-:Y:S01]  /*6caa0*/  HMMA.1688.F32.TF32 R72, R16, R56, R244 ;  /* 0x000000381048723c */ /* 0x004fe200000810f4 */
[----:B------:R-:W-:Y:S04]  /*6cab0*/  STL.64 [R1+0x40], R84 ;  /* 0x0000405401007387 */ /* 0x000fe80000100a00 */
[----:B------:R-:W-:-:S12]  /*6cac0*/  STL.64 [R1+0x48], R86 ;  /* 0x0000485601007387 */ /* 0x000fd80000100a00 */
[----:B------:R-:W-:Y:S04]  /*6cad0*/  STL.64 [R1+0x30], R76 ;  /* 0x0000304c01007387 */ /* 0x000fe80000100a00 */
[----:B------:R1:W-:Y:S04]  /*6cae0*/  STL.64 [R1+0x38], R78 ;  /* 0x0000384e01007387 */ /* 0x0003e80000100a00 */
[----:B------:R-:W2:Y:S04]  /*6caf0*/  LDL.LU R248, [R1+0x880] ;  /* 0x0008800001f87983 */ /* 0x000ea80000300800 */
[----:B------:R-:W2:Y:S01]  /*6cb00*/  LDL.LU R249, [R1+0x884] ;  /* 0x0008840001f97983 */ /* 0x000ea20000300800 */
[----:B------:R-:W-:Y:S01]  /*6cb10*/  IMAD.MOV.U32 R168, RZ, RZ, R72 ;  /* 0x000000ffffa87224 */ /* 0x000fe200078e0048 */
[----:B------:R-:W-:Y:S01]  /*6cb20*/  MOV R170, R74 ;  /* 0x0000004a00aa7202 */ /* 0x000fe20000000f00 */
[----:B------:R-:W-:Y:S01]  /*6cb30*/  IMAD.MOV.U32 R169, RZ, RZ, R73 ;  /* 0x000000ffffa97224 */ /* 0x000fe200078e0049 */
[----:B------:R-:W2:Y:S01]  /*6cb40*/  LDL.LU R250, [R1+0x888] ;  /* 0x0008880001fa7983 */ /* 0x000ea20000300800 */
[----:B------:R-:W-:-:S02]  /*6cb50*/  IMAD.MOV.U32 R171, RZ, RZ, R75 ;  /* 0x000000ffffab7224 */ /* 0x000fc400078e004b */
[----:B------:R-:W-:Y:S01]  /*6cb60*/  HMMA.1688.F32.TF32 R72, R16, R52, R80 ;  /* 0x000000341048723c */ /* 0x000fe20000081050 */
[----:B------:R-:W2:Y:S04]  /*6cb70*/  LDL.LU R251, [R1+0x88c] ;  /* 0x00088c0001fb7983 */ /* 0x000ea80000300800 */
[----:B------:R-:W-:Y:S04]  /*6cb80*/  STL.64 [R1+0x2858], R174 ;  /* 0x002858ae01007387 */ /* 0x000fe80000100a00 */
[----:B------:R-:W-:Y:S04]  /*6cb90*/  STL.64 [R1+0x2850], R172 ;  /* 0x002850ac01007387 */ /* 0x000fe80000100a00 */
[----:B------:R-:W3:Y:S04]  /*6cba0*/  LDL.LU R244, [R1+0x870] ;  /* 0x0008700001f47983 */ /* 0x000ee80000300800 */
[----:B------:R-:W3:Y:S04]  /*6cbb0*/  LDL.LU R245, [R1+0x874] ;  /* 0x0008740001f57983 */ /* 0x000ee80000300800 */
[----:B------:R-:W3:Y:S04]  /*6cbc0*/  LDL.LU R246, [R1+0x878] ;  /* 0x0008780001f67983 */ /* 0x000ee80000300800 */
[----:B------:R-:W3:Y:S04]  /*6cbd0*/  LDL.LU R247, [R1+0x87c] ;  /* 0x00087c0001f77983 */ /* 0x000ee80000300800 */
[----:B------:R-:W-:Y:S04]  /*6cbe0*/  STL.64 [R1+0x2868], R170 ;  /* 0x002868aa01007387 */ /* 0x000fe80000100a00 */
[----:B------:R-:W-:Y:S04]  /*6cbf0*/  STL.64 [R1+0x2860], R168 ;  /* 0x002860a801007387 */ /* 0x000fe80000100a00 */
[----:B------:R-:W4:Y:S04]  /*6cc00*/  LDL.LU R112, [R1+0x860] ;  /* 0x0008600001707983 */ /* 0x000f280000300800 */
[----:B------:R-:W4:Y:S04]  /*6cc10*/  LDL.LU R113, [R1+0x864] ;  /* 0x0008640001717983 */ /* 0x000f280000300800 */
[----:B------:R-:W4:Y:S04]  /*6cc20*/  LDL.LU R114, [R1+0x868] ;  /* 0x0008680001727983 */ /* 0x000f280000300800 */
[----:B------:R-:W4:Y:S01]  /*6cc30*/  LDL.LU R115, [R1+0x86c] ;  /* 0x00086c0001737983 */ /* 0x000f220000300800 */
[----:B------:R-:W-:-:S03]  /*6cc40*/  MOV R166, R74 ;  /* 0x0000004a00a67202 */ /* 0x000fc60000000f00 */
[----:B------:R-:W1:Y:S01]  /*6cc50*/  LDL.LU R140, [R1+0x850] ;  /* 0x00085000018c7983 */ /* 0x000e620000300800 */
[----:B------:R-:W-:-:S03]  /*6cc60*/  IMAD.MOV.U32 R167, RZ, RZ, R75 ;  /* 0x000000ffffa77224 */ /* 0x000fc600078e004b */
[----:B------:R-:W1:Y:S01]  /*6cc70*/  LDL.LU R141, [R1+0x854] ;  /* 0x00085400018d7983 */ /* 0x000e620000300800 */
[----:B------:R-:W-:-:S03]  /*6cc80*/  IMAD.MOV.U32 R164, RZ, RZ, R72 ;  /* 0x000000ffffa47224 */ /* 0x000fc600078e0048 */
[----:B------:R-:W1:Y:S01]  /*6cc90*/  LDL.LU R142, [R1+0x858] ;  /* 0x00085800018e7983 */ /* 0x000e620000300800 */
[----:B------:R-:W-:-:S03]  /*6cca0*/  IMAD.MOV.U32 R165, RZ, RZ, R73 ;  /* 0x000000ffffa57224 */ /* 0x000fc600078e0049 */
[----:B------:R-:W1:Y:S04]  /*6ccb0*/  LDL.LU R143, [R1+0x85c] ;  /* 0x00085c00018f7983 */ /* 0x000e680000300800 */
[----:B------:R-:W4:Y:S04]  /*6ccc0*/  LDL.LU R80, [R1+0x840] ;  /* 0x0008400001507983 */ /* 0x000f280000300800 */
[----:B------:R-:W4:Y:S04]  /*6ccd0*/  LDL.LU R81, [R1+0x844] ;  /* 0x0008440001517983 */ /* 0x000f280000300800 */
[----:B------:R-:W4:Y:S04]  /*6cce0*/  LDL.LU R82, [R1+0x848] ;  /* 0x0008480001527983 */ /* 0x000f280000300800 */
[----:B------:R-:W4:Y:S04]  /*6ccf0*/  LDL.LU R83, [R1+0x84c] ;  /* 0x00084c0001537983 */ /* 0x000f280000300800 */
        /* <DEDUP_REMOVED lines=15> */
[----:B---3--:R-:W-:-:S15]  /*6cdf0*/  HMMA.1688.F32.TF32 R244, R16, R44, R244 ;  /* 0x0000002c10f4723c */ /* 0x008fde00000810f4 */
[----:B------:R-:W-:-:S02]  /*6ce00*/  NOP ;  /* 0x0000000000007918 */ /* 0x000fc40000000000 */
[----:B------:R-:W-:Y:S04]  /*6ce10*/  STL.64 [R1+0x27e8], R250 ;  /* 0x0027e8fa01007387 */ /* 0x000fe80000100a00 */
[----:B------:R-:W-:Y:S01]  /*6ce20*/  STL.64 [R1+0x27e0], R248 ;  /* 0x0027e0f801007387 */ /* 0x000fe20000100a00 */
[C---:B----4-:R-:W-:Y:S03]  /*6ce30*/  HMMA.1688.F32.TF32 R72, R16.reuse, R40, R112 ;  /* 0x000000281048723c */ /* 0x050fe60000081070 */
[----:B------:R-:W-:Y:S03]  /*6ce40*/  STL [R1+0x27ac], R244 ;  /* 0x0027acf401007387 */ /* 0x000fe60000100800 */
[C---:B-1----:R-:W-:Y:S01]  /*6ce50*/  HMMA.1688.F32.TF32 R76, R16.reuse, R36, R140 ;  /* 0x00000024104c723c */ /* 0x042fe2000008108c */
[----:B------:R-:W-:Y:S05]  /*6ce60*/  STL [R1+0x27a8], R245 ;  /* 0x0027a8f501007387 */ /* 0x000fea0000100800 */
[C---:B------:R-:W-:Y:S01]  /*6ce70*/  HMMA.1688.F32.TF32 R80, R16.reuse, R32, R80 ;  /* 0x000000201050723c */ /* 0x040fe20000081050 */
[----:B------:R-:W-:Y:S04]  /*6ce80*/  STL [R1+0x27a4], R246 ;  /* 0x0027a4f601007387 */ /* 0x000fe80000100800 */
[----:B------:R-:W-:Y:S06]  /*6ce90*/  STL [R1+0x27a0], R247 ;  /* 0x0027a0f701007387 */ /* 0x000fec0000100800 */
[----:B------:R-:W-:Y:S01]  /*6cea0*/  STL [R1+0x2798], R72 ;  /* 0x0027984801007387 */ /* 0x000fe20000100800 */
[C---:B------:R-:W-:Y:S03]  /*6ceb0*/  HMMA.1688.F32.TF32 R84, R16.reuse, R28, R144 ;  /* 0x0000001c1054723c */ /* 0x040fe60000081090 */
[----:B------:R-:W-:Y:S04]  /*6cec0*/  STL [R1+0x2794], R73 ;  /* 0x0027944901007387 */ /* 0x000fe80000100800 */
[----:B------:R-:W-:Y:S01]  /*6ced0*/  STL [R1+0x2790], R74 ;  /* 0x0027904a01007387 */ /* 0x000fe20000100800 */
[C---:B------:R-:W-:Y:S03]  /*6cee0*/  HMMA.1688.F32.TF32 R88, R16.reuse, R24, R148 ;  /* 0x000000181058723c */ /* 0x040fe60000081094 */
[----:B------:R-:W-:Y:S04]  /*6cef0*/  STL [R1+0x278c], R75 ;  /* 0x00278c4b01007387 */ /* 0x000fe80000100800 */
[----:B------:R-:W-:Y:S04]  /*6cf00*/  STL [R1+0x27b8], R76 ;  /* 0x0027b84c01007387 */ /* 0x000fe80000100800 */
[----:B------:R-:W-:Y:S04]  /*6cf10*/  STL [R1+0x27b4], R77 ;  /* 0x0027b44d01007387 */ /* 0x000fe80000100800 */
[----:B------:R-:W-:Y:S04]  /*6cf20*/  STL [R1+0x27b0], R78 ;  /* 0x0027b04e01007387 */ /* 0x000fe80000100800 */
        /* <DEDUP_REMOVED lines=47> */
[----:B------:R-:W-:Y:S04]  /*6d220*/  STL.64 [R1+0x27f0], R92 ;  /* 0x0027f05c01007387 */ /* 0x000fe80000100a00 */
[----:B------:R-:W4:Y:S04]  /*6d230*/  LDL.LU R148, [R1+0x780] ;  /* 0x0007800001947983 */ /* 0x000f280000300800 */
[----:B------:R-:W4:Y:S04]  /*6d240*/  LDL.LU R149, [R1+0x784] ;  /* 0x0007840001957983 */ /* 0x000f280000300800 */
[----:B------:R-:W4:Y:S04]  /*6d250*/  LDL.LU R150, [R1+0x788] ;  /* 0x0007880001967983 */ /* 0x000f280000300800 */
[----:B------:R-:W4:Y:S01]  /*6d260*/  LDL.LU R151, [R1+0x78c] ;  /* 0x00078c0001977983 */ /* 0x000f220000300800 */
[C---:B--2---:R-:W-:Y:S03]  /*6d270*/  HMMA.1688.F32.TF32 R96, R16.reuse, R240, R152 ;  /* 0x000000f01060723c */ /* 0x044fe60000081098 */
[----:B------:R-:W2:Y:S04]  /*6d280*/  LDL.LU R152, [R1+0x770] ;  /* 0x0007700001987983 */ /* 0x000ea80000300800 */
[----:B------:R-:W2:Y:S04]  /*6d290*/  LDL.LU R153, [R1+0x774] ;  /* 0x0007740001997983 */ /* 0x000ea80000300800 */
[----:B------:R-:W2:Y:S04]  /*6d2a0*/  LDL.LU R154, [R1+0x778] ;  /* 0x00077800019a7983 */ /* 0x000ea80000300800 */
[----:B------:R-:W2:Y:S01]  /*6d2b0*/  LDL.LU R155, [R1+0x77c] ;  /* 0x00077c00019b7983 */ /* 0x000ea20000300800 */
[C---:B---3--:R-:W-:Y:S06]  /*6d2c0*/  HMMA.1688.F32.TF32 R116, R16.reuse, R220, R116 ;  /* 0x000000dc1074723c */ /* 0x048fec0000081074 */
[C---:B----4-:R-:W-:Y:S06]  /*6d2d0*/  HMMA.1688.F32.TF32 R100, R16.reuse, R236, R100 ;  /* 0x000000ec1064723c */ /* 0x050fec0000081064 */
[C---:B------:R-:W-:Y:S06]  /*6d2e0*/  HMMA.1688.F32.TF32 R104, R16.reuse, R232, R104 ;  /* 0x000000e81068723c */ /* 0x040fec0000081068 */
[C---:B------:R-:W-:Y:S01]  /*6d2f0*/  HMMA.1688.F32.TF32 R108, R16.reuse, R228, R108 ;  /* 0x000000e4106c723c */ /* 0x040fe2000008106c */
[----:B------:R-:W-:Y:S05]  /*6d300*/  STL.64 [R1+0x2888], R98 ;  /* 0x0028886201007387 */ /* 0x000fea0000100a00 */
        /* <DEDUP_REMOVED lines=33> */
[----:B------:R-:W1:Y:S04]  /*6d520*/  LDL.LU R164, [R1+0x710] ;  /* 0x0007100001a47983 */ /* 0x000e680000300800 */
[----:B------:R-:W1:Y:S04]  /*6d530*/  LDL.LU R165, [R1+0x714] ;  /* 0x0007140001a57983 */ /* 0x000e680000300800 */
[----:B------:R-:W1:Y:S04]  /*6d540*/  LDL.LU R166, [R1+0x718] ;  /* 0x0007180001a67983 */ /* 0x000e680000300800 */
[----:B------:R-:W1:Y:S04]  /*6d550*/  LDL.LU R167, [R1+0x71c] ;  /* 0x00071c0001a77983 */ /* 0x000e680000300800 */
        /* <DEDUP_REMOVED lines=14> */
[----:B------:R-:W-:Y:S04]  /*6d640*/  STL.64 [R1+0x2910], R132 ;  /* 0x0029108401007387 */ /* 0x000fe80000100a00 */
        /* <DEDUP_REMOVED lines=8> */
[C---:B---3--:R-:W-:Y:S06]  /*6d6d0*/  HMMA.1688.F32.TF32 R136, R16.reuse, R200, R156 ;  /* 0x000000c81088723c */ /* 0x048fec000008109c */
[----:B----4-:R-:W-:-:S15]  /*6d6e0*/  HMMA.1688.F32.TF32 R140, R16, R196, R140 ;  /* 0x000000c4108c723c */ /* 0x010fde000008108c */
[----:B------:R-:W-:-:S02]  /*6d6f0*/  NOP ;  /* 0x0000000000007918 */ /* 0x000fc40000000000 */
[----:B------:R-:W-:Y:S04]  /*6d700*/  STL.64 [R1+0x2928], R138 ;  /* 0x0029288a01007387 */ /* 0x000fe80000100a00 */
[----:B------:R-:W-:Y:S04]  /*6d710*/  STL.64 [R1+0x2920], R136 ;  /* 0x0029208801007387 */ /* 0x000fe80000100a00 */
[----:B------:R-:W-:Y:S04]  /*6d720*/  STL.64 [R1+0x2938], R142 ;  /* 0x0029388e01007387 */ /* 0x000fe80000100a00 */
[----:B------:R-:W-:Y:S04]  /*6d730*/  STL.64 [R1+0x2930], R140 ;  /* 0x0029308c01007387 */ /* 0x000fe80000100a00 */
[----:B------:R-:W3:Y:S04]  /*6d740*/  LDL.LU R156, [R1+0x470] ;  /* 0x00047000019c7983 */ /* 0x000ee80000300800 */
[----:B------:R-:W3:Y:S04]  /*6d750*/  LDL.LU R157, [R1+0x474] ;  /* 0x00047400019d7983 */ /* 0x000ee80000300800 */
[----:B------:R-:W3:Y:S04]  /*6d760*/  LDL.LU R158, [R1+0x478] ;  /* 0x00047800019e7983 */ /* 0x000ee80000300800 */
[----:B------:R-:W3:Y:S01]  /*6d770*/  LDL.LU R159, [R1+0x47c] ;  /* 0x00047c00019f7983 */ /* 0x000ee20000300800 */
[C---:B------:R-:W-:Y:S06]  /*6d780*/  HMMA.1688.F32.TF32 R144, R16.reuse, R192, R144 ;  /* 0x000000c01090723c */ /* 0x040fec0000081090 */
[C---:B------:R-:W-:Y:S06]  /*6d790*/  HMMA.1688.F32.TF32 R148, R16.reuse, R188, R148 ;  /* 0x000000bc1094723c */ /* 0x040fec0000081094 */
[C---:B-1----:R-:W-:Y:S11]  /*6d7a0*/  HMMA.1688.F32.TF32 R76, R16.reuse, R180, R164 ;  /* 0x000000b4104c723c */ /* 0x042ff600000810a4 */
[----:B------:R-:W-:Y:S04]  /*6d7b0*/  STL.64 [R1+0x2948], R146 ;  /* 0x0029489201007387 */ /* 0x000fe80000100a00 */
[----:B------:R-:W-:Y:S04]  /*6d7c0*/  STL.64 [R1+0x2940], R144 ;  /* 0x0029409001007387 */ /* 0x000fe80000100a00 */
[----:B------:R-:W-:Y:S04]  /*6d7d0*/  STL.64 [R1+0x2958], R150 ;  /* 0x0029589601007387 */ /* 0x000fe80000100a00 */
[----:B------:R-:W-:Y:S01]  /*6d7e0*/  STL.64 [R1+0x2950], R148 ;  /* 0x0029509401007387 */ /* 0x000fe20000100a00 */
[C---:B--2---:R-:W-:Y:S06]  /*6d7f0*/  HMMA.1688.F32.TF32 R152, R16.reuse, R184, R152 ;  /* 0x000000b81098723c */ /* 0x044fec0000081098 */
[----:B------:R-:W-:Y:S06]  /*6d800*/  HMMA.1688.F32.TF32 R72, R16, R176, R168 ;  /* 0x000000b01048723c */ /* 0x000fec00000810a8 */
[----:B------:R-:W-:Y:S11]  /*6d810*/  HMMA.1688.F32.TF32 R16, R12, R68, R172 ;  /* 0x000000440c10723c */ /* 0x000ff600000810ac */
[----:B------:R-:W-:Y:S04]  /*6d820*/  STL.64 [R1+0x2968], R154 ;  /* 0x0029689a01007387 */ /* 0x000fe80000100a00 */
[----:B------:R-:W-:Y:S04]  /*6d830*/  STL.64 [R1+0x2960], R152 ;  /* 0x0029609801007387 */ /* 0x000fe80000100a00 */
[----:B------:R-:W-:Y:S04]  /*6d840*/  STL.64 [R1+0x340], R76 ;  /* 0x0003404c01007387 */ /* 0x000fe80000100a00 */
[----:B------:R1:W-:Y:S01]  /*6d850*/  STL.64 [R1+0x348], R78 ;  /* 0x0003484e01007387 */ /* 0x0003e20000100a00 */
[----:B------:R-:W-:Y:S01]  /*6d860*/  IMAD.MOV.U32 R245, RZ, RZ, R16 ;  /* 0x000000fffff57224 */ /* 0x000fe200078e0010 */
[----:B------:R-:W-:Y:S01]  /*6d870*/  MOV R247, R18 ;  /* 0x0000001200f77202 */ /* 0x000fe20000000f00 */
[----:B------:R-:W-:-:S02]  /*6d880*/  IMAD.MOV.U32 R246, RZ, RZ, R17 ;  /* 0x000000fffff67224 */ /* 0x000fc400078e0011 */
[----:B-1----:R-:W-:Y:S02]  /*6d890*/  IMAD.MOV.U32 R79, RZ, RZ, R19 ;  /* 0x000000ffff4f7224 */ /* 0x002fe400078e0013 */
[----:B------:R-:W-:Y:S01]  /*6d8a0*/  HMMA.1688.F32.TF32 R16, R12, R64, R160 ;  /* 0x000000400c10723c */ /* 0x000fe200000810a0 */
[----:B------:R-:W-:Y:S01]  /*6d8b0*/  MOV R82, R74 ;  /* 0x0000004a00527202 */ /* 0x000fe20000000f00 */
[----:B------:R-:W-:Y:S02]  /*6d8c0*/  IMAD.MOV.U32 R83, RZ, RZ, R75 ;  /* 0x000000ffff537224 */ /* 0x000fe400078e004b */
[----:B------:R-:W-:Y:S02]  /*6d8d0*/  IMAD.MOV.U32 R80, RZ, RZ, R72 ;  /* 0x000000ffff507224 */ /* 0x000fe400078e0048 */
[----:B------:R-:W-:Y:S01]  /*6d8e0*/  IMAD.MOV.U32 R81, RZ, RZ, R73 ;  /* 0x000000ffff517224 */ /* 0x000fe200078e0049 */
[----:B------:R-:W-:Y:S04]  /*6d8f0*/  STL.64 [R1+0x2978], R82 ;  /* 0x0029785201007387 */ /* 0x000fe80000100a00 */
[----:B------:R-:W-:Y:S04]  /*6d900*/  STL.64 [R1+0x2970], R80 ;  /* 0x0029705001007387 */ /* 0x000fe80000100a00 */
[----:B------:R-:W-:Y:S09]  /*6d910*/  STL.64 [R1+0x2998], R246 ;  /* 0x002998f601007387 */ /* 0x000ff20000100a00 */
[----:B------:R-:W-:Y:S01]  /*6d920*/  IMAD.MOV.U32 R244, RZ, RZ, R19 ;  /* 0x000000fffff47224 */ /* 0x000fe200078e0013 */
[----:B------:R-:W-:Y:S01]  /*6d930*/  MOV R78, R18 ;  /* 0x00000012004e7202 */ /* 0x000fe20000000f00 */
[----:B------:R-:W-:-:S02]  /*6d940*/  IMAD.MOV.U32 R76, RZ, RZ, R16 ;  /* 0x000000ffff4c7224 */ /* 0x000fc400078e0010 */
[----:B------:R-:W-:Y:S01]  /*6d950*/  IMAD.MOV.U32 R77, RZ, RZ, R17 ;  /* 0x000000ffff4d7224 */ /* 0x000fe200078e0011 */
[----:B------:R-:W-:Y:S04]  /*6d960*/  STL.64 [R1+0x2990], R244 ;  /* 0x002990f401007387 */ /* 0x000fe80000100a00 */
[----:B------:R-:W-:Y:S04]  /*6d970*/  STL.64 [R1+0x2988], R78 ;  /* 0x0029884e01007387 */ /* 0x000fe80000100a00 */
[----:B------:R-:W-:Y:S04]  /*6d980*/  STL.64 [R1+0x2980], R76 ;  /* 0x0029804c01007387 */ /* 0x000fe80000100a00 */
        /* <DEDUP_REMOVED lines=40> */
[----:B------:R-:W-:-:S05]  /*6dc10*/  IMAD.MOV.U32 R87, RZ, RZ, R19 ;  /* 0x000000ffff577224 */ /* 0x000fca00078e0013 */
[----:B------:R-:W-:Y:S04]  /*6dc20*/  STL.64 [R1+0x29b0], R86 ;  /* 0x0029b05601007387 */ /* 0x000fe80000100a00 */
[----:B------:R-:W-:Y:S01]  /*6dc30*/  STL.64 [R1+0x29a8], R84 ;  /* 0x0029a85401007387 */ /* 0x000fe20000100a00 */
[----:B----4-:R-:W-:-:S15]  /*6dc40*/  HMMA.1688.F32.TF32 R16, R12, R56, R172 ;  /* 0x000000380c10723c */ /* 0x010fde00000810ac */
[----:B------:R-:W-:-:S09]  /*6dc50*/  NOP ;  /* 0x0000000000007918 */ /* 0x000fd20000000000 */
[----:B------:R-:W-:Y:S01]  /*6dc60*/  MOV R90, R18 ;  /* 0x00000012005a7202 */ /* 0x000fe20000000f00 */
[----:B------:R-:W-:Y:S02]  /*6dc70*/  IMAD.MOV.U32 R91, RZ, RZ, R19 ;  /* 0x000000ffff5b7224 */ /* 0x000fe400078e0013 */
[----:B------:R-:W-:Y:S02]  /*6dc80*/  IMAD.MOV.U32 R88, RZ, RZ, R16 ;  /* 0x000000ffff587224 */ /* 0x000fe400078e0010 */
[----:B------:R-:W-:Y:S01]  /*6dc90*/  IMAD.MOV.U32 R89, RZ, RZ, R17 ;  /* 0x000000ffff597224 */ /* 0x000fe200078e0011 */
[----:B------:R-:W-:Y:S04]  /*6dca0*/  STL.64 [R1+0x29c0], R90 ;  /* 0x0029c05a01007387 */ /* 0x000fe80000100a00 */
[----:B------:R-:W-:Y:S01]  /*6dcb0*/  STL.64 [R1+0x29b8], R88 ;  /* 0x0029b85801007387 */ /* 0x000fe20000100a00 */
[----:B---3--:R-:W-:Y:S03]  /*6dcc0*/  HMMA.1688.F32.TF32 R16, R12, R52, R156 ;  /* 0x000000340c10723c */ /* 0x008fe6000008109c */
[----:B------:R-:W3:Y:S04]  /*6dcd0*/  LDL.LU R156, [R1+0x410] ;  /* 0x00041000019c7983 */ /* 0x000ee80000300800 */
[----:B------:R-:W3:Y:S04]  /*6dce0*/  LDL.LU R157, [R1+0x414] ;  /* 0x00041400019d7983 */ /* 0x000ee80000300800 */
[----:B------:R-:W3:Y:S04]  /*6dcf0*/  LDL.LU R158, [R1+0x418] ;  /* 0x00041800019e7983 */ /* 0x000ee80000300800 */
[----:B------:R-:W4:Y:S04]  /*6dd00*/  LDL.LU R174, [R1+0x1cd4] ;  /* 0x001cd40001ae7983 */ /* 0x000f280000300800 */
[----:B------:R-:W4:Y:S05]  /*6dd10*/  LDL.LU R175, [R1+0x1cd8] ;  /* 0x001cd80001af7983 */ /* 0x000f2a0000300800 */
[----:B------:R-:W-:Y:S01]  /*6dd20*/  MOV R74, R18 ;  /* 0x00000012004a7202 */ /* 0x000fe20000000f00 */
[----:B------:R-:W-:-:S02]  /*6dd30*/  IMAD.MOV.U32 R75, RZ, RZ, R19 ;  /* 0x000000ffff4b7224 */ /* 0x000fc400078e0013 */
[----:B------:R-:W-:Y:S02]  /*6dd40*/  IMAD.MOV.U32 R72, RZ, RZ, R16 ;  /* 0x000000ffff487224 */ /* 0x000fe400078e0010 */
[----:B------:R-:W-:Y:S01]  /*6dd50*/  IMAD.MOV.U32 R73, RZ, RZ, R17 ;  /* 0x000000ffff497224 */ /* 0x000fe200078e0011 */
[----:B------:R-:W-:Y:S01]  /*6dd60*/  STL.64 [R1+0x29d0], R74 ;  /* 0x0029d04a01007387 */ /* 0x000fe20000100a00 */
[C---:B--2---:R-:W-:Y:S03]  /*6dd70*/  HMMA.1688.F32.TF32 R16, R12.reuse, R40, R92 ;  /* 0x000000280c10723c */ /* 0x044fe6000008105c */
[----:B------:R1:W-:Y:S03]  /*6dd80*/  STL.64 [R1+0x29c8], R72 ;  /* 0x0029c84801007387 */ /* 0x0003e60000100a00 */
[C---:B-1----:R-:W-:Y:S06]  /*6dd90*/  HMMA.1688.F32.TF32 R72, R12.reuse, R44, R96 ;  /* 0x0000002c0c48723c */ /* 0x042fec0000081060 */
[----:B------:R-:W-:Y:S01]  /*6dda0*/  HMMA.1688.F32.TF32 R76, R12, R48, R100 ;  /* 0x000000300c4c723c */ /* 0x000fe20000081064 */
[----:B------:R-:W-:-:S11]  /*6ddb0*/  IMAD.MOV.U32 R159, RZ, RZ, R2 ;  /* 0x000000ffff9f7224 */ /* 0x000fd600078e0002 */
        /* <DEDUP_REMOVED lines=8> */
[----:B--2---:R-:W-:Y:S01]  /*6de40*/  HMMA.1688.F32.TF32 R16, R12, R32, R164 ;  /* 0x000000200c10723c */ /* 0x004fe200000810a4 */
[----:B------:R1:W-:-:S15]  /*6de50*/  STL [R1+0x2740], R2 ;  /* 0x0027400201007387 */ /* 0x0003de0000100800 */
[----:B------:R-:W-:-:S07]  /*6de60*/  NOP ;  /* 0x0000000000007918 */ /* 0x000fce0000000000 */
[----:B------:R-:W-:Y:S01]  /*6de70*/  STL.64 [R1+0x3e0], R16 ;  /* 0x0003e01001007387 */ /* 0x000fe20000100a00 */
[----:B-1----:R-:W-:-:S03]  /*6de80*/  MOV R2, R19 ;  /* 0x0000001300027202 */ /* 0x002fc60000000f00 */
[----:B------:R-:W-:Y:S04]  /*6de90*/  STL.64 [R1+0x3d0], R72 ;  /* 0x0003d04801007387 */ /* 0x000fe80000100a00 */
[----:B------:R-:W-:Y:S04]  /*6dea0*/  STL.64 [R1+0x3d8], R74 ;  /* 0x0003d84a01007387 */ /* 0x000fe80000100a00 */
[----:B------:R1:W-:Y:S02]  /*6deb0*/  STL [R1+0x3e8], R18 ;  /* 0x0003e81201007387 */ /* 0x0003e40000100800 */
[----:B-1----:R-:W-:Y:S02]  /*6dec0*/  HMMA.1688.F32.TF32 R16, R12, R28, R168 ;  /* 0x0000001c0c10723c */ /* 0x002fe400000810a8 */
[----:B------:R-:W-:Y:S04]  /*6ded0*/  STL [R1+0x2744], R2 ;  /* 0x0027440201007387 */ /* 0x000fe80000100800 */
[----:B------:R-:W2:-:S15]  /*6dee0*/  LDL.LU R168, [R1+0x6f0] ;  /* 0x0006f00001a87983 */ /* 0x000e9e0000300800 */
[----:B------:R-:W-:-:S02]  /*6def0*/  NOP ;  /* 0x0000000000007918 */ /* 0x000fc40000000000 */
[----:B------:R-:W-:Y:S04]  /*6df00*/  STL.64 [R1+0x3f0], R16 ;  /* 0x0003f01001007387 */ /* 0x000fe80000100a00 */
[----:B------:R1:W-:Y:S04]  /*6df10*/  STL.64 [R1+0x3f8], R18 ;  /* 0x0003f81201007387 */ /* 0x0003e80000100a00 */
[----:B------:R-:W2:Y:S04]  /*6df20*/  LDL.LU R169, [R1+0x6f4] ;  /* 0x0006f40001a97983 */ /* 0x000ea80000300800 */
[----:B------:R-:W2:Y:S04]  /*6df30*/  LDL.LU R170, [R1+0x6f8] ;  /* 0x0006f80001aa7983 */ /* 0x000ea80000300800 */
[----:B------:R-:W2:Y:S01]  /*6df40*/  LDL.LU R171, [R1+0x6fc] ;  /* 0x0006fc0001ab7983 */ /* 0x000ea20000300800 */
[----:B-1----:R-:W-:Y:S03]  /*6df50*/  HMMA.1688.F32.TF32 R16, R12, R24, R160 ;  /* 0x000000180c10723c */ /* 0x002fe600000810a0 */
[----:B------:R-:W2:Y:S04]  /*6df60*/  LDL.LU R160, [R1+0x6e0] ;  /* 0x0006e00001a07983 */ /* 0x000ea80000300800 */
[----:B------:R-:W2:-:S15]  /*6df70*/  LDL.LU R161, [R1+0x6e4] ;  /* 0x0006e40001a17983 */ /* 0x000e9e0000300800 */
[----:B------:R-:W-:-:S02]  /*6df80*/  NOP ;  /* 0x0000000000007918 */ /* 0x000fc40000000000 */
[----:B------:R-:W-:Y:S01]  /*6df90*/  MOV R60, R19 ;  /* 0x00000013003c7202 */ /* 0x000fe20000000f00 */
[----:B------:R-:W-:Y:S02]  /*6dfa0*/  IMAD.MOV.U32 R61, RZ, RZ, R18 ;  /* 0x000000ffff3d7224 */ /* 0x000fe400078e0012 */
[----:B------:R-:W-:Y:S02]  /*6dfb0*/  IMAD.MOV.U32 R64, RZ, RZ, R17 ;  /* 0x000000ffff407224 */ /* 0x000fe400078e0011 */
[----:B------:R-:W-:Y:S01]  /*6dfc0*/  IMAD.MOV.U32 R65, RZ, RZ, R16 ;  /* 0x000000ffff417224 */ /* 0x000fe200078e0010 */
[----:B------:R-:W-:Y:S04]  /*6dfd0*/  STL [R1+0x2754], R60 ;  /* 0x0027543c01007387 */ /* 0x000fe80000100800 */
[----:B------:R-:W-:Y:S04]  /*6dfe0*/  STL [R1+0x2750], R61 ;  /* 0x0027503d01007387 */ /* 0x000fe80000100800 */
[----:B------:R-:W-:Y:S04]  /*6dff0*/  STL [R1+0x274c], R64 ;  /* 0x00274c4001007387 */ /* 0x000fe80000100800 */
[----:B------:R1:W-:Y:S01]  /*6e000*/  STL [R1+0x2748], R65 ;  /* 0x0027484101007387 */ /* 0x0003e20000100800 */
[----:B---3--:R-:W-:Y:S03]  /*6e010*/  HMMA.1688.F32.TF32 R16, R12, R20, R156 ;  /* 0x000000140c10723c */ /* 0x008fe6000008109c */
[----:B------:R-:W3:Y:S04]  /*6e020*/  LDL.LU R156, [R1+0x6d0] ;  /* 0x0006d000019c7983 */ /* 0x000ee80000300800 */
[----:B------:R-:W3:Y:S04]  /*6e030*/  LDL.LU R157, [R1+0x6d4] ;  /* 0x0006d400019d7983 */ /* 0x000ee80000300800 */
[----:B------:R-:W3:Y:S04]  /*6e040*/  LDL.LU R158, [R1+0x6d8] ;  /* 0x0006d800019e7983 */ /* 0x000ee80000300800 */
[----:B------:R-:W3:Y:S01]  /*6e050*/  LDL.LU R159, [R1+0x6dc] ;  /* 0x0006dc00019f7983 */ /* 0x000ee20000300800 */
[----:B------:R-:W-:-:S02]  /*6e060*/  IMAD.MOV.U32 R162, RZ, RZ, R3 ;  /* 0x000000ffffa27224 */ /* 0x000fc400078e0003 */
[----:B------:R-:W-:-:S06]  /*6e070*/  IMAD.MOV.U32 R163, RZ, RZ, R0 ;  /* 0x000000ffffa37224 */ /* 0x000fcc00078e0000 */
[----:B------:R-:W-:Y:S01]  /*6e080*/  IMAD.MOV.U32 R68, RZ, RZ, R19 ;  /* 0x000000ffff447224 */ /* 0x000fe200078e0013 */
[----:B------:R-:W-:Y:S01]  /*6e090*/  MOV R0, R17 ;  /* 0x0000001100007202 */ /* 0x000fe20000000f00 */
[----:B------:R-:W-:Y:S01]  /*6e0a0*/  IMAD.MOV.U32 R69, RZ, RZ, R18 ;  /* 0x000000ffff457224 */ /* 0x000fe200078e0012 */
[----:B----4-:R-:W-:Y:S01]  /*6e0b0*/  LDS R17, [R175+UR7+0x43800] ;  /* 0x04380007af117984 */ /* 0x010fe20008000800 */
[----:B------:R-:W-:-:S03]  /*6e0c0*/  IMAD.MOV.U32 R3, RZ, RZ, R16 ;  /* 0x000000ffff037224 */ /* 0x000fc600078e0010 */
[----:B------:R-:W-:Y:S04]  /*6e0d0*/  STL [R1+0x2764], R68 ;  /* 0x0027644401007387 */ /* 0x000fe80000100800 */
[----:B------:R-:W-:Y:S04]  /*6e0e0*/  STL [R1+0x2760], R69 ;  /* 0x0027604501007387 */ /* 0x000fe80000100800 */
[----:B------:R-:W-:Y:S04]  /*6e0f0*/  STL [R1+0x275c], R0 ;  /* 0x00275c0001007387 */ /* 0x000fe80000100800 */
[----:B------:R-:W-:Y:S04]  /*6e100*/  STL [R1+0x2758], R3 ;  /* 0x0027580301007387 */ /* 0x000fe80000100800 */
[----:B------:R-:W-:Y:S04]  /*6e110*/  LDS R16, [R174+UR7+0x43800] ;  /* 0x04380007ae107984 */ /* 0x000fe80008000800 */
[----:B------:R-:W-:Y:S04]  /*6e120*/  LDS R18, [R174+UR7+0x43c00] ;  /* 0x043c0007ae127984 */ /* 0x000fe80008000800 */
[----:B------:R-:W4:Y:S01]  /*6e130*/  LDS R19, [R175+UR7+0x43c00] ;  /* 0x043c0007af137984 */ /* 0x000f220008000800 */
[----:B--2---:R-:W-:-:S15]  /*6e140*/  HMMA.1688.F32.TF32 R72, R12, R240, R168 ;  /* 0x000000f00c48723c */ /* 0x004fde00000810a8 */
[----:B------:R-:W-:-:S09]  /*6e150*/  NOP ;  /* 0x0000000000007918 */ /* 0x000fd20000000000 */
[----:B------:R-:W-:Y:S01]  /*6e160*/  IMAD.MOV.U32 R240, RZ, RZ, R75 ;  /* 0x000000fffff07224 */ /* 0x000fe200078e004b */
[----:B------:R-:W-:Y:S01]  /*6e170*/  MOV R2, R73 ;  /* 0x0000004900027202 */ /* 0x000fe20000000f00 */
[----:B------:R-:W-:Y:S02]  /*6e180*/  IMAD.MOV.U32 R241, RZ, RZ, R74 ;  /* 0x000000fffff17224 */ /* 0x000fe400078e004a */
[----:B-1----:R-:W-:Y:S02]  /*6e190*/  IMAD.MOV.U32 R65, RZ, RZ, R72 ;  /* 0x000000ffff417224 */ /* 0x002fe400078e0048 */
[----:B------:R-:W-:Y:S01]  /*6e1a0*/  HMMA.1688.F32.TF32 R72, R12, R236, R160 ;  /* 0x000000ec0c48723c */ /* 0x000fe200000810a0 */
        /* <DEDUP_REMOVED lines=12> */
[----:B------:R-:W-:-:S02]  /*6e270*/  IMAD.MOV.U32 R237, RZ, RZ, R74 ;  /* 0x000000ffffed7224 */ /* 0x000fc400078e004a */
[----:B------:R-:W-:Y:S02]  /*6e280*/  IMAD.MOV.U32 R236, RZ, RZ, R75 ;  /* 0x000000ffffec7224 */ /* 0x000fe400078e004b */
[----:B------:R-:W-:Y:S01]  /*6e290*/  IMAD.MOV.U32 R61, RZ, RZ, R72 ;  /* 0x000000ffff3d7224 */ /* 0x000fe200078e0048 */
[----:B------:R-:W-:Y:S01]  /*6e2a0*/  STL.64 [R1+0x29e0], R238 ;  /* 0x0029e0ee01007387 */ /* 0x000fe20000100a00 */
[----:B------:R-:W-:-:S03]  /*6e2b0*/  MOV R64, R73 ;  /* 0x0000004900407202 */ /* 0x000fc60000000f00 */
[----:B------:R-:W-:Y:S04]  /*6e2c0*/  STL.64 [R1+0x29d8], R236 ;  /* 0x0029d8ec01007387 */ /* 0x000fe80000100a00 */
[----:B------:R-:W-:Y:S01]  /*6e2d0*/  STL [R1+0x2778], R61 ;  /* 0x0027783d01007387 */ /* 0x000fe20000100800 */
        /* <DEDUP_REMOVED lines=19> */
[----:B------:R-:W-:Y:S04]  /*6e410*/  STL.64 [R1+0x2a00], R54 ;  /* 0x002a003601007387 */ /* 0x000fe80000100a00 */
[----:B------:R4:W-:Y:S01]  /*6e420*/  STL.64 [R1+0x29f8], R52 ;  /* 0x0029f83401007387 */ /* 0x0009e20000100a00 */
[----:B------:R-:W-:Y:S01]  /*6e430*/  IMAD.MOV.U32 R57, RZ, RZ, R72 ;  /* 0x000000ffff397224 */ /* 0x000fe200078e0048 */
[----:B------:R-:W-:Y:S02]  /*6e440*/  MOV R56, R73 ;  /* 0x0000004900387202 */ /* 0x000fe40000000f00 */
[----:B------:R-:W-:Y:S04]  /*6e450*/  STL.64 [R1+0x29f0], R58 ;  /* 0x0029f03a01007387 */ /* 0x000fe80000100a00 */
[----:B------:R-:W-:Y:S01]  /*6e460*/  STL.64 [R1+0x29e8], R56 ;  /* 0x0029e83801007387 */ /* 0x000fe20000100a00 */
[----:B----4-:R-:W-:-:S15]  /*6e470*/  HMMA.1688.F32.TF32 R52, R12, R224, R160 ;  /* 0x000000e00c34723c */ /* 0x010fde00000810a0 */
[----:B------:R-:W-:-:S09]  /*6e480*/  NOP ;  /* 0x0000000000007918 */ /* 0x000fd20000000000 */
[----:B------:R-:W-:Y:S01]  /*6e490*/  IMAD.MOV.U32 R3, RZ, RZ, R52 ;  /* 0x000000ffff037224 */ /* 0x000fe200078e0034 */
[----:B------:R-:W-:Y:S01]  /*6e4a0*/  MOV R60, R53 ;  /* 0x00000035003c7202 */ /* 0x000fe20000000f00 */
[----:B------:R-:W-:Y:S02]  /*6e4b0*/  IMAD.MOV.U32 R225, RZ, RZ, R54 ;  /* 0x000000ffffe17224 */ /* 0x000fe400078e0036 */
[----:B------:R-:W-:Y:S01]  /*6e4c0*/  IMAD.MOV.U32 R224, RZ, RZ, R55 ;  /* 0x000000ffffe07224 */ /* 0x000fe200078e0037 */
[C---:B--2---:R-:W-:Y:S01]  /*6e4d0*/  HMMA.1688.F32.TF32 R72, R12.reuse, R228, R168 ;  /* 0x000000e40c48723c */ /* 0x044fe200000810a8 */
        /* <DEDUP_REMOVED lines=60> */
[----:B----4-:R-:W-:Y:S01]  /*6e8a0*/  HMMA.1688.F32.TF32 R52, R12, R200, R160 ;  /* 0x000000c80c34723c */ /* 0x010fe200000810a0 */
[----:B------:R-:W4:Y:S04]  /*6e8b0*/  LDL.LU R160, [R1+0x5f0] ;  /* 0x0005f00001a07983 */ /* 0x000f280000300800 */
[----:B------:R-:W4:Y:S02]  /*6e8c0*/  LDL.LU R161, [R1+0x5f4] ;  /* 0x0005f40001a17983 */ /* 0x000f240000300800 */
[----:B------:R-:W-:Y:S01]  /*6e8d0*/  IMAD.MOV.U32 R162, RZ, RZ, R6 ;  /* 0x000000ffffa27224 */ /* 0x000fe200078e0006 */
[----:B------:R-:W-:Y:S01]  /*6e8e0*/  MOV R163, R7 ;  /* 0x0000000700a37202 */ /* 0x000fe20000000f00 */
[----:B------:R-:W4:Y:S04]  /*6e8f0*/  LDL.LU R6, [R1+0x2be4] ;  /* 0x002be40001067983 */ /* 0x000f280000300800 */
[----:B------:R-:W4:Y:S11]  /*6e900*/  LDL.LU R7, [R1+0x2be0] ;  /* 0x002be00001077983 */ /* 0x000f360000300800 */
[----:B------:R-:W-:Y:S01]  /*6e910*/  IMAD.MOV.U32 R205, RZ, RZ, R52 ;  /* 0x000000ffffcd7224 */ /* 0x000fe200078e0034 */
[----:B------:R-:W-:Y:S01]  /*6e920*/  MOV R204, R53 ;  /* 0x0000003500cc7202 */ /* 0x000fe20000000f00 */
[----:B------:R-:W-:-:S02]  /*6e930*/  IMAD.MOV.U32 R201, RZ, RZ, R54 ;  /* 0x000000ffffc97224 */ /* 0x000fc400078e0036 */
[----:B------:R-:W-:Y:S02]  /*6e940*/  IMAD.MOV.U32 R200, RZ, RZ, R55 ;  /* 0x000000ffffc87224 */ /* 0x000fe400078e0037 */
[----:B---3--:R-:W-:Y:S07]  /*6e950*/  HMMA.1688.F32.TF32 R52, R12, R196, R156 ;  /* 0x000000c40c34723c */ /* 0x008fee000008109c */
[----:B------:R-:W-:Y:S02]  /*6e960*/  IMAD.MOV.U32 R156, RZ, RZ, R10 ;  /* 0x000000ffff9c7224 */ /* 0x000fe400078e000a */
[----:B------:R-:W3:Y:S01]  /*6e970*/  LDL.LU R10, [R1+0x2bdc] ;  /* 0x002bdc00010a7983 */ /* 0x000ee20000300800 */
[----:B------:R-:W-:-:S03]  /*6e980*/  IMAD.MOV.U32 R157, RZ, RZ, R11 ;  /* 0x000000ffff9d7224 */ /* 0x000fc600078e000b */
        /* <DEDUP_REMOVED lines=18> */
[----:B------:R-:W-:Y:S01]  /*6eab0*/  IMAD.MOV.U32 R158, RZ, RZ, R9 ;  /* 0x000000ffff9e7224 */ /* 0x000fe200078e0009 */
[----:B------:R-:W-:-:S15]  /*6eac0*/  MOV R159, R8 ;  /* 0x00000008009f7202 */ /* 0x000fde0000000f00 */
[----:B------:R-:W-:-:S07]  /*6ead0*/  NOP ;  /* 0x0000000000007918 */ /* 0x000fce0000000000 */
        /* <DEDUP_REMOVED lines=10> */
[----:B------:R-:W-:Y:S02]  /*6eb80*/  IMAD.MOV.U32 R172, RZ, RZ, R198 ;  /* 0x000000ffffac7224 */ /* 0x000fe400078e00c6 */
[----:B------:R-:W-:Y:S01]  /*6eb90*/  IMAD.MOV.U32 R173, RZ, RZ, R199 ;  /* 0x000000ffffad7224 */ /* 0x000fe200078e00c7 */
[----:B--2---:R-:W-:Y:S06]  /*6eba0*/  HMMA.1688.F32.TF32 R12, R12, R176, R168 ;  /* 0x000000b00c0c723c */ /* 0x004fec00000810a8 */
[----:B----4-:R-:W-:-:S15]  /*6ebb0*/  HMMA.1688.F32.TF32 R52, R16, R6, R156 ;  /* 0x000000061034723c */ /* 0x010fde000008109c */
[----:B------:R-:W-:-:S03]  /*6ebc0*/  NOP ;  /* 0x0000000000007918 */ /* 0x000fc60000000000 */
[----:B------:R-:W-:Y:S01]  /*6ebd0*/  IMAD.MOV.U32 R9, RZ, RZ, R12 ;  /* 0x000000ffff097224 */ /* 0x000fe200078e000c */
[----:B------:R-:W-:Y:S01]  /*6ebe0*/  MOV R4, R15 ;  /* 0x0000000f00047202 */ /* 0x000fe20000000f00 */
[----:B------:R-:W-:Y:S01]  /*6ebf0*/  IMAD.MOV.U32 R5, RZ, RZ, R14 ;  /* 0x000000ffff057224 */ /* 0x000fe200078e000e */
[----:B------:R-:W-:Y:S01]  /*6ec00*/  LDS R12, [R174+UR7+0x43880] ;  /* 0x04388007ae0c7984 */ /* 0x000fe20008000800 */
[----:B------:R-:W-:-:S03]  /*6ec10*/  IMAD.MOV.U32 R8, RZ, RZ, R13 ;  /* 0x000000ffff087224 */ /* 0x000fc600078e000d */
[----:B------:R1:W-:Y:S01]  /*6ec20*/  LDS R14, [R174+UR7+0x43c80] ;  /* 0x043c8007ae0e7984 */ /* 0x0003e20008000800 */
[----:B------:R-:W-:-:S03]  /*6ec30*/  IMAD.MOV.U32 R168, RZ, RZ, R35 ;  /* 0x000000ffffa87224 */ /* 0x000fc600078e0023 */
[----:B------:R-:W-:Y:S01]  /*6ec40*/  LDS R13, [R175+UR7+0x43880] ;  /* 0x04388007af0d7984 */ /* 0x000fe20008000800 */
[----:B------:R-:W-:-:S03]  /*6ec50*/  IMAD.MOV.U32 R169, RZ, RZ, R34 ;  /* 0x000000ffffa97224 */ /* 0x000fc600078e0022 */
[----:B------:R2:W4:Y:S01]  /*6ec60*/  LDS R15, [R175+UR7+0x43c80] ;  /* 0x043c8007af0f7984 */ /* 0x0005220008000800 */
[----:B-1----:R-:W-:Y:S01]  /*6ec70*/  IMAD.MOV.U32 R174, RZ, RZ, R39 ;  /* 0x000000ffffae7224 */ /* 0x002fe200078e0027 */
[----:B------:R-:W-:Y:S01]  /*6ec80*/  MOV R171, R219 ;  /* 0x000000db00ab7202 */ /* 0x000fe20000000f00 */
[----:B------:R-:W-:Y:S01]  /*6ec90*/  IMAD.MOV.U32 R170, RZ, RZ, R218 ;  /* 0x000000ffffaa7224 */ /* 0x000fe200078e00da */
[----:B--2---:R-:W-:Y:S01]  /*6eca0*/  MOV R175, R38 ;  /* 0x0000002600af7202 */ /* 0x004fe20000000f00 */
        /* <DEDUP_REMOVED lines=15> */
[----:B------:R-:W-:Y:S01]  /*6eda0*/  IMAD.MOV.U32 R106, RZ, RZ, R179 ;  /* 0x000000ffff6a7224 */ /* 0x000fe200078e00b3 */
[----:B---3--:R-:W-:Y:S07]  /*6edb0*/  HMMA.1688.F32.TF32 R56, R16, R10, R160 ;  /* 0x0000000a1038723c */ /* 0x008fee00000810a0 */
[----:B------:R-:W-:-:S02]  /*6edc0*/  IMAD.MOV.U32 R160, RZ, RZ, R242 ;  /* 0x000000ffffa07224 */ /* 0x000fc400078e00f2 */
[----:B------:R-:W-:Y:S01]  /*6edd0*/  IMAD.MOV.U32 R161, RZ, RZ, R243 ;  /* 0x000000ffffa17224 */ /* 0x000fe200078e00f3 */
[----:B------:R-:W-:Y:S01]  /*6ede0*/  MOV R163, R211 ;  /* 0x000000d300a37202 */ /* 0x000fe20000000f00 */
[----:B------:R-:W-:-:S12]  /*6edf0*/  IMAD.MOV.U32 R162, RZ, RZ, R210 ;  /* 0x000000ffffa27224 */ /* 0x000fd800078e00d2 */
[----:B------:R-:W-:Y:S04]  /*6ee00*/  STL.64 [R1+0x740], R56 ;  /* 0x0007403801007387 */ /* 0x000fe80000100a00 */
[----:B------:R1:W-:Y:S04]  /*6ee10*/  STL.64 [R1+0x748], R58 ;  /* 0x0007483a01007387 */ /* 0x0003e80000100a00 */
[----:B------:R-:W2:Y:S04]  /*6ee20*/  LDL.LU R242, [R1+0x2bd4] ;  /* 0x002bd40001f27983 */ /* 0x000ea80000300800 */
[----:B------:R3:W-:Y:S04]  /*6ee30*/  STL.64 [R1+0x730], R52 ;  /* 0x0007303401007387 */ /* 0x0007e80000100a00 */
[----:B------:R4:W-:Y:S04]  /*6ee40*/  STL.64 [R1+0x738], R54 ;  /* 0x0007383601007387 */ /* 0x0009e80000100a00 */
        /* <DEDUP_REMOVED lines=47> */
[----:B------:R-:W4:Y:S04]  /*6f140*/  LDL.LU R191, [R1+0x2b44] ;  /* 0x002b440001bf7983 */ /* 0x000f280000300800 */
[----:B------:R-:W4:Y:S01]  /*6f150*/  LDL.LU R190, [R1+0x2b40] ;  /* 0x002b400001be7983 */ /* 0x000f220000300800 */
[----:B------:R-:W-:-:S03]  /*6f160*/  IMAD.MOV.U32 R126, RZ, RZ, R203 ;  /* 0x000000ffff7e7224 */ /* 0x000fc600078e00cb */
[----:B------:R-:W4:Y:S01]  /*6f170*/  LDL.LU R23, [R1+0x2b3c] ;  /* 0x002b3c0001177983 */ /* 0x000f220000300800 */
[----:B------:R-:W-:-:S03]  /*6f180*/  MOV R127, R202 ;  /* 0x000000ca007f7202 */ /* 0x000fc60000000f00 */
[----:B------:R-:W4:Y:S01]  /*6f190*/  LDL.LU R22, [R1+0x2b38] ;  /* 0x002b380001167983 */ /* 0x000f220000300800 */
[----:B--2---:R-:W-:Y:S02]  /*6f1a0*/  IMAD.MOV.U32 R125, RZ, RZ, R242 ;  /* 0x000000ffff7d7224 */ /* 0x004fe400078e00f2 */
[----:B---3--:R-:W-:Y:S02]  /*6f1b0*/  IMAD.MOV.U32 R124, RZ, RZ, R243 ;  /* 0x000000ffff7c7224 */ /* 0x008fe400078e00f3 */
[----:B------:R-:W2:Y:S04]  /*6f1c0*/  LDL.LU R243, [R1+0x2b34] ;  /* 0x002b340001f37983 */ /* 0x000ea80000300800 */
[----:B------:R-:W3:Y:S04]  /*6f1d0*/  LDL.LU R242, [R1+0x2b30] ;  /* 0x002b300001f27983 */ /* 0x000ee80000300800 */
[----:B------:R-:W2:Y:S01]  /*6f1e0*/  LDL.LU R203, [R1+0x2b2c] ;  /* 0x002b2c0001cb7983 */ /* 0x000ea20000300800 */
[----:B----4-:R-:W-:-:S02]  /*6f1f0*/  IMAD.MOV.U32 R130, RZ, RZ, R211 ;  /* 0x000000ffff827224 */ /* 0x010fc400078e00d3 */
[----:B------:R-:W-:Y:S01]  /*6f200*/  IMAD.MOV.U32 R129, RZ, RZ, R198 ;  /* 0x000000ffff817224 */ /* 0x000fe200078e00c6 */
[----:B------:R-:W4:Y:S01]  /*6f210*/  LDL.LU R202, [R1+0x2b28] ;  /* 0x002b280001ca7983 */ /* 0x000f220000300800 */
[----:B------:R-:W-:-:S03]  /*6f220*/  IMAD.MOV.U32 R128, RZ, RZ, R199 ;  /* 0x000000ffff807224 */ /* 0x000fc600078e00c7 */
[----:B------:R-:W3:Y:S01]  /*6f230*/  LDL.LU R199, [R1+0x2b24] ;  /* 0x002b240001c77983 */ /* 0x000ee20000300800 */
[----:B------:R-:W-:-:S03]  /*6f240*/  MOV R131, R210 ;  /* 0x000000d200837202 */ /* 0x000fc60000000f00 */
[----:B------:R-:W3:Y:S04]  /*6f250*/  LDL.LU R198, [R1+0x2b20] ;  /* 0x002b200001c67983 */ /* 0x000ee80000300800 */
[----:B------:R-:W3:Y:S04]  /*6f260*/  LDL.LU R211, [R1+0x2b1c] ;  /* 0x002b1c0001d37983 */ /* 0x000ee80000300800 */
[----:B------:R-:W3:Y:S01]  /*6f270*/  LDL.LU R210, [R1+0x2b18] ;  /* 0x002b180001d27983 */ /* 0x000ee20000300800 */
[----:B------:R-:W-:Y:S01]  /*6f280*/  MOV R139, R218 ;  /* 0x000000da008b7202 */ /* 0x000fe20000000f00 */
[----:B------:R-:W-:-:S02]  /*6f290*/  IMAD.MOV.U32 R138, RZ, RZ, R219 ;  /* 0x000000ffff8a7224 */ /* 0x000fc400078e00db */
[----:B------:R-:W-:Y:S02]  /*6f2a0*/  IMAD.MOV.U32 R137, RZ, RZ, R206 ;  /* 0x000000ffff897224 */ /* 0x000fe400078e00ce */
[----:B------:R-:W-:Y:S02]  /*6f2b0*/  IMAD.MOV.U32 R136, RZ, RZ, R207 ;  /* 0x000000ffff887224 */ /* 0x000fe400078e00cf */
[----:B------:R-:W3:Y:S04]  /*6f2c0*/  LDL.LU R207, [R1+0x2b14] ;  /* 0x002b140001cf7983 */ /* 0x000ee80000300800 */
[----:B------:R-:W3:Y:S04]  /*6f2d0*/  LDL.LU R206, [R1+0x2b10] ;  /* 0x002b100001ce7983 */ /* 0x000ee80000300800 */
[----:B------:R-:W3:Y:S01]  /*6f2e0*/  LDL.LU R219, [R1+0x2b0c] ;  /* 0x002b0c0001db7983 */ /* 0x000ee20000300800 */
[----:B------:R-:W-:-:S02]  /*6f2f0*/  IMAD.MOV.U32 R142, RZ, RZ, R235 ;  /* 0x000000ffff8e7224 */ /* 0x000fc400078e00eb */
[----:B------:R-:W-:Y:S01]  /*6f300*/  IMAD.MOV.U32 R141, RZ, RZ, R214 ;  /* 0x000000ffff8d7224 */ /* 0x000fe200078e00d6 */
[----:B------:R-:W3:Y:S01]  /*6f310*/  LDL.LU R218, [R1+0x2b08] ;  /* 0x002b080001da7983 */ /* 0x000ee20000300800 */
[----:B------:R-:W-:-:S03]  /*6f320*/  IMAD.MOV.U32 R140, RZ, RZ, R215 ;  /* 0x000000ffff8c7224 */ /* 0x000fc600078e00d7 */
[----:B------:R-:W3:Y:S01]  /*6f330*/  LDL.LU R215, [R1+0x2b04] ;  /* 0x002b040001d77983 */ /* 0x000ee20000300800 */
[----:B------:R-:W-:-:S03]  /*6f340*/  MOV R143, R234 ;  /* 0x000000ea008f7202 */ /* 0x000fc60000000f00 */
[----:B------:R-:W3:Y:S04]  /*6f350*/  LDL.LU R214, [R1+0x2b00] ;  /* 0x002b000001d67983 */ /* 0x000ee80000300800 */
[----:B------:R-:W3:Y:S01]  /*6f360*/  LDL.LU R235, [R1+0x2afc] ;  /* 0x002afc0001eb7983 */ /* 0x000ee20000300800 */
[----:B------:R-:W-:Y:S02]  /*6f370*/  IMAD.MOV.U32 R146, RZ, RZ, R227 ;  /* 0x000000ffff927224 */ /* 0x000fe400078e00e3 */
[----:B------:R-:W-:Y:S01]  /*6f380*/  IMAD.MOV.U32 R145, RZ, RZ, R230 ;  /* 0x000000ffff917224 */ /* 0x000fe200078e00e6 */
[----:B------:R-:W3:Y:S01]  /*6f390*/  LDL.LU R234, [R1+0x2af8] ;  /* 0x002af80001ea7983 */ /* 0x000ee20000300800 */
[----:B------:R-:W-:-:S03]  /*6f3a0*/  IMAD.MOV.U32 R144, RZ, RZ, R231 ;  /* 0x000000ffff907224 */ /* 0x000fc600078e00e7 */
[----:B------:R-:W3:Y:S01]  /*6f3b0*/  LDL.LU R231, [R1+0x2af4] ;  /* 0x002af40001e77983 */ /* 0x000ee20000300800 */
[----:B------:R-:W-:-:S03]  /*6f3c0*/  MOV R147, R226 ;  /* 0x000000e200937202 */ /* 0x000fc60000000f00 */
[----:B------:R-:W3:Y:S04]  /*6f3d0*/  LDL.LU R230, [R1+0x2af0] ;  /* 0x002af00001e67983 */ /* 0x000ee80000300800 */
[----:B------:R-:W1:Y:S04]  /*6f3e0*/  LDL.LU R227, [R1+0x2aec] ;  /* 0x002aec0001e37983 */ /* 0x000e680000300800 */
[----:B------:R-:W3:Y:S01]  /*6f3f0*/  LDL.LU R226, [R1+0x2ae8] ;  /* 0x002ae80001e27983 */ /* 0x000ee20000300800 */
[----:B------:R-:W-:Y:S02]  /*6f400*/  IMAD.MOV.U32 R153, RZ, RZ, R222 ;  /* 0x000000ffff997224 */ /* 0x000fe400078e00de */
[----:B------:R-:W-:-:S02]  /*6f410*/  IMAD.MOV.U32 R152, RZ, RZ, R223 ;  /* 0x000000ffff987224 */ /* 0x000fc400078e00df */
[----:B------:R-:W3:Y:S04]  /*6f420*/  LDL.LU R223, [R1+0x2ae4] ;  /* 0x002ae40001df7983 */ /* 0x000ee80000300800 */
[----:B------:R-:W3:Y:S01]  /*6f430*/  LDL.LU R222, [R1+0x2ae0] ;  /* 0x002ae00001de7983 */ /* 0x000ee20000300800 */
[----:B------:R-:W-:Y:S01]  /*6f440*/  IMAD.MOV.U32 R154, RZ, RZ, R178 ;  /* 0x000000ffff9a7224 */ /* 0x000fe200078e00b2 */
[----:B------:R-:W-:Y:S02]  /*6f450*/  MOV R155, R179 ;  /* 0x000000b3009b7202 */ /* 0x000fe40000000f00 */
        /* <DEDUP_REMOVED lines=16> */
[----:B------:R-:W3:Y:S04]  /*6f560*/  LDL.LU R194, [R1+0x2abc] ;  /* 0x002abc0001c27983 */ /* 0x000ee80000300800 */
[----:B------:R-:W3:Y:S01]  /*6f570*/  LDL.LU R195, [R1+0x2ab8] ;  /* 0x002ab80001c37983 */ /* 0x000ee20000300800 */
[----:B------:R-:W-:Y:S01]  /*6f580*/  IMAD.MOV.U32 R233, RZ, RZ, R72 ;  /* 0x000000ffffe97224 */ /* 0x000fe200078e0048 */
[----:B------:R-:W-:Y:S01]  /*6f590*/  MOV R232, R73 ;  /* 0x0000004900e87202 */ /* 0x000fe20000000f00 */
        /* <DEDUP_REMOVED lines=23> */
[----:B------:R-:W-:Y:S02]  /*6f710*/  MOV R167, R67 ;  /* 0x0000004300a77202 */ /* 0x000fe40000000f00 */
[----:B--2---:R-:W-:Y:S01]  /*6f720*/  MOV R87, R203 ;  /* 0x000000cb00577202 */ /* 0x004fe20000000f00 */
[----:B----4-:R-:W-:-:S02]  /*6f730*/  IMAD.MOV.U32 R86, RZ, RZ, R202 ;  /* 0x000000ffff567224 */ /* 0x010fc400078e00ca */
[----:B---3--:R-:W-:Y:S02]  /*6f740*/  IMAD.MOV.U32 R85, RZ, RZ, R199 ;  /* 0x000000ffff557224 */ /* 0x008fe400078e00c7 */
[----:B------:R-:W-:Y:S02]  /*6f750*/  IMAD.MOV.U32 R84, RZ, RZ, R198 ;  /* 0x000000ffff547224 */ /* 0x000fe400078e00c6 */
[----:B------:R-:W2:Y:S04]  /*6f760*/  LDL.LU R198, [R1+0x2ab4] ;  /* 0x002ab40001c67983 */ /* 0x000ea80000300800 */
[----:B------:R-:W2:Y:S04]  /*6f770*/  LDL.LU R199, [R1+0x2ab0] ;  /* 0x002ab00001c77983 */ /* 0x000ea80000300800 */
[----:B------:R-:W3:Y:S01]  /*6f780*/  LDL.LU R202, [R1+0x2aac] ;  /* 0x002aac0001ca7983 */ /* 0x000ee20000300800 */
[----:B------:R-:W-:-:S03]  /*6f790*/  IMAD.MOV.U32 R90, RZ, RZ, R210 ;  /* 0x000000ffff5a7224 */ /* 0x000fc600078e00d2 */
[----:B------:R-:W3:Y:S01]  /*6f7a0*/  LDL.LU R203, [R1+0x2aa8] ;  /* 0x002aa80001cb7983 */ /* 0x000ee20000300800 */
[----:B------:R-:W-:Y:S01]  /*6f7b0*/  MOV R91, R211 ;  /* 0x000000d3005b7202 */ /* 0x000fe20000000f00 */
[----:B------:R-:W-:Y:S02]  /*6f7c0*/  IMAD.MOV.U32 R89, RZ, RZ, R207 ;  /* 0x000000ffff597224 */ /* 0x000fe400078e00cf */
[----:B------:R-:W-:Y:S02]  /*6f7d0*/  IMAD.MOV.U32 R88, RZ, RZ, R206 ;  /* 0x000000ffff587224 */ /* 0x000fe400078e00ce */
[----:B------:R-:W4:Y:S04]  /*6f7e0*/  LDL.LU R206, [R1+0x2aa4] ;  /* 0x002aa40001ce7983 */ /* 0x000f280000300800 */
[----:B------:R-:W4:Y:S04]  /*6f7f0*/  LDL.LU R207, [R1+0x2aa0] ;  /* 0x002aa00001cf7983 */ /* 0x000f280000300800 */
[----:B------:R-:W2:Y:S01]  /*6f800*/  LDL.LU R210, [R1+0x2a9c] ;  /* 0x002a9c0001d27983 */ /* 0x000ea20000300800 */
[----:B------:R-:W-:-:S02]  /*6f810*/  IMAD.MOV.U32 R74, RZ, RZ, R218 ;  /* 0x000000ffff4a7224 */ /* 0x000fc400078e00da */
[----:B------:R-:W-:Y:S01]  /*6f820*/  IMAD.MOV.U32 R73, RZ, RZ, R215 ;  /* 0x000000ffff497224 */ /* 0x000fe200078e00d7 */
[----:B------:R-:W2:Y:S01]  /*6f830*/  LDL.LU R211, [R1+0x2a98] ;  /* 0x002a980001d37983 */ /* 0x000ea20000300800 */
[----:B------:R-:W-:-:S03]  /*6f840*/  IMAD.MOV.U32 R72, RZ, RZ, R214 ;  /* 0x000000ffff487224 */ /* 0x000fc600078e00d6 */
[----:B------:R-:W3:Y:S01]  /*6f850*/  LDL.LU R214, [R1+0x2a94] ;  /* 0x002a940001d67983 */ /* 0x000ee20000300800 */
[----:B------:R-:W-:-:S03]  /*6f860*/  MOV R75, R219 ;  /* 0x000000db004b7202 */ /* 0x000fc60000000f00 */
[----:B------:R-:W3:Y:S04]  /*6f870*/  LDL.LU R215, [R1+0x2a90] ;  /* 0x002a900001d77983 */ /* 0x000ee80000300800 */
[----:B------:R-:W4:Y:S04]  /*6f880*/  LDL.LU R218, [R1+0x2a8c] ;  /* 0x002a8c0001da7983 */ /* 0x000f280000300800 */
[----:B------:R-:W4:Y:S01]  /*6f890*/  LDL.LU R219, [R1+0x2a88] ;  /* 0x002a880001db7983 */ /* 0x000f220000300800 */
[----:B-1----:R-:W-:Y:S01]  /*6f8a0*/  MOV R59, R227 ;  /* 0x000000e3003b7202 */ /* 0x002fe20000000f00 */
        /* <DEDUP_REMOVED lines=8> */
[----:B------:R-:W2:Y:S04]  /*6f930*/  LDL.LU R222, [R1+0x2a84] ;  /* 0x002a840001de7983 */ /* 0x000ea80000300800 */
[----:B------:R-:W2:Y:S04]  /*6f940*/  LDL.LU R223, [R1+0x2a80] ;  /* 0x002a800001df7983 */ /* 0x000ea80000300800 */
[----:B------:R-:W3:Y:S04]  /*6f950*/  LDL.LU R226, [R1+0x2a7c] ;  /* 0x002a7c0001e27983 */ /* 0x000ee80000300800 */
[----:B------:R-:W3:Y:S04]  /*6f960*/  LDL.LU R227, [R1+0x2a78] ;  /* 0x002a780001e37983 */ /* 0x000ee80000300800 */
[----:B------:R-:W4:Y:S04]  /*6f970*/  LDL.LU R52, [R1+0x5b0] ;  /* 0x0005b00001347983 */ /* 0x000f280000300800 */
[----:B------:R-:W4:Y:S04]  /*6f980*/  LDL.LU R53, [R1+0x5b4] ;  /* 0x0005b40001357983 */ /* 0x000f280000300800 */
[----:B------:R-:W4:Y:S04]  /*6f990*/  LDL.LU R54, [R1+0x5b8] ;  /* 0x0005b80001367983 */ /* 0x000f280000300800 */
[----:B------:R-:W4:Y:S04]  /*6f9a0*/  LDL.LU R55, [R1+0x5bc] ;  /* 0x0005bc0001377983 */ /* 0x000f280000300800 */
[----:B------:R-:W3:Y:S01]  /*6f9b0*/  LDL.LU R230, [R1+0x2a74] ;  /* 0x002a740001e67983 */ /* 0x000ee20000300800 */
[----:B------:R-:W-:-:S03]  /*6f9c0*/  IMAD.MOV.U32 R77, RZ, RZ, R243 ;  /* 0x000000ffff4d7224 */ /* 0x000fc600078e00f3 */
[----:B------:R-:W3:Y:S04]  /*6f9d0*/  LDL.LU R231, [R1+0x2a70] ;  /* 0x002a700001e77983 */ /* 0x000ee80000300800 */
[----:B------:R-:W2:Y:S04]  /*6f9e0*/  LDL.LU R234, [R1+0x2a6c] ;  /* 0x002a6c0001ea7983 */ /* 0x000ea80000300800 */
[----:B------:R-:W2:Y:S04]  /*6f9f0*/  LDL.LU R235, [R1+0x2a68] ;  /* 0x002a680001eb7983 */ /* 0x000ea80000300800 */
[----:B------:R-:W3:Y:S04]  /*6fa00*/  LDL.LU R242, [R1+0x2a64] ;  /* 0x002a640001f27983 */ /* 0x000ee80000300800 */
[----:B------:R-:W3:Y:S04]  /*6fa10*/  LDL.LU R243, [R1+0x2a60] ;  /* 0x002a600001f37983 */ /* 0x000ee80000300800 */
        /* <DEDUP_REMOVED lines=19> */
[----:B------:R-:W4:Y:S04]  /*6fb50*/  LDL.LU R70, [R1+0x2a10] ;  /* 0x002a100001467983 */ /* 0x000f280000300800 */
[----:B------:R-:W4:Y:S04]  /*6fb60*/  LDL.LU R71, [R1+0x2a0c] ;  /* 0x002a0c0001477983 */ /* 0x000f280000300800 */
[----:B------:R-:W2:Y:S04]  /*6fb70*/  LDL.LU R67, [R1+0x2a08] ;  /* 0x002a080001437983 */ /* 0x000ea80000300800 */
[----:B------:R-:W3:Y:S04]  /*6fb80*/  LDL.LU R156, [R1+0x5e0] ;  /* 0x0005e000019c7983 */ /* 0x000ee80000300800 */
[----:B------:R-:W3:Y:S04]  /*6fb90*/  LDL.LU R157, [R1+0x5e4] ;  /* 0x0005e400019d7983 */ /* 0x000ee80000300800 */
[----:B------:R-:W3:Y:S04]  /*6fba0*/  LDL.LU R158, [R1+0x5e8] ;  /* 0x0005e800019e7983 */ /* 0x000ee80000300800 */
[----:B------:R-:W3:Y:S01]  /*6fbb0*/  LDL.LU R159, [R1+0x5ec] ;  /* 0x0005ec00019f7983 */ /* 0x000ee20000300800 */
[C---:B----4-:R-:W-:Y:S06]  /*6fbc0*/  HMMA.1688.F32.TF32 R52, R16.reuse, R70, R52 ;  /* 0x000000461034723c */ /* 0x050fec0000081034 */
[----:B--2---:R-:W-:-:S15]  /*6fbd0*/  HMMA.1688.F32.TF32 R56, R16, R66, R56 ;  /* 0x000000421038723c */ /* 0x004fde0000081038 */
[----:B------:R-:W-:-:S02]  /*6fbe0*/  NOP ;  /* 0x0000000000007918 */ /* 0x000fc40000000000 */
[----:B------:R-:W-:Y:S04]  /*6fbf0*/  STL.64 [R1+0x720], R52 ;  /* 0x0007203401007387 */ /* 0x000fe80000100a00 */
[----:B------:R1:W-:Y:S04]  /*6fc00*/  STL.64 [R1+0x728], R54 ;  /* 0x0007283601007387 */ /* 0x0003e80000100a00 */
[----:B-1----:R-:W2:Y:S04]  /*6fc10*/  LDL.LU.64 R54, [R1+0x2a00] ;  /* 0x002a000001367983 */ /* 0x002ea80000300a00 */
[----:B------:R-:W4:Y:S04]  /*6fc20*/  LDL.LU.64 R52, [R1+0x29f8] ;  /* 0x0029f80001347983 */ /* 0x000f280000300a00 */
[----:B------:R-:W-:Y:S04]  /*6fc30*/  STL.64 [R1+0x710], R56 ;  /* 0x0007103801007387 */ /* 0x000fe80000100a00 */
[----:B------:R1:W-:Y:S04]  /*6fc40*/  STL.64 [R1+0x718], R58 ;  /* 0x0007183a01007387 */ /* 0x0003e80000100a00 */
[----:B-1----:R-:W4:Y:S01]  /*6fc50*/  LDL.LU.64 R58, [R1+0x29f0] ;  /* 0x0029f000013a7983 */ /* 0x002f220000300a00 */
[----:B---3--:R-:W-:Y:S03]  /*6fc60*/  HMMA.1688.F32.TF32 R236, R16, R62, R236 ;  /* 0x0000003e10ec723c */ /* 0x008fe600000810ec */
[----:B------:R-:W3:-:S15]  /*6fc70*/  LDL.LU.64 R56, [R1+0x29e8] ;  /* 0x0029e80001387983 */ /* 0x000ede0000300a00 */
[----:B------:R-:W-:-:S05]  /*6fc80*/  NOP ;  /* 0x0000000000007918 */ /* 0x000fca0000000000 */
[----:B------:R-:W-:Y:S04]  /*6fc90*/  STL.64 [R1+0x700], R236 ;  /* 0x000700ec01007387 */ /* 0x000fe80000100a00 */
[----:B------:R1:W-:Y:S04]  /*6fca0*/  STL.64 [R1+0x708], R238 ;  /* 0x000708ee01007387 */ /* 0x0003e80000100a00 */
[----:B-1----:R-:W3:Y:S01]  /*6fcb0*/  LDL.LU.64 R238, [R1+0x29e0] ;  /* 0x0029e00001ee7983 */ /* 0x002ee20000300a00 */
[C---:B------:R-:W-:Y:S03]  /*6fcc0*/  HMMA.1688.F32.TF32 R84, R16.reuse, R50, R84 ;  /* 0x000000321054723c */ /* 0x040fe60000081054 */
[----:B------:R-:W3:Y:S03]  /*6fcd0*/  LDL.LU.64 R236, [R1+0x29d8] ;  /* 0x0029d80001ec7983 */ /* 0x000ee60000300a00 */
        /* <DEDUP_REMOVED lines=8> */
[C---:B--2---:R-:W-:Y:S06]  /*6fd60*/  HMMA.1688.F32.TF32 R88, R16.reuse, R54, R88 ;  /* 0x000000361058723c */ /* 0x044fec0000081058 */
[----:B----4-:R-:W-:-:S15]  /*6fd70*/  HMMA.1688.F32.TF32 R72, R16, R58, R72 ;  /* 0x0000003a1048723c */ /* 0x010fde0000081048 */
[----:B------:R-:W-:-:S08]  /*6fd80*/  NOP ;  /* 0x0000000000007918 */ /* 0x000fd00000000000 */
[----:B------:R-:W-:Y:S04]  /*6fd90*/  STL.64 [R1+0x6f0], R72 ;  /* 0x0006f04801007387 */ /* 0x000fe80000100a00 */
[----:B------:R1:W-:Y:S04]  /*6fda0*/  STL.64 [R1+0x6f8], R74 ;  /* 0x0006f84a01007387 */ /* 0x0003e80000100a00 */
[----:B-1----:R-:W2:Y:S04]  /*6fdb0*/  LDL.LU.64 R74, [R1+0x29d0] ;  /* 0x0029d000014a7983 */ /* 0x002ea80000300a00 */
[----:B------:R-:W4:Y:S04]  /*6fdc0*/  LDL.LU.64 R72, [R1+0x29c8] ;  /* 0x0029c80001487983 */ /* 0x000f280000300a00 */
[----:B------:R-:W-:Y:S04]  /*6fdd0*/  STL.64 [R1+0x6e0], R88 ;  /* 0x0006e05801007387 */ /* 0x000fe80000100a00 */
[----:B------:R1:W-:Y:S04]  /*6fde0*/  STL.64 [R1+0x6e8], R90 ;  /* 0x0006e85a01007387 */ /* 0x0003e80000100a00 */
[----:B-1----:R-:W2:Y:S04]  /*6fdf0*/  LDL.LU.64 R90, [R1+0x29c0] ;  /* 0x0029c000015a7983 */ /* 0x002ea80000300a00 */
[----:B------:R-:W4:Y:S04]  /*6fe00*/  LDL.LU.64 R88, [R1+0x29b8] ;  /* 0x0029b80001587983 */ /* 0x000f280000300a00 */
[----:B------:R-:W-:Y:S04]  /*6fe10*/  STL.64 [R1+0x6d0], R84 ;  /* 0x0006d05401007387 */ /* 0x000fe80000100a00 */
[----:B------:R1:W-:Y:S04]  /*6fe20*/  STL.64 [R1+0x6d8], R86 ;  /* 0x0006d85601007387 */ /* 0x0003e80000100a00 */
[----:B-1----:R-:W2:Y:S04]  /*6fe30*/  LDL.LU.64 R86, [R1+0x29b0] ;  /* 0x0029b00001567983 */ /* 0x002ea80000300a00 */
[----:B------:R-:W2:Y:S04]  /*6fe40*/  LDL.LU.64 R84, [R1+0x29a8] ;  /* 0x0029a80001547983 */ /* 0x000ea80000300a00 */
[----:B------:R-:W-:Y:S04]  /*6fe50*/  STL.64 [R1+0x6c0], R76 ;  /* 0x0006c04c01007387 */ /* 0x000fe80000100a00 */
[----:B------:R1:W-:Y:S02]  /*6fe60*/  STL.64 [R1+0x6c8], R78 ;  /* 0x0006c84e01007387 */ /* 0x0003e40000100a00 */
[C---:B-1----:R-:W-:Y:S02]  /*6fe70*/  HMMA.1688.F32.TF32 R76, R16.reuse, R38, R80 ;  /* 0x00000026104c723c */ /* 0x042fe40000081050 */
[----:B------:R-:W-:Y:S04]  /*6fe80*/  STL.64 [R1+0x6b0], R244 ;  /* 0x0006b0f401007387 */ /* 0x000fe80000100a00 */
[----:B------:R-:W-:Y:S01]  /*6fe90*/  STL.64 [R1+0x6b8], R246 ;  /* 0x0006b8f601007387 */ /* 0x000fe20000100a00 */
[----:B------:R-:W-:-:S15]  /*6fea0*/  HMMA.1688.F32.TF32 R80, R16, R30, R148 ;  /* 0x0000001e1050723c */ /* 0x000fde0000081094 */
[----:B------:R-:W-:-:S01]  /*6feb0*/  NOP ;  /* 0x0000000000007918 */ /* 0x000fc20000000000 */
[----:B------:R-:W-:Y:S04]  /*6fec0*/  STL.64 [R1+0x850], R76 ;  /* 0x0008504c01007387 */ /* 0x000fe80000100a00 */
[----:B------:R1:W-:Y:S02]  /*6fed0*/  STL.64 [R1+0x858], R78 ;  /* 0x0008584e01007387 */ /* 0x0003e40000100a00 */
[C---:B-1----:R-:W-:Y:S02]  /*6fee0*/  HMMA.1688.F32.TF32 R76, R16.reuse, R26, R144 ;  /* 0x0000001a104c723c */ /* 0x042fe40000081090 */
[----:B------:R-:W-:Y:S04]  /*6fef0*/  STL.64 [R1+0x840], R152 ;  /* 0x0008409801007387 */ /* 0x000fe80000100a00 */
[----:B------:R-:W-:Y:S04]  /*6ff00*/  STL.64 [R1+0x848], R154 ;  /* 0x0008489a01007387 */ /* 0x000fe80000100a00 */
[----:B------:R-:W-:Y:S04]  /*6ff10*/  STL.64 [R1+0x830], R80 ;  /* 0x0008305001007387 */ /* 0x000fe80000100a00 */
[----:B------:R1:W-:Y:S09]  /*6ff20*/  STL.64 [R1+0x838], R82 ;  /* 0x0008385201007387 */ /* 0x0003f20000100a00 */
[----:B------:R-:W-:Y:S01]  /*6ff30*/  STL.64 [R1+0x820], R76 ;  /* 0x0008204c01007387 */ /* 0x000fe20000100a00 */
[C---:B-1----:R-:W-:Y:S03]  /*6ff40*/  HMMA.1688.F32.TF32 R80, R16.reuse, R242, R136 ;  /* 0x000000f21050723c */ /* 0x042fe60000081088 */
[----:B------:R3:W-:Y:S03]  /*6ff50*/  STL.64 [R1+0x828], R78 ;  /* 0x0008284e01007387 */ /* 0x0007e60000100a00 */
[----:B---3--:R-:W-:Y:S01]  /*6ff60*/  HMMA.1688.F32.TF32 R76, R16, R238, R132 ;  /* 0x000000ee104c723c */ /* 0x008fe20000081084 */
[----:B------:R-:W-:Y:S04]  /*6ff70*/  STL.64 [R1+0x810], R140 ;  /* 0x0008108c01007387 */ /* 0x000fe80000100a00 */
[----:B------:R-:W-:-:S12]  /*6ff80*/  STL.64 [R1+0x818], R142 ;  /* 0x0008188e01007387 */ /* 0x000fd80000100a00 */
[----:B------:R-:W-:Y:S04]  /*6ff90*/  STL.64 [R1+0x800], R80 ;  /* 0x0008005001007387 */ /* 0x000fe80000100a00 */
[----:B------:R1:W-:Y:S04]  /*6ffa0*/  STL.64 [R1+0x808], R82 ;  /* 0x0008085201007387 */ /* 0x0003e80000100a00 */
[----:B------:R-:W-:Y:S01]  /*6ffb0*/  STL.64 [R1+0x7f0], R76 ;  /* 0x0007f04c01007387 */ /* 0x000fe20000100a00 */
[C---:B-1----:R-:W-:Y:S03]  /*6ffc0*/  HMMA.1688.F32.TF32 R80, R16.reuse, R230, R124 ;  /* 0x000000e61050723c */ /* 0x042fe6000008107c */
[----:B------:R1:W-:Y:S03]  /*6ffd0*/  STL.64 [R1+0x7f8], R78 ;  /* 0x0007f84e01007387 */ /* 0x0003e60000100a00 */
[----:B-1----:R-:W-:Y:S01]  /*6ffe0*/  HMMA.1688.F32.TF32 R76, R16, R226, R120 ;  /* 0x000000e2104c723c */ /* 0x002fe20000081078 */
        /* <DEDUP_REMOVED lines=25> */
[----:B------:R1:W-:-:S12]  /*70180*/  STL.64 [R1+0x758], R94 ;  /* 0x0007585e01007387 */ /* 0x0003d80000100a00 */
[----:B------:R-:W-:Y:S04]  /*70190*/  STL.64 [R1+0x320], R80 ;  /* 0x0003205001007387 */ /* 0x000fe80000100a00 */
[----:B------:R3:W-:Y:S01]  /*701a0*/  STL.64 [R1+0x328], R82 ;  /* 0x0003285201007387 */ /* 0x0007e20000100a00 */
[C---:B-1----:R-:W-:Y:S03]  /*701b0*/  HMMA.1688.F32.TF32 R92, R16.reuse, R186, R168 ;  /* 0x000000ba105c723c */ /* 0x042fe600000810a8 */
[----:B------:R-:W-:Y:S03]  /*701c0*/  STL.64 [R1+0x310], R76 ;  /* 0x0003104c01007387 */ /* 0x000fe60000100a00 */
[C---:B---3--:R-:W-:Y:S01]  /*701d0*/  HMMA.1688.F32.TF32 R80, R16.reuse, R182, R172 ;  /* 0x000000b61050723c */ /* 0x048fe200000810ac */
[----:B------:R1:W-:Y:S05]  /*701e0*/  STL.64 [R1+0x318], R78 ;  /* 0x0003184e01007387 */ /* 0x0003ea0000100a00 */
[----:B-1----:R-:W-:Y:S06]  /*701f0*/  HMMA.1688.F32.TF32 R76, R16, R178, R160 ;  /* 0x000000b2104c723c */ /* 0x002fec00000810a0 */
[----:B------:R-:W-:Y:S05]  /*70200*/  HMMA.1688.F32.TF32 R16, R12, R10, R156 ;  /* 0x0000000a0c10723c */ /* 0x000fea000008109c */
[----:B------:R1:W-:Y:S04]  /*70210*/  STL.64 [R1+0x300], R92 ;  /* 0x0003005c01007387 */ /* 0x0003e80000100a00 */
[----:B------:R3:W-:Y:S04]  /*70220*/  STL.64 [R1+0x308], R94 ;  /* 0x0003085e01007387 */ /* 0x0007e80000100a00 */
[----:B------:R-:W-:Y:S04]  /*70230*/  STL.64 [R1+0x2f0], R80 ;  /* 0x0002f05001007387 */ /* 0x000fe80000100a00 */
[----:B------:R-:W-:Y:S04]  /*70240*/  STL.64 [R1+0x2f8], R82 ;  /* 0x0002f85201007387 */ /* 0x000fe80000100a00 */
[----:B-1----:R-:W4:Y:S04]  /*70250*/  LDL.LU R92, [R1+0x60] ;  /* 0x00006000015c7983 */ /* 0x002f280000300800 */
[----:B------:R-:W-:Y:S04]  /*70260*/  STL.64 [R1+0x240], R76 ;  /* 0x0002404c01007387 */ /* 0x000fe80000100a00 */
[----:B------:R-:W-:Y:S04]  /*70270*/  STL.64 [R1+0x248], R78 ;  /* 0x0002484e01007387 */ /* 0x000fe80000100a00 */
[----:B------:R1:W-:Y:S04]  /*70280*/  STL.64 [R1+0x960], R16 ;  /* 0x0009601001007387 */ /* 0x0003e80000100a00 */
[----:B------:R2:W-:Y:S04]  /*70290*/  STL.64 [R1+0x968], R18 ;  /* 0x0009681201007387 */ /* 0x0005e80000100a00 */
[----:B------:R-:W4:Y:S04]  /*702a0*/  LDL.LU R93, [R1+0x64] ;  /* 0x00006400015d7983 */ /* 0x000f280000300800 */
[----:B---3--:R-:W4:Y:S04]  /*702b0*/  LDL.LU R94, [R1+0x68] ;  /* 0x00006800015e7983 */ /* 0x008f280000300800 */
[----:B------:R-:W4:Y:S04]  /*702c0*/  LDL.LU R95, [R1+0x6c] ;  /* 0x00006c00015f7983 */ /* 0x000f280000300800 */
        /* <DEDUP_REMOVED lines=40> */
[----:B-1----:R-:W3:Y:S04]  /*70550*/  LDL.LU R16, [R1+0x160] ;  /* 0x0001600001107983 */ /* 0x002ee80000300800 */
[----:B------:R-:W3:Y:S04]  /*70560*/  LDL.LU R17, [R1+0x164] ;  /* 0x0001640001117983 */ /* 0x000ee80000300800 */
        /* <DEDUP_REMOVED lines=55> */
[----:B------:R-:W2:Y:S04]  /*708e0*/  LDL.LU R248, [R1+0x50] ;  /* 0x0000500001f87983 */ /* 0x000ea80000300800 */
[----:B------:R-:W2:Y:S04]  /*708f0*/  LDL.LU R249, [R1+0x54] ;  /* 0x0000540001f97983 */ /* 0x000ea80000300800 */
[----:B------:R-:W2:Y:S04]  /*70900*/  LDL.LU R250, [R1+0x58] ;  /* 0x0000580001fa7983 */ /* 0x000ea80000300800 */
[----:B------:R-:W2:Y:S01]  /*70910*/  LDL.LU R252, [R1+0x29a0] ;  /* 0x0029a00001fc7983 */ /* 0x000ea20000300800 */
[C---:B----4-:R-:W-:Y:S06]  /*70920*/  HMMA.1688.F32.TF32 R104, R12.reuse, R234, R104 ;  /* 0x000000ea0c68723c */ /* 0x050fec0000081068 */
[C---:B---3--:R-:W-:Y:S06]  /*70930*/  HMMA.1688.F32.TF32 R108, R12.reuse, R238, R108 ;  /* 0x000000ee0c6c723c */ /* 0x048fec000008106c */
[C---:B------:R-:W-:Y:S06]  /*70940*/  HMMA.1688.F32.TF32 R112, R12.reuse, R242, R112 ;  /* 0x000000f20c70723c */ /* 0x040fec0000081070 */
[C---:B------:R-:W-:Y:S06]  /*70950*/  HMMA.1688.F32.TF32 R120, R12.reuse, R26, R120 ;  /* 0x0000001a0c78723c */ /* 0x040fec0000081078 */
[C---:B------:R-:W-:Y:S06]  /*70960*/  HMMA.1688.F32.TF32 R124, R12.reuse, R30, R124 ;  /* 0x0000001e0c7c723c */ /* 0x040fec000008107c */
[C---:B--2---:R-:W-:Y:S06]  /*70970*/  HMMA.1688.F32.TF32 R16, R12.reuse, R42, R16 ;  /* 0x0000002a0c10723c */ /* 0x044fec0000081010 */
[C---:B------:R-:W-:Y:S06]  /*70980*/  HMMA.1688.F32.TF32 R136, R12.reuse, R46, R136 ;  /* 0x0000002e0c88723c */ /* 0x040fec0000081088 */
[C---:B------:R-:W-:Y:S06]  /*70990*/  HMMA.1688.F32.TF32 R144, R12.reuse, R54, R144 ;  /* 0x000000360c90723c */ /* 0x040fec0000081090 */
[C---:B------:R-:W-:Y:S06]  /*709a0*/  HMMA.1688.F32.TF32 R148, R12.reuse, R58, R148 ;  /* 0x0000003a0c94723c */ /* 0x040fec0000081094 */
[C---:B------:R-:W-:Y:S06]  /*709b0*/  HMMA.1688.F32.TF32 R152, R12.reuse, R62, R152 ;  /* 0x0000003e0c98723c */ /* 0x040fec0000081098 */
[C---:B------:R-:W-:Y:S06]  /*709c0*/  HMMA.1688.F32.TF32 R76, R12.reuse, R70, R76 ;  /* 0x000000460c4c723c */ /* 0x040fec000008104c */
[C---:B------:R-:W-:Y:S06]  /*709d0*/  HMMA.1688.F32.TF32 R244, R12.reuse, R6, R244 ;  /* 0x000000060cf4723c */ /* 0x040fec00000810f4 */
[----:B------:R-:W-:-:S15]  /*709e0*/  HMMA.1688.F32.TF32 R80, R12, R66, R80 ;  /* 0x000000420c50723c */ /* 0x000fde0000081050 */
[----:B------:R-:W-:-:S02]  /*709f0*/  NOP ;  /* 0x0000000000007918 */ /* 0x000fc40000000000 */
[----:B------:R-:W-:Y:S04]  /*70a00*/  STL.64 [R1+0x950], R244 ;  /* 0x000950f401007387 */ /* 0x000fe80000100a00 */
[----:B------:R1:W-:Y:S01]  /*70a10*/  STL.64 [R1+0x958], R246 ;  /* 0x000958f601007387 */ /* 0x0003e20000100a00 */
[C---:B------:R-:W-:Y:S03]  /*70a20*/  HMMA.1688.F32.TF32 R140, R12.reuse, R50, R140 ;  /* 0x000000320c8c723c */ /* 0x040fe6000008108c */
[----:B-1----:R-:W2:Y:S04]  /*70a30*/  LDL.LU.64 R246, [R1+0x2998] ;  /* 0x0029980001f67983 */ /* 0x002ea80000300a00 */
[----:B------:R-:W3:Y:S04]  /*70a40*/  LDL.LU.64 R244, [R1+0x2990] ;  /* 0x0029900001f47983 */ /* 0x000ee80000300a00 */
[----:B------:R-:W-:Y:S04]  /*70a50*/  STL.64 [R1+0x930], R76 ;  /* 0x0009304c01007387 */ /* 0x000fe80000100a00 */
[----:B------:R1:W-:Y:S01]  /*70a60*/  STL.64 [R1+0x938], R78 ;  /* 0x0009384e01007387 */ /* 0x0003e20000100a00 */
[C---:B------:R-:W-:Y:S03]  /*70a70*/  HMMA.1688.F32.TF32 R128, R12.reuse, R34, R128 ;  /* 0x000000220c80723c */ /* 0x040fe60000081080 */
[----:B-1----:R-:W4:Y:S04]  /*70a80*/  LDL.LU.64 R78, [R1+0x2988] ;  /* 0x00298800014e7983 */ /* 0x002f280000300a00 */
[----:B------:R-:W2:Y:S01]  /*70a90*/  LDL.LU.64 R76, [R1+0x2980] ;  /* 0x00298000014c7983 */ /* 0x000ea20000300a00 */
[C---:B------:R-:W-:Y:S03]  /*70aa0*/  HMMA.1688.F32.TF32 R132, R12.reuse, R38, R132 ;  /* 0x000000260c84723c */ /* 0x040fe60000081084 */
        /* <DEDUP_REMOVED lines=9> */
[----:B------:R1:W-:Y:S01]  /*70b40*/  STL.64 [R1+0x908], R150 ;  /* 0x0009089601007387 */ /* 0x0003e20000100a00 */
[C---:B------:R-:W-:Y:S03]  /*70b50*/  HMMA.1688.F32.TF32 R116, R12.reuse, R22, R116 ;  /* 0x000000160c74723c */ /* 0x040fe60000081074 */
        /* <DEDUP_REMOVED lines=18> */
[C---:B------:R-:W-:Y:S06]  /*70c80*/  HMMA.1688.F32.TF32 R100, R12.reuse, R230, R100 ;  /* 0x000000e60c64723c */ /* 0x040fec0000081064 */
[C---:B------:R-:W-:Y:S06]  /*70c90*/  HMMA.1688.F32.TF32 R96, R12.reuse, R226, R96 ;  /* 0x000000e20c60723c */ /* 0x040fec0000081060 */
[C---:B------:R-:W-:Y:S01]  /*70ca0*/  HMMA.1688.F32.TF32 R164, R12.reuse, R222, R164 ;  /* 0x000000de0ca4723c */ /* 0x040fe200000810a4 */
[----:B-1----:R-:W3:Y:S04]  /*70cb0*/  LDL.LU.64 R134, [R1+0x2918] ;  /* 0x0029180001867983 */ /* 0x002ee80000300a00 */
[----:B------:R-:W3:Y:S04]  /*70cc0*/  LDL.LU.64 R132, [R1+0x2910] ;  /* 0x0029100001847983 */ /* 0x000ee80000300a00 */
        /* <DEDUP_REMOVED lines=11> */
[----:B------:R-:W-:Y:S01]  /*70d80*/  HMMA.1688.F32.TF32 R248, R12, R198, R248 ;  /* 0x000000c60cf8723c */ /* 0x000fe200000810f8 */
[----:B-1----:R-:W3:Y:S04]  /*70d90*/  LDL.LU.64 R126, [R1+0x28f8] ;  /* 0x0028f800017e7983 */ /* 0x002ee80000300a00 */
[----:B------:R-:W3:Y:S04]  /*70da0*/  LDL.LU.64 R124, [R1+0x28f0] ;  /* 0x0028f000017c7983 */ /* 0x000ee80000300a00 */
[----:B------:R-:W-:Y:S04]  /*70db0*/  STL.64 [R1+0x880], R120 ;  /* 0x0008807801007387 */ /* 0x000fe80000100a00 */
[----:B------:R1:W-:Y:S01]  /*70dc0*/  STL.64 [R1+0x888], R122 ;  /* 0x0008887a01007387 */ /* 0x0003e20000100a00 */
[----:B------:R-:W-:-:S03]  /*70dd0*/  LOP3.LUT R181, R252, 0x20, RZ, 0x3c, !PT ;  /* 0x00000020fcb57812 */ /* 0x000fc600078e3cff */
[----:B------:R-:W-:Y:S04]  /*70de0*/  LDS R16, [R252+UR7+0x43800] ;  /* 0x04380007fc107984 */ /* 0x000fe80008000800 */
[----:B------:R-:W-:Y:S04]  /*70df0*/  LDS R17, [R181+UR7+0x43800] ;  /* 0x04380007b5117984 */ /* 0x000fe80008000800 */
[----:B-1----:R-:W3:Y:S04]  /*70e00*/  LDL.LU.64 R122, [R1+0x28e8] ;  /* 0x0028e800017a7983 */ /* 0x002ee80000300a00 */
[----:B------:R-:W3:Y:S04]  /*70e10*/  LDL.LU.64 R120, [R1+0x28e0] ;  /* 0x0028e00001787983 */ /* 0x000ee80000300a00 */
[----:B------:R-:W-:Y:S04]  /*70e20*/  STL.64 [R1+0x870], R116 ;  /* 0x0008707401007387 */ /* 0x000fe80000100a00 */
[----:B------:R1:W-:Y:S04]  /*70e30*/  STL.64 [R1+0x878], R118 ;  /* 0x0008787601007387 */ /* 0x0003e80000100a00 */
[----:B------:R-:W-:Y:S04]  /*70e40*/  LDS R19, [R181+UR7+0x43c00] ;  /* 0x043c0007b5137984 */ /* 0x000fe80008000800 */
[----:B------:R-:W4:Y:S04]  /*70e50*/  LDS R18, [R252+UR7+0x43c00] ;  /* 0x043c0007fc127984 */ /* 0x000f280008000800 */
        /* <DEDUP_REMOVED lines=42> */
[----:B------:R1:W-:Y:S04]  /*71100*/  STL.64 [R1+0x9c0], R92 ;  /* 0x0009c05c01007387 */ /* 0x0003e80000100a00 */
[----:B------:R1:W-:Y:S04]  /*71110*/  STL.64 [R1+0x9c8], R94 ;  /* 0x0009c85e01007387 */ /* 0x0003e80000100a00 */
[----:B-1----:R-:W3:Y:S04]  /*71120*/  LDL.LU R92, [R1+0x610] ;  /* 0x00061000015c7983 */ /* 0x002ee80000300800 */
[----:B------:R1:W-:Y:S04]  /*71130*/  STL.64 [R1+0x9b0], R248 ;  /* 0x0009b0f801007387 */ /* 0x0003e80000100a00 */
[----:B------:R1:W-:Y:S04]  /*71140*/  STL.64 [R1+0x9b8], R250 ;  /* 0x0009b8fa01007387 */ /* 0x0003e80000100a00 */
[----:B------:R-:W3:Y:S04]  /*71150*/  LDL.LU R93, [R1+0x614] ;  /* 0x00061400015d7983 */ /* 0x000ee80000300800 */
[----:B------:R-:W3:Y:S04]  /*71160*/  LDL.LU R94, [R1+0x618] ;  /* 0x00061800015e7983 */ /* 0x000ee80000300800 */
[----:B------:R-:W3:Y:S04]  /*71170*/  LDL.LU R95, [R1+0x61c] ;  /* 0x00061c00015f7983 */ /* 0x000ee80000300800 */
[----:B-1----:R-:W3:Y:S04]  /*71180*/  LDL.LU R248, [R1+0x600] ;  /* 0x0006000001f87983 */ /* 0x002ee80000300800 */
[----:B------:R-:W3:Y:S04]  /*71190*/  LDL.LU R249, [R1+0x604] ;  /* 0x0006040001f97983 */ /* 0x000ee80000300800 */
[----:B------:R-:W3:Y:S04]  /*711a0*/  LDL.LU R250, [R1+0x608] ;  /* 0x0006080001fa7983 */ /* 0x000ee80000300800 */
[----:B------:R-:W3:Y:S01]  /*711b0*/  LDL.LU R251, [R1+0x60c] ;  /* 0x00060c0001fb7983 */ /* 0x000ee20000300800 */
[----:B--2---:R-:W-:-:S15]  /*711c0*/  HMMA.1688.F32.TF32 R156, R12, R194, R156 ;  /* 0x000000c20c9c723c */ /* 0x004fde000008109c */
[----:B------:R-:W-:-:S08]  /*711d0*/  NOP ;  /* 0x0000000000007918 */ /* 0x000fd00000000000 */
[----:B------:R4:W-:Y:S04]  /*711e0*/  STL.64 [R1+0x9a0], R156 ;  /* 0x0009a09c01007387 */ /* 0x0009e80000100a00 */
[----:B------:R1:W-:Y:S01]  /*711f0*/  STL.64 [R1+0x9a8], R158 ;  /* 0x0009a89e01007387 */ /* 0x0003e20000100a00 */
[----:B----4-:R-:W-:-:S03]  /*71200*/  IMAD.MOV.U32 R156, RZ, RZ, R164 ;  /* 0x000000ffff9c7224 */ /* 0x010fc600078e00a4 */
[----:B------:R-:W2:Y:S01]  /*71210*/  LDL.LU R164, [R1+0x282c] ;  /* 0x00282c0001a47983 */ /* 0x000ea20000300800 */
[----:B------:R-:W-:Y:S01]  /*71220*/  IMAD.MOV.U32 R157, RZ, RZ, R165 ;  /* 0x000000ffff9d7224 */ /* 0x000fe200078e00a5 */
[----:B-1----:R-:W-:Y:S01]  /*71230*/  MOV R158, R166 ;  /* 0x000000a6009e7202 */ /* 0x002fe20000000f00 */
[----:B------:R-:W-:Y:S01]  /*71240*/  IMAD.MOV.U32 R159, RZ, RZ, R167 ;  /* 0x000000ffff9f7224 */ /* 0x000fe200078e00a7 */
[----:B------:R-:W2:Y:S04]  /*71250*/  LDL.LU R165, [R1+0x2828] ;  /* 0x0028280001a57983 */ /* 0x000ea80000300800 */
[----:B------:R-:W2:Y:S04]  /*71260*/  LDL.LU R166, [R1+0x2824] ;  /* 0x0028240001a67983 */ /* 0x000ea80000300800 */
[----:B------:R-:W2:Y:S01]  /*71270*/  LDL.LU R167, [R1+0x2820] ;  /* 0x0028200001a77983 */ /* 0x000ea20000300800 */
[----:B---3--:R-:W-:-:S15]  /*71280*/  HMMA.1688.F32.TF32 R160, R12, R190, R160 ;  /* 0x000000be0ca0723c */ /* 0x008fde00000810a0 */
[----:B------:R-:W-:-:S08]  /*71290*/  NOP ;  /* 0x0000000000007918 */ /* 0x000fd00000000000 */
[----:B------:R1:W-:Y:S04]  /*712a0*/  STL.64 [R1+0x990], R160 ;  /* 0x000990a001007387 */ /* 0x0003e80000100a00 */
[----:B------:R3:W-:Y:S01]  /*712b0*/  STL.64 [R1+0x998], R162 ;  /* 0x000998a201007387 */ /* 0x0007e20000100a00 */
[----:B-1----:R-:W-:-:S03]  /*712c0*/  IMAD.MOV.U32 R160, RZ, RZ, R168 ;  /* 0x000000ffffa07224 */ /* 0x002fc600078e00a8 */
[----:B------:R-:W4:Y:S01]  /*712d0*/  LDL.LU R168, [R1+0x281c] ;  /* 0x00281c0001a87983 */ /* 0x000f220000300800 */
[----:B------:R-:W-:Y:S01]  /*712e0*/  IMAD.MOV.U32 R161, RZ, RZ, R169 ;  /* 0x000000ffffa17224 */ /* 0x000fe200078e00a9 */
[----:B---3--:R-:W-:Y:S01]  /*712f0*/  MOV R162, R170 ;  /* 0x000000aa00a27202 */ /* 0x008fe20000000f00 */
[----:B------:R-:W-:Y:S01]  /*71300*/  IMAD.MOV.U32 R163, RZ, RZ, R171 ;  /* 0x000000ffffa37224 */ /* 0x000fe200078e00ab */
[----:B------:R-:W4:Y:S04]  /*71310*/  LDL.LU R169, [R1+0x2818] ;  /* 0x0028180001a97983 */ /* 0x000f280000300800 */
[----:B------:R-:W4:Y:S04]  /*71320*/  LDL.LU R170, [R1+0x2814] ;  /* 0x0028140001aa7983 */ /* 0x000f280000300800 */
[----:B------:R-:W4:Y:S01]  /*71330*/  LDL.LU R171, [R1+0x2810] ;  /* 0x0028100001ab7983 */ /* 0x000f220000300800 */
[----:B--2---:R-:W-:-:S15]  /*71340*/  HMMA.1688.F32.TF32 R164, R12, R186, R164 ;  /* 0x000000ba0ca4723c */ /* 0x004fde00000810a4 */
[----:B------:R-:W-:-:S08]  /*71350*/  NOP ;  /* 0x0000000000007918 */ /* 0x000fd00000000000 */
        /* <DEDUP_REMOVED lines=9> */
[----:B------:R-:W3:Y:S01]  /*713f0*/  LDL.LU R175, [R1+0x2800] ;  /* 0x0028000001af7983 */ /* 0x000ee20000300800 */
[----:B----4-:R-:W-:Y:S06]  /*71400*/  HMMA.1688.F32.TF32 R168, R12, R182, R168 ;  /* 0x000000b60ca8723c */ /* 0x010fec00000810a8 */
[----:B------:R-:W-:-:S15]  /*71410*/  HMMA.1688.F32.TF32 R92, R16, R10, R92 ;  /* 0x0000000a105c723c */ /* 0x000fde000008105c */
[----:B------:R-:W-:-:S02]  /*71420*/  NOP ;  /* 0x0000000000007918 */ /* 0x000fc40000000000 */
[----:B------:R1:W-:Y:S04]  /*71430*/  STL.64 [R1+0x970], R168 ;  /* 0x000970a801007387 */ /* 0x0003e80000100a00 */
[----:B------:R2:W-:Y:S04]  /*71440*/  STL.64 [R1+0x978], R170 ;  /* 0x000978aa01007387 */ /* 0x0005e80000100a00 */
[----:B-1----:R-:W4:Y:S04]  /*71450*/  LDL.LU R168, [R1+0x30] ;  /* 0x0000300001a87983 */ /* 0x002f280000300800 */
[----:B------:R-:W4:Y:S04]  /*71460*/  LDL.LU R169, [R1+0x34] ;  /* 0x0000340001a97983 */ /* 0x000f280000300800 */
[----:B--2---:R-:W4:Y:S04]  /*71470*/  LDL.LU R170, [R1+0x38] ;  /* 0x0000380001aa7983 */ /* 0x004f280000300800 */
[----:B------:R-:W4:Y:S01]  /*71480*/  LDL.LU R171, [R1+0x3c] ;  /* 0x00003c0001ab7983 */ /* 0x000f220000300800 */
[----:B------:R-:W-:Y:S06]  /*71490*/  HMMA.1688.F32.TF32 R248, R16, R6, R248 ;  /* 0x0000000610f8723c */ /* 0x000fec00000810f8 */
[----:B---3--:R-:W-:Y:S01]  /*714a0*/  HMMA.1688.F32.TF32 R12, R12, R178, R172 ;  /* 0x000000b20c0c723c */ /* 0x008fe200000810ac */
[----:B------:R-:W2:-:S15]  /*714b0*/  LDL.LU R172, [R1+0x40] ;  /* 0x0000400001ac7983 */ /* 0x000e9e0000300800 */
[----:B------:R-:W-:-:S07]  /*714c0*/  NOP ;  /* 0x0000000000007918 */ /* 0x000fce0000000000 */
[----:B------:R-:W-:Y:S04]  /*714d0*/  STL.64 [R1+0x860], R12 ;  /* 0x0008600c01007387 */ /* 0x000fe80000100a00 */
[----:B------:R-:W-:Y:S04]  /*714e0*/  STL.64 [R1+0x868], R14 ;  /* 0x0008680e01007387 */ /* 0x000fe80000100a00 */
[----:B------:R-:W2:Y:S04]  /*714f0*/  LDL.LU R173, [R1+0x44] ;  /* 0x0000440001ad7983 */ /* 0x000ea80000300800 */
[----:B------:R-:W2:Y:S04]  /*71500*/  LDL.LU R174, [R1+0x48] ;  /* 0x0000480001ae7983 */ /* 0x000ea80000300800 */
[----:B------:R-:W2:Y:S04]  /*71510*/  LDL.LU R175, [R1+0x4c] ;  /* 0x00004c0001af7983 */ /* 0x000ea80000300800 */
[----:B------:R-:W-:Y:S04]  /*71520*/  STL.64 [R1+0x60], R92 ;  /* 0x0000605c01007387 */ /* 0x000fe80000100a00 */
[----:B------:R1:W-:Y:S01]  /*71530*/  STL.64 [R1+0x68], R94 ;  /* 0x0000685e01007387 */ /* 0x0003e20000100a00 */
[C---:B------:R-:W-:Y:S03]  /*71540*/  HMMA.1688.F32.TF32 R160, R16.reuse, R58, R160 ;  /* 0x0000003a10a0723c */ /* 0x040fe600000810a0 */
[----:B------:R-:W-:Y:S04]  /*71550*/  LDS R13, [R181+UR7+0x43880] ;  /* 0x04388007b50d7984 */ /* 0x000fe80008000800 */
[----:B------:R-:W-:Y:S04]  /*71560*/  LDS R15, [R181+UR7+0x43c80] ;  /* 0x043c8007b50f7984 */ /* 0x000fe80008000800 */
[----:B-1----:R-:W3:Y:S04]  /*71570*/  LDL.LU.64 R94, [R1+0x27f8] ;  /* 0x0027f800015e7983 */ /* 0x002ee80000300a00 */
[----:B------:R-:W3:Y:S04]  /*71580*/  LDL.LU.64 R92, [R1+0x27f0] ;  /* 0x0027f000015c7983 */ /* 0x000ee80000300a00 */
[----:B------:R-:W-:Y:S04]  /*71590*/  STL.64 [R1+0x50], R248 ;  /* 0x000050f801007387 */ /* 0x000fe80000100a00 */
[----:B------:R1:W-:Y:S04]  /*715a0*/  STL.64 [R1+0x58], R250 ;  /* 0x000058fa01007387 */ /* 0x0003e80000100a00 */
[----:B------:R-:W-:Y:S04]  /*715b0*/  LDS R12, [R252+UR7+0x43880] ;  /* 0x04388007fc0c7984 */ /* 0x000fe80008000800 */
[----:B------:R-:W3:Y:S04]  /*715c0*/  LDS R14, [R252+UR7+0x43c80] ;  /* 0x043c8007fc0e7984 */ /* 0x000ee80008000800 */
[----:B-1----:R-:W3:Y:S04]  /*715d0*/  LDL.LU.64 R250, [R1+0x27e8] ;  /* 0x0027e80001fa7983 */ /* 0x002ee80000300a00 */
[----:B------:R-:W3:Y:S01]  /*715e0*/  LDL.LU.64 R248, [R1+0x27e0] ;  /* 0x0027e00001f87983 */ /* 0x000ee20000300a00 */
[----:B------:R-:W-:Y:S01]  /*715f0*/  UIADD3 UR5, UR5, 0x1, URZ ;  /* 0x0000000105057890 */ /* 0x000fe2000fffe03f */
[----:B--2---:R-:W-:-:S15]  /*71600*/  HMMA.1688.F32.TF32 R172, R16, R70, R172 ;  /* 0x0000004610ac723c */ /* 0x004fde00000810ac */
[----:B------:R-:W-:-:S08]  /*71610*/  NOP ;  /* 0x0000000000007918 */ /* 0x000fd00000000000 */
[----:B------:R-:W-:Y:S04]  /*71620*/  STL.64 [R1+0x40], R172 ;  /* 0x000040ac01007387 */ /* 0x000fe80000100a00 */
[----:B------:R4:W-:Y:S02]  /*71630*/  STL.64 [R1+0x48], R174 ;  /* 0x000048ae01007387 */ /* 0x0009e40000100a00 */
[C---:B----4-:R-:W-:Y:S06]  /*71640*/  HMMA.1688.F32.TF32 R172, R16.reuse, R66, R168 ;  /* 0x0000004210ac723c */ /* 0x050fec00000810a8 */
[C---:B------:R-:W-:Y:S06]  /*71650*/  HMMA.1688.F32.TF32 R168, R16.reuse, R62, R164 ;  /* 0x0000003e10a8723c */ /* 0x040fec00000810a4 */
[C---:B------:R-:W-:Y:S06]  /*71660*/  HMMA.1688.F32.TF32 R164, R16.reuse, R54, R156 ;  /* 0x0000003610a4723c */ /* 0x040fec000008109c */
[----:B---3--:R-:W-:Y:S05]  /*71670*/  HMMA.1688.F32.TF32 R156, R16, R50, R248 ;  /* 0x00000032109c723c */ /* 0x008fea00000810f8 */
[----:B------:R-:W-:Y:S04]  /*71680*/  STL.64 [R1+0x30], R172 ;  /* 0x000030ac01007387 */ /* 0x000fe80000100a00 */
[----:B------:R-:W-:Y:S04]  /*71690*/  STL.64 [R1+0x38], R174 ;  /* 0x000038ae01007387 */ /* 0x000fe80000100a00 */
[----:B------:R-:W-:Y:S04]  /*716a0*/  STL.64 [R1+0x210], R168 ;  /* 0x000210a801007387 */ /* 0x000fe80000100a00 */
[----:B------:R-:W-:Y:S04]  /*716b0*/  STL.64 [R1+0x218], R170 ;  /* 0x000218aa01007387 */ /* 0x000fe80000100a00 */
[----:B------:R1:W-:Y:S04]  /*716c0*/  STL.64 [R1+0x200], R160 ;  /* 0x000200a001007387 */ /* 0x0003e80000100a00 */
[----:B------:R2:W-:Y:S04]  /*716d0*/  STL.64 [R1+0x208], R162 ;  /* 0x000208a201007387 */ /* 0x0005e80000100a00 */
[----:B------:R3:W-:Y:S01]  /*716e0*/  STL.64 [R1+0x1f0], R164 ;  /* 0x0001f0a401007387 */ /* 0x0007e20000100a00 */
[----:B-1----:R-:W-:-:S03]  /*716f0*/  IMAD.MOV.U32 R160, RZ, RZ, R88 ;  /* 0x000000ffffa07224 */ /* 0x002fc600078e0058 */
[----:B------:R1:W-:Y:S01]  /*71700*/  STL.64 [R1+0x1f8], R166 ;  /* 0x0001f8a601007387 */ /* 0x0003e20000100a00 */
[----:B------:R-:W-:-:S03]  /*71710*/  IMAD.MOV.U32 R161, RZ, RZ, R89 ;  /* 0x000000ffffa17224 */ /* 0x000fc600078e0059 */
[----:B------:R-:W4:Y:S01]  /*71720*/  LDL.LU R88, [R1+0x27d8] ;  /* 0x0027d80001587983 */ /* 0x000f220000300800 */
[----:B--2---:R-:W-:-:S03]  /*71730*/  MOV R162, R90 ;  /* 0x0000005a00a27202 */ /* 0x004fc60000000f00 */
[----:B------:R2:W-:Y:S01]  /*71740*/  STL.64 [R1+0x1e0], R156 ;  /* 0x0001e09c01007387 */ /* 0x0005e20000100a00 */
[----:B------:R-:W-:-:S03]  /*71750*/  IMAD.MOV.U32 R163, RZ, RZ, R91 ;  /* 0x000000ffffa37224 */ /* 0x000fc600078e005b */
[----:B------:R2:W-:Y:S01]  /*71760*/  STL.64 [R1+0x1e8], R158 ;  /* 0x0001e89e01007387 */ /* 0x0005e20000100a00 */
[----:B---3--:R-:W-:-:S03]  /*71770*/  IMAD.MOV.U32 R164, RZ, RZ, R84 ;  /* 0x000000ffffa47224 */ /* 0x008fc600078e0054 */
[----:B------:R-:W4:Y:S01]  /*71780*/  LDL.LU R89, [R1+0x27d4] ;  /* 0x0027d40001597983 */ /* 0x000f220000300800 */
[----:B------:R-:W-:-:S03]  /*71790*/  IMAD.MOV.U32 R165, RZ, RZ, R85 ;  /* 0x000000ffffa57224 */ /* 0x000fc600078e0055 */
[----:B------:R-:W4:Y:S01]  /*717a0*/  LDL.LU R90, [R1+0x27d0] ;  /* 0x0027d000015a7983 */ /* 0x000f220000300800 */
[----:B-1----:R-:W-:-:S03]  /*717b0*/  MOV R166, R86 ;  /* 0x0000005600a67202 */ /* 0x002fc60000000f00 */
[----:B------:R-:W4:Y:S01]  /*717c0*/  LDL.LU R91, [R1+0x27cc] ;  /* 0x0027cc00015b7983 */ /* 0x000f220000300800 */
[----:B------:R-:W-:-:S03]  /*717d0*/  IMAD.MOV.U32 R167, RZ, RZ, R87 ;  /* 0x000000ffffa77224 */ /* 0x000fc600078e0057 */
[----:B------:R-:W3:Y:S01]  /*717e0*/  LDL.LU R84, [R1+0x27c8] ;  /* 0x0027c80001547983 */ /* 0x000ee20000300800 */
[----:B------:R-:W-:-:S03]  /*717f0*/  IMAD.MOV.U32 R168, RZ, RZ, R76 ;  /* 0x000000ffffa87224 */ /* 0x000fc600078e004c */
[----:B------:R-:W3:Y:S01]  /*71800*/  LDL.LU R85, [R1+0x27c4] ;  /* 0x0027c40001557983 */ /* 0x000ee20000300800 */
[----:B------:R-:W-:-:S03]  /*71810*/  IMAD.MOV.U32 R169, RZ, RZ, R77 ;  /* 0x000000ffffa97224 */ /* 0x000fc600078e004d */
[----:B------:R-:W3:Y:S01]  /*71820*/  LDL.LU R86, [R1+0x27c0] ;  /* 0x0027c00001567983 */ /* 0x000ee20000300800 */
[----:B------:R-:W-:-:S03]  /*71830*/  MOV R170, R78 ;  /* 0x0000004e00aa7202 */ /* 0x000fc60000000f00 */
[----:B------:R-:W3:Y:S01]  /*71840*/  LDL.LU R87, [R1+0x27bc] ;  /* 0x0027bc0001577983 */ /* 0x000ee20000300800 */
[----:B------:R-:W-:-:S03]  /*71850*/  IMAD.MOV.U32 R171, RZ, RZ, R244 ;  /* 0x000000ffffab7224 */ /* 0x000fc600078e00f4 */
[----:B------:R-:W4:Y:S04]  /*71860*/  LDL.LU R76, [R1+0x27b8] ;  /* 0x0027b800014c7983 */ /* 0x000f280000300800 */
[----:B------:R-:W4:Y:S04]  /*71870*/  LDL.LU R77, [R1+0x27b4] ;  /* 0x0027b400014d7983 */ /* 0x000f280000300800 */
[----:B------:R-:W4:Y:S04]  /*71880*/  LDL.LU R78, [R1+0x27b0] ;  /* 0x0027b000014e7983 */ /* 0x000f280000300800 */
[----:B------:R-:W3:Y:S01]  /*71890*/  LDL.LU R244, [R1+0x27ac] ;  /* 0x0027ac0001f47983 */ /* 0x000ee20000300800 */
        /* <DEDUP_REMOVED lines=8> */
[----:B------:R-:W3:Y:S01]  /*71920*/  LDL.LU R245, [R1+0x27a8] ;  /* 0x0027a80001f57983 */ /* 0x000ee20000300800 */
[----:B--2---:R-:W-:-:S03]  /*71930*/  IMAD.MOV.U32 R156, RZ, RZ, R72 ;  /* 0x000000ffff9c7224 */ /* 0x004fc600078e0048 */
[----:B------:R-:W3:Y:S01]  /*71940*/  LDL.LU R246, [R1+0x27a4] ;  /* 0x0027a40001f67983 */ /* 0x000ee20000300800 */
[----:B------:R-:W-:-:S03]  /*71950*/  IMAD.MOV.U32 R157, RZ, RZ, R73 ;  /* 0x000000ffff9d7224 */ /* 0x000fc600078e0049 */
[----:B------:R-:W3:Y:S01]  /*71960*/  LDL.LU R247, [R1+0x27a0] ;  /* 0x0027a00001f77983 */ /* 0x000ee20000300800 */
[----:B------:R-:W-:-:S03]  /*71970*/  MOV R158, R74 ;  /* 0x0000004a009e7202 */ /* 0x000fc60000000f00 */
[----:B------:R-:W4:Y:S01]  /*71980*/  LDL.LU R79, [R1+0x279c] ;  /* 0x00279c00014f7983 */ /* 0x000f220000300800 */
[----:B------:R-:W-:-:S03]  /*71990*/  IMAD.MOV.U32 R159, RZ, RZ, R75 ;  /* 0x000000ffff9f7224 */ /* 0x000fc600078e004b */
[----:B------:R-:W2:Y:S04]  /*719a0*/  LDL.LU R72, [R1+0x2798] ;  /* 0x0027980001487983 */ /* 0x000ea80000300800 */
[----:B------:R-:W2:Y:S04]  /*719b0*/  LDL.LU R73, [R1+0x2794] ;  /* 0x0027940001497983 */ /* 0x000ea80000300800 */
[----:B------:R-:W2:Y:S04]  /*719c0*/  LDL.LU R74, [R1+0x2790] ;  /* 0x00279000014a7983 */ /* 0x000ea80000300800 */
[----:B------:R-:W2:Y:S01]  /*719d0*/  LDL.LU R75, [R1+0x278c] ;  /* 0x00278c00014b7983 */ /* 0x000ea20000300800 */
[----:B------:R-:W-:Y:S01]  /*719e0*/  BAR.SYNC.DEFER_BLOCKING 0x0 ;  /* 0x0000000000007b1d */ /* 0x000fe20000010000 */
[C---:B---3--:R-:W-:Y:S06]  /*719f0*/  HMMA.1688.F32.TF32 R244, R16.reuse, R46, R244 ;  /* 0x0000002e10f4723c */ /* 0x048fec00000810f4 */
[----:B--2---:R-:W-:-:S15]  /*71a00*/  HMMA.1688.F32.TF32 R72, R16, R42, R72 ;  /* 0x0000002a1048723c */ /* 0x004fde0000081048 */
[----:B------:R-:W-:-:S02]  /*71a10*/  NOP ;  /* 0x0000000000007918 */ /* 0x000fc40000000000 */
[----:B------:R1:W-:Y:S04]  /*71a20*/  STL.64 [R1+0x1d0], R244 ;  /* 0x0001d0f401007387 */ /* 0x0003e80000100a00 */
[----:B------:R2:W-:Y:S04]  /*71a30*/  STL.64 [R1+0x1d8], R246 ;  /* 0x0001d8f601007387 */ /* 0x0005e80000100a00 */
[----:B-1----:R-:W3:Y:S04]  /*71a40*/  LDL.LU R244, [R1+0x630] ;  /* 0x0006300001f47983 */ /* 0x002ee80000300800 */
[----:B------:R-:W3:Y:S04]  /*71a50*/  LDL.LU R245, [R1+0x634] ;  /* 0x0006340001f57983 */ /* 0x000ee80000300800 */
[----:B--2---:R-:W3:Y:S04]  /*71a60*/  LDL.LU R246, [R1+0x638] ;  /* 0x0006380001f67983 */ /* 0x004ee80000300800 */
[----:B------:R-:W3:Y:S04]  /*71a70*/  LDL.LU R247, [R1+0x63c] ;  /* 0x00063c0001f77983 */ /* 0x000ee80000300800 */
        /* <DEDUP_REMOVED lines=10> */
[----:B----4-:R-:W-:-:S15]  /*71b20*/  HMMA.1688.F32.TF32 R76, R16, R38, R76 ;  /* 0x00000026104c723c */ /* 0x010fde000008104c */
[----:B------:R-:W-:-:S08]  /*71b30*/  NOP ;  /* 0x0000000000007918 */ /* 0x000fd00000000000 */
[----:B------:R1:W-:Y:S04]  /*71b40*/  STL.64 [R1+0x1b0], R76 ;  /* 0x0001b04c01007387 */ /* 0x0003e80000100a00 */
[----:B------:R2:W-:Y:S04]  /*71b50*/  STL.64 [R1+0x1b8], R78 ;  /* 0x0001b84e01007387 */ /* 0x0005e80000100a00 */
[----:B-1----:R-:W4:Y:S04]  /*71b60*/  LDL.LU R76, [R1+0x340] ;  /* 0x00034000014c7983 */ /* 0x002f280000300800 */
[----:B------:R-:W4:Y:S04]  /*71b70*/  LDL.LU R77, [R1+0x344] ;  /* 0x00034400014d7983 */ /* 0x000f280000300800 */
[----:B--2---:R-:W4:Y:S04]  /*71b80*/  LDL.LU R78, [R1+0x348] ;  /* 0x00034800014e7983 */ /* 0x004f280000300800 */
[----:B------:R-:W4:Y:S01]  /*71b90*/  LDL.LU R79, [R1+0x34c] ;  /* 0x00034c00014f7983 */ /* 0x000f220000300800 */
[C---:B------:R-:W-:Y:S06]  /*71ba0*/  HMMA.1688.F32.TF32 R72, R16.reuse, R178, R72 ;  /* 0x000000b21048723c */ /* 0x040fec0000081048 */
[----:B---3--:R-:W-:-:S15]  /*71bb0*/  HMMA.1688.F32.TF32 R80, R16, R34, R80 ;  /* 0x000000221050723c */ /* 0x008fde0000081050 */
[----:B------:R-:W-:-:S08]  /*71bc0*/  NOP ;  /* 0x0000000000007918 */ /* 0x000fd00000000000 */
[----:B------:R-:W-:Y:S04]  /*71bd0*/  STL.64 [R1+0x1a0], R80 ;  /* 0x0001a05001007387 */ /* 0x000fe80000100a00 */
[----:B------:R1:W-:Y:S02]  /*71be0*/  STL.64 [R1+0x1a8], R82 ;  /* 0x0001a85201007387 */ /* 0x0003e40000100a00 */
[C---:B-1----:R-:W-:Y:S06]  /*71bf0*/  HMMA.1688.F32.TF32 R80, R16.reuse, R30, R84 ;  /* 0x0000001e1050723c */ /* 0x042fec0000081054 */
[----:B------:R-:W-:-:S15]  /*71c00*/  HMMA.1688.F32.TF32 R84, R16, R26, R88 ;  /* 0x0000001a1054723c */ /* 0x000fde0000081058 */
[----:B------:R-:W-:-:S02]  /*71c10*/  NOP ;  /* 0x0000000000007918 */ /* 0x000fc40000000000 */
[----:B------:R-:W-:Y:S04]  /*71c20*/  STL.64 [R1+0x190], R80 ;  /* 0x0001905001007387 */ /* 0x000fe80000100a00 */
[----:B------:R1:W-:Y:S02]  /*71c30*/  STL.64 [R1+0x198], R82 ;  /* 0x0001985201007387 */ /* 0x0003e40000100a00 */
        /* <DEDUP_REMOVED lines=43> */
[C---:B----4-:R-:W-:Y:S06]  /*71ef0*/  HMMA.1688.F32.TF32 R76, R16.reuse, R182, R76 ;  /* 0x000000b6104c723c */ /* 0x050fec000008104c */
[----:B-1----:R-:W-:Y:S06]  /*71f00*/  HMMA.1688.F32.TF32 R80, R16, R186, R152 ;  /* 0x000000ba1050723c */ /* 0x002fec0000081098 */
        /* <DEDUP_REMOVED lines=27> */
[----:B------:R-:W-:Y:S04]  /*720c0*/  STL.64 [R1+0x2d8], R78 ;  /* 0x0002d84e01007387 */ /* 0x000fe80000100a00 */
[----:B------:R1:W-:Y:S01]  /*720d0*/  STL.64 [R1+0x230], R72 ;  /* 0x0002304801007387 */ /* 0x0003e20000100a00 */
[----:B------:R-:W-:-:S03]  /*720e0*/  IMAD.MOV.U32 R245, RZ, RZ, R240 ;  /* 0x000000fffff57224 */ /* 0x000fc600078e00f0 */
[----:B------:R2:W-:Y:S04]  /*720f0*/  STL.64 [R1+0x238], R74 ;  /* 0x0002384a01007387 */ /* 0x0005e80000100a00 */
[----:B------:R-:W-:Y:S04]  /*72100*/  STL.64 [R1+0x10], R16 ;  /* 0x0000101001007387 */ /* 0x000fe80000100a00 */
[----:B------:R3:W-:Y:S01]  /*72110*/  STL.64 [R1+0x18], R18 ;  /* 0x0000181201007387 */ /* 0x0007e20000100a00 */
[----:B-1----:R-:W-:-:S03]  /*72120*/  IMAD.MOV.U32 R72, RZ, RZ, R241 ;  /* 0x000000ffff487224 */ /* 0x002fc600078e00f1 */
[----:B------:R-:W4:Y:S01]  /*72130*/  LDL.LU R61, [R1+0x2778] ;  /* 0x00277800013d7983 */ /* 0x000f220000300800 */
[----:B------:R-:W-:-:S03]  /*72140*/  IMAD.MOV.U32 R73, RZ, RZ, R2 ;  /* 0x000000ffff497224 */ /* 0x000fc600078e0002 */
[----:B------:R-:W3:Y:S01]  /*72150*/  LDL.LU R240, [R1+0x2774] ;  /* 0x0027740001f07983 */ /* 0x000ee20000300800 */
[----:B------:R-:W-:-:S03]  /*72160*/  IMAD.MOV.U32 R84, RZ, RZ, R65 ;  /* 0x000000ffff547224 */ /* 0x000fc600078e0041 */
[----:B------:R-:W3:Y:S04]  /*72170*/  LDL.LU R241, [R1+0x2770] ;  /* 0x0027700001f17983 */ /* 0x000ee80000300800 */
[----:B------:R-:W2:Y:S04]  /*72180*/  LDL.LU R2, [R1+0x276c] ;  /* 0x00276c0001027983 */ /* 0x000ea80000300800 */
[----:B------:R-:W3:Y:S01]  /*72190*/  LDL.LU R65, [R1+0x2768] ;  /* 0x0027680001417983 */ /* 0x000ee20000300800 */
[----:B------:R-:W-:Y:S02]  /*721a0*/  IMAD.MOV.U32 R85, RZ, RZ, R68 ;  /* 0x000000ffff557224 */ /* 0x000fe400078e0044 */
[----:B------:R-:W-:Y:S01]  /*721b0*/  IMAD.MOV.U32 R88, RZ, RZ, R69 ;  /* 0x000000ffff587224 */ /* 0x000fe200078e0045 */
[----:B------:R-:W3:Y:S01]  /*721c0*/  LDL.LU R68, [R1+0x2764] ;  /* 0x0027640001447983 */ /* 0x000ee20000300800 */
[----:B------:R-:W-:-:S02]  /*721d0*/  IMAD.MOV.U32 R89, RZ, RZ, R0 ;  /* 0x000000ffff597224 */ /* 0x000fc400078e0000 */
[----:B------:R-:W-:Y:S01]  /*721e0*/  IMAD.MOV.U32 R100, RZ, RZ, R3 ;  /* 0x000000ffff647224 */ /* 0x000fe200078e0003 */
[----:B------:R-:W3:Y:S01]  /*721f0*/  LDL.LU R69, [R1+0x2760] ;  /* 0x0027600001457983 */ /* 0x000ee20000300800 */
[----:B------:R-:W-:-:S03]  /*72200*/  IMAD.MOV.U32 R101, RZ, RZ, R60 ;  /* 0x000000ffff657224 */ /* 0x000fc600078e003c */
[----:B------:R-:W3:Y:S01]  /*72210*/  LDL.LU R0, [R1+0x275c] ;  /* 0x00275c0001007983 */ /* 0x000ee20000300800 */
[----:B------:R-:W-:-:S03]  /*72220*/  IMAD.MOV.U32 R113, RZ, RZ, R64 ;  /* 0x000000ffff717224 */ /* 0x000fc600078e0040 */
[----:B------:R-:W3:Y:S04]  /*72230*/  LDL.LU R3, [R1+0x2758] ;  /* 0x0027580001037983 */ /* 0x000ee80000300800 */
[----:B------:R-:W3:Y:S01]  /*72240*/  LDL.LU R60, [R1+0x2754] ;  /* 0x00275400013c7983 */ /* 0x000ee20000300800 */
[----:B----4-:R-:W-:-:S03]  /*72250*/  IMAD.MOV.U32 R112, RZ, RZ, R61 ;  /* 0x000000ffff707224 */ /* 0x010fc600078e003d */
[----:B------:R-:W4:Y:S04]  /*72260*/  LDL.LU R61, [R1+0x2750] ;  /* 0x00275000013d7983 */ /* 0x000f280000300800 */
[----:B------:R-:W4:Y:S01]  /*72270*/  LDL.LU R64, [R1+0x274c] ;  /* 0x00274c0001407983 */ /* 0x000f220000300800 */
[----:B--2---:R-:W-:Y:S02]  /*72280*/  IMAD.MOV.U32 R117, RZ, RZ, R2 ;  /* 0x000000ffff757224 */ /* 0x004fe400078e0002 */
[----:B---3--:R-:W-:Y:S02]  /*72290*/  IMAD.MOV.U32 R116, RZ, RZ, R65 ;  /* 0x000000ffff747224 */ /* 0x008fe400078e0041 */
[----:B------:R-:W2:Y:S04]  /*722a0*/  LDL.LU R65, [R1+0x2748] ;  /* 0x0027480001417983 */ /* 0x000ea80000300800 */
[----:B------:R-:W3:Y:S04]  /*722b0*/  LDL.LU R2, [R1+0x2744] ;  /* 0x0027440001027983 */ /* 0x000ee80000300800 */
[----:B------:R-:W4:Y:S04]  /*722c0*/  LDL.LU R164, [R1+0x3f0] ;  /* 0x0003f00001a47983 */ /* 0x000f280000300800 */
[----:B------:R-:W4:Y:S04]  /*722d0*/  LDL.LU R165, [R1+0x3f4] ;  /* 0x0003f40001a57983 */ /* 0x000f280000300800 */
[----:B------:R-:W4:Y:S04]  /*722e0*/  LDL.LU R166, [R1+0x3f8] ;  /* 0x0003f80001a67983 */ /* 0x000f280000300800 */
[----:B------:R-:W4:Y:S04]  /*722f0*/  LDL.LU R167, [R1+0x3fc] ;  /* 0x0003fc0001a77983 */ /* 0x000f280000300800 */
[----:B------:R-:W2:Y:S04]  /*72300*/  LDL.LU R128, [R1+0x3e0] ;  /* 0x0003e00001807983 */ /* 0x000ea80000300800 */
[----:B------:R-:W2:Y:S04]  /*72310*/  LDL.LU R129, [R1+0x3e4] ;  /* 0x0003e40001817983 */ /* 0x000ea80000300800 */
[----:B------:R-:W2:Y:S01]  /*72320*/  LDL.LU R130, [R1+0x3e8] ;  /* 0x0003e80001827983 */ /* 0x000ea20000300800 */
[----:B---3--:R-:W-:-:S03]  /*72330*/  IMAD.MOV.U32 R131, RZ, RZ, R2 ;  /* 0x000000ffff837224 */ /* 0x008fc600078e0002 */
        /* <DEDUP_REMOVED lines=16> */
[----:B------:R-:W-:Y:S01]  /*72440*/  MOV R120, R3 ;  /* 0x0000000300787202 */ /* 0x000fe20000000f00 */
[----:B------:R-:W-:Y:S01]  /*72450*/  IMAD.MOV.U32 R121, RZ, RZ, R0 ;  /* 0x000000ffff797224 */ /* 0x000fe200078e0000 */
[----:B----4-:R-:W-:Y:S07]  /*72460*/  HMMA.1688.F32.TF32 R144, R12, R30, R164 ;  /* 0x0000001e0c90723c */ /* 0x010fee00000810a4 */
[----:B------:R-:W-:-:S02]  /*72470*/  MOV R164, R9 ;  /* 0x0000000900a47202 */ /* 0x000fc40000000f00 */
[----:B------:R-:W1:Y:S01]  /*72480*/  LDC R9, c[0x0][0x230] ;  /* 0x00008c00ff097b82 */ /* 0x000e620000000800 */
[----:B------:R-:W-:Y:S01]  /*72490*/  IMAD.MOV.U32 R169, RZ, RZ, R32 ;  /* 0x000000ffffa97224 */ /* 0x000fe200078e0020 */
[----:B------:R-:W-:Y:S01]  /*724a0*/  MOV R158, R185 ;  /* 0x000000b9009e7202 */ /* 0x000fe20000000f00 */
[----:B------:R-:W-:Y:S01]  /*724b0*/  IMAD.MOV.U32 R156, RZ, RZ, R189 ;  /* 0x000000ffff9c7224 */ /* 0x000fe200078e00bd */
[----:B------:R-:W-:Y:S01]  /*724c0*/  MOV R246, R193 ;  /* 0x000000c100f67202 */ /* 0x000fe20000000f00 */
[----:B------:R-:W-:Y:S01]  /*724d0*/  IMAD.MOV.U32 R157, RZ, RZ, R188 ;  /* 0x000000ffff9d7224 */ /* 0x000fe200078e00bc */
[C---:B-1----:R-:W-:Y:S01]  /*724e0*/  IADD3 R32, R9.reuse, 0x3f, RZ ;  /* 0x0000003f09207810 */ /* 0x042fe20007ffe0ff */
[----:B------:R-:W-:Y:S02]  /*724f0*/  VIADD R31, R9, 0x3f ;  /* 0x0000003f091f7836 */ /* 0x000fe40000000000 */
[----:B------:R-:W1:Y:S01]  /*72500*/  LDC R9, c[0x0][0x238] ;  /* 0x00008e00ff097b82 */ /* 0x000e620000000800 */
[----:B------:R-:W-:Y:S01]  /*72510*/  IMAD.MOV.U32 R159, RZ, RZ, R184 ;  /* 0x000000ffff9f7224 */ /* 0x000fe200078e00b8 */
[----:B------:R-:W-:Y:S01]  /*72520*/  MOV R74, R197 ;  /* 0x000000c5004a7202 */ /* 0x000fe20000000f00 */
        /* <DEDUP_REMOVED lines=17> */
[----:B--2---:R-:W-:Y:S01]  /*72640*/  MOV R124, R65 ;  /* 0x00000041007c7202 */ /* 0x004fe20000000f00 */
        /* <DEDUP_REMOVED lines=10> */
[----:B------:R-:W-:-:S02]  /*726f0*/  IMAD.MOV.U32 R115, RZ, RZ, R236 ;  /* 0x000000ffff737224 */ /* 0x000fc400078e00ec */
[----:B------:R-:W-:Y:S02]  /*72700*/  IMAD.MOV.U32 R119, RZ, RZ, R240 ;  /* 0x000000ffff777224 */ /* 0x000fe400078e00f0 */
[----:B------:R-:W-:Y:S02]  /*72710*/  IMAD.MOV.U32 R122, RZ, RZ, R69 ;  /* 0x000000ffff7a7224 */ /* 0x000fe400078e0045 */
[----:B------:R-:W-:Y:S02]  /*72720*/  IMAD.MOV.U32 R123, RZ, RZ, R68 ;  /* 0x000000ffff7b7224 */ /* 0x000fe400078e0044 */
[----:B------:R-:W-:Y:S02]  /*72730*/  IMAD.MOV.U32 R125, RZ, RZ, R64 ;  /* 0x000000ffff7d7224 */ /* 0x000fe400078e0040 */
[----:B------:R-:W-:Y:S02]  /*72740*/  IMAD.MOV.U32 R126, RZ, RZ, R61 ;  /* 0x000000ffff7e7224 */ /* 0x000fe400078e003d */
        /* <DEDUP_REMOVED lines=17> */
[----:B------:R-:W-:Y:S01]  /*72860*/  IMAD.MOV.U32 R167, RZ, RZ, R4 ;  /* 0x000000ffffa77224 */ /* 0x000fe200078e0004 */
[----:B-1----:R-:W-:Y:S01]  /*72870*/  SHF.L.U32 R9, R9, 0x6, RZ ;  /* 0x0000000609097819 */ /* 0x002fe200000006ff */
[C---:B------:R-:W-:Y:S01]  /*72880*/  HMMA.1688.F32.TF32 R140, R12.reuse, R34, R128 ;  /* 0x000000220c8c723c */ /* 0x040fe20000081080 */
[----:B------:R-:W1:Y:S05]  /*72890*/  LDC R4, c[0x0][0x230] ;  /* 0x00008c00ff047b82 */ /* 0x000e6a0000000800 */
        /* <DEDUP_REMOVED lines=8> */
[----:B---3--:R-:W-:-:S02]  /*72920*/  IMAD.MOV.U32 R175, RZ, RZ, R2 ;  /* 0x000000ffffaf7224 */ /* 0x008fc400078e0002 */
[----:B------:R-:W5:Y:S04]  /*72930*/  LDL.LU R2, [R1+0x273c] ;  /* 0x00273c0001027983 */ /* 0x000f680000300800 */
[----:B------:R-:W2:Y:S04]  /*72940*/  LDL.LU R3, [R1+0x2738] ;  /* 0x0027380001037983 */ /* 0x000ea80000300800 */
[----:B------:R-:W3:Y:S01]  /*72950*/  LDL.LU R0, [R1+0x2734] ;  /* 0x0027340001007983 */ /* 0x000ee20000300800 */
[----:B------:R-:W-:-:S15]  /*72960*/  HMMA.1688.F32.TF32 R16, R12, R50, R136 ;  /* 0x000000320c10723c */ /* 0x000fde0000081088 */
[----:B------:R-:W-:-:S08]  /*72970*/  NOP ;  /* 0x0000000000007918 */ /* 0x000fd00000000000 */
[----:B------:R4:W-:Y:S04]  /*72980*/  STL.64 [R1], R16 ;  /* 0x0000001001007387 */ /* 0x0009e80000100a00 */
[----:B------:R-:W-:Y:S04]  /*72990*/  STL.64 [R1+0x8], R18 ;  /* 0x0000081201007387 */ /* 0x000fe80000100a00 */
[----:B------:R-:W2:Y:S04]  /*729a0*/  LDL.LU R30, [R1+0xda0] ;  /* 0x000da000011e7983 */ /* 0x000ea80000300800 */
[----:B------:R-:W3:Y:S04]  /*729b0*/  LDL.LU R6, [R1+0xda8] ;  /* 0x000da80001067983 */ /* 0x000ee80000300800 */
[----:B------:R-:W3:Y:S04]  /*729c0*/  LDL.LU R10, [R1+0xdc8] ;  /* 0x000dc800010a7983 */ /* 0x000ee80000300800 */
[----:B------:R-:W3:Y:S04]  /*729d0*/  LDL.LU R7, [R1+0xda4] ;  /* 0x000da40001077983 */ /* 0x000ee80000300800 */
[----:B------:R-:W3:Y:S01]  /*729e0*/  LDL.LU R11, [R1+0xdc4] ;  /* 0x000dc400010b7983 */ /* 0x000ee20000300800 */
[----:B------:R-:W-:Y:S01]  /*729f0*/  HMMA.1688.F32.TF32 R248, R12, R46, R248 ;  /* 0x0000002e0cf8723c */ /* 0x000fe200000810f8 */
[----:B----4-:R-:W-:-:S05]  /*72a00*/  IMAD.SHL.U32 R16, R9, 0x4, RZ ;  /* 0x0000000409107824 */ /* 0x010fca00078e00ff */
        /* <DEDUP_REMOVED lines=13> */
[----:B------:R-:W4:Y:S04]  /*72ae0*/  LDL.LU R15, [R1+0xde4] ;  /* 0x000de400010f7983 */ /* 0x000f280000300800 */
[----:B------:R-:W4:Y:S04]  /*72af0*/  LDL.LU R14, [R1+0xde8] ;  /* 0x000de800010e7983 */ /* 0x000f280000300800 */
[----:B------:R-:W4:Y:S04]  /*72b00*/  LDL.LU R12, [R1+0xe04] ;  /* 0x000e0400010c7983 */ /* 0x000f280000300800 */
[----:B------:R-:W4:Y:S01]  /*72b10*/  LDL.LU R9, [R1+0xe08] ;  /* 0x000e080001097983 */ /* 0x000f220000300800 */
[----:B------:R-:W-:-:S04]  /*72b20*/  SHF.R.S32.HI R31, RZ, 0x1f, R31 ;  /* 0x0000001fff1f7819 */ /* 0x000fc8000001141f */
[----:B------:R-:W-:Y:S02]  /*72b30*/  LEA.HI R31, R31, R32, RZ, 0x6 ;  /* 0x000000201f1f7211 */ /* 0x000fe400078f30ff */
[----:B------:R-:W1:Y:S02]  /*72b40*/  S2R R32, SR_TID.X ;  /* 0x0000000000207919 */ /* 0x000e640000002100 */
[----:B-1----:R-:W-:Y:S01]  /*72b50*/  VIADD R4, R4, 0xffffff80 ;  /* 0xffffff8004047836 */ /* 0x002fe20000000000 */
[----:B------:R-:W-:-:S05]  /*72b60*/  SHF.R.S32.HI R31, RZ, 0x6, R31 ;  /* 0x00000006ff1f7819 */ /* 0x000fca000001141f */
[----:B------:R-:W-:Y:S01]  /*72b70*/  VIADD R5, R31, 0xfffffffe ;  /* 0xfffffffe1f057836 */ /* 0x000fe20000000000 */
[----:B------:R-:W-:-:S04]  /*72b80*/  UISETP.GT.AND UP0, UPT, UR5, 0x1, UPT ;  /* 0x000000010500788c */ /* 0x000fc8000bf04270 */
[----:B------:R-:W-:-:S04]  /*72b90*/  USEL UR5, UR5, URZ, !UP0 ;  /* 0x0000003f05057287 */ /* 0x000fc8000c000000 */
[----:B------:R-:W-:Y:S01]  /*72ba0*/  ULEA UR7, UR5, UR4, 0xe ;  /* 0x0000000405077291 */ /* 0x000fe2000f8e703f */
[----:B------:R-:W-:-:S05]  /*72bb0*/  LOP3.LUT R8, R32, 0x3f, RZ, 0xc0, !PT ;  /* 0x0000003f20087812 */ /* 0x000fca00078ec0ff */
[----:B------:R-:W-:Y:S02]  /*72bc0*/  IMAD.SHL.U32 R29, R8, 0x4, RZ ;  /* 0x00000004081d7824 */ /* 0x000fe400078e00ff */
[C---:B--2---:R-:W-:Y:S01]  /*72bd0*/  IMAD R4, R30.reuse, -0x40, R4 ;  /* 0xffffffc01e047824 */ /* 0x044fe200078e0204 */
[----:B------:R-:W-:-:S04]  /*72be0*/  ISETP.GE.AND P0, PT, R30, R5, PT ;  /* 0x000000051e00720c */ /* 0x000fc80003f06270 */
[----:B------:R-:W-:-:S04]  /*72bf0*/  ISETP.GT.AND P1, PT, R4, RZ, PT ;  /* 0x000000ff0400720c */ /* 0x000fc80003f24270 */
[----:B------:R-:W-:Y:S02]  /*72c00*/  SEL R5, RZ, 0x4, !P1 ;  /* 0x00000004ff057807 */ /* 0x000fe40004800000 */
[----:B------:R-:W-:Y:S02]  /*72c10*/  ISETP.GT.AND P1, PT, R4, 0x4, PT ;  /* 0x000000040400780c */ /* 0x000fe40003f24270 */
[----:B------:R-:W-:Y:S02]  /*72c20*/  SEL R5, R5, RZ, !P0 ;  /* 0x000000ff05057207 */ /* 0x000fe40004000000 */
[----:B---3--:R-:W-:Y:S02]  /*72c30*/  IADD3 R6, P3, R6, R16, RZ ;  /* 0x0000001006067210 */ /* 0x008fe40007f7e0ff */
[----:B------:R-:W-:Y:S02]  /*72c40*/  ISETP.NE.U32.AND P2, PT, R5, RZ, PT ;  /* 0x000000ff0500720c */ /* 0x000fe40003f45070 */
[----:B------:R-:W-:-:S02]  /*72c50*/  SEL R5, RZ, 0x4, !P1 ;  /* 0x00000004ff057807 */ /* 0x000fc40004800000 */
[----:B------:R-:W-:Y:S02]  /*72c60*/  IADD3 R10, P4, R10, R16, RZ ;  /* 0x000000100a0a7210 */ /* 0x000fe40007f9e0ff */
[----:B------:R-:W-:Y:S01]  /*72c70*/  SEL R5, R5, RZ, !P0 ;  /* 0x000000ff05057207 */ /* 0x000fe20004000000 */
[----:B------:R-:W-:Y:S01]  /*72c80*/  IMAD.X R7, R7, 0x1, R3, P3 ;  /* 0x0000000107077824 */ /* 0x000fe200018e0603 */
[----:B------:R-:W-:Y:S01]  /*72c90*/  IADD3.X R11, R11, R3, RZ, P4, !PT ;  /* 0x000000030b0b7210 */ /* 0x000fe200027fe4ff */
[----:B------:R-:W-:Y:S01]  /*72ca0*/  STL [R1+0xda8], R6 ;  /* 0x000da80601007387 */ /* 0x000fe20000100800 */
[----:B------:R-:W-:Y:S01]  /*72cb0*/  ISETP.NE.U32.AND P1, PT, R5, RZ, PT ;  /* 0x000000ff0500720c */ /* 0x000fe20003f25070 */
[----:B------:R-:W-:Y:S02]  /*72cc0*/  VIADD R5, R29, UR7 ;  /* 0x000000071d057c36 */ /* 0x000fe40008000000 */
[----:B------:R-:W-:Y:S04]  /*72cd0*/  STL [R1+0xdc8], R10 ;  /* 0x000dc80a01007387 */ /* 0x000fe80000100800 */
[----:B------:R1:W-:Y:S04]  /*72ce0*/  STL [R1+0xda4], R7 ;  /* 0x000da40701007387 */ /* 0x0003e80000100800 */
[----:B------:R2:W-:Y:S04]  /*72cf0*/  STL [R1+0xdc4], R11 ;  /* 0x000dc40b01007387 */ /* 0x0005e80000100800 */
[----:B------:R-:W3:Y:S04]  /*72d00*/  LDL.LU R17, [R1+0xe24] ;  /* 0x000e240001117983 */ /* 0x000ee80000300800 */
[----:B------:R-:W-:Y:S01]  /*72d10*/  @!PT LDS RZ, [RZ] ;  /* 0x00000000fffff984 */ /* 0x000fe20000000800 */
[----:B------:R-:W-:Y:S01]  /*72d20*/  @!PT LDS RZ, [RZ] ;  /* 0x00000000fffff984 */ /* 0x000fe20000000800 */
[----:B------:R-:W-:Y:S01]  /*72d30*/  @!PT LDS RZ, [RZ] ;  /* 0x00000000fffff984 */ /* 0x000fe20000000800 */
[----:B------:R1:W-:Y:S04]  /*72d40*/  LDGSTS.E [R5+0x40000], desc[UR8][R6.64], P2 ;  /* 0x4000000006057fae */ /* 0x0003e80009121848 */
[----:B------:R-:W3:Y:S01]  /*72d50*/  LDL.LU R13, [R1+0xe28] ;  /* 0x000e2800010d7983 */ /* 0x000ee20000300800 */
[----:B-1----:R-:W-:-:S02]  /*72d60*/  IMAD.MOV.U32 R7, RZ, RZ, R11 ;  /* 0x000000ffff077224 */ /* 0x002fc400078e000b */
[----:B------:R-:W-:Y:S01]  /*72d70*/  IMAD.MOV.U32 R6, RZ, RZ, R10 ;  /* 0x000000ffff067224 */ /* 0x000fe200078e000a */
[----:B--2---:R-:W2:Y:S04]  /*72d80*/  LDL.LU R11, [R1+0xe44] ;  /* 0x000e4400010b7983 */ /* 0x004ea80000300800 */
[----:B------:R-:W2:Y:S04]  /*72d90*/  LDL.LU R10, [R1+0xe48] ;  /* 0x000e4800010a7983 */ /* 0x000ea80000300800 */
[----:B------:R1:W-:Y:S01]  /*72da0*/  LDGSTS.E [R5+0x40400], desc[UR8][R6.64], P1 ;  /* 0x4040000006057fae */ /* 0x0003e20008921848 */
[----:B------:R-:W-:-:S04]  /*72db0*/  ISETP.GT.AND P1, PT, R4, 0x8, PT ;  /* 0x000000080400780c */ /* 0x000fc80003f24270 */
[----:B-1----:R-:W-:Y:S02]  /*72dc0*/  SEL R6, RZ, 0x4, !P1 ;  /* 0x00000004ff067807 */ /* 0x002fe40004800000 */
[----:B------:R-:W-:Y:S02]  /*72dd0*/  ISETP.GT.AND P1, PT, R4, 0xc, PT ;  /* 0x0000000c0400780c */ /* 0x000fe40003f24270 */
[----:B------:R-:W-:-:S04]  /*72de0*/  SEL R6, R6, RZ, !P0 ;  /* 0x000000ff06067207 */ /* 0x000fc80004000000 */
[----:B------:R-:W-:Y:S02]  /*72df0*/  ISETP.NE.U32.AND P2, PT, R6, RZ, PT ;  /* 0x000000ff0600720c */ /* 0x000fe40003f45070 */
[----:B------:R-:W-:-:S04]  /*72e00*/  SEL R6, RZ, 0x4, !P1 ;  /* 0x00000004ff067807 */ /* 0x000fc80004800000 */
[----:B------:R-:W-:Y:S02]  /*72e10*/  SEL R6, R6, RZ, !P0 ;  /* 0x000000ff06067207 */ /* 0x000fe40004000000 */
[----:B----4-:R-:W-:-:S04]  /*72e20*/  IADD3 R14, P3, R14, R16, RZ ;  /* 0x000000100e0e7210 */ /* 0x010fc80007f7e0ff */
[----:B------:R-:W-:Y:S02]  /*72e30*/  IADD3.X R15, R15, R3, RZ, P3, !PT ;  /* 0x000000030f0f7210 */ /* 0x000fe40001ffe4ff */
[----:B------:R-:W-:-:S03]  /*72e40*/  IADD3 R9, P4, R9, R16, RZ ;  /* 0x0000001009097210 */ /* 0x000fc60007f9e0ff */
[----:B------:R-:W-:Y:S01]  /*72e50*/  IMAD.MOV.U32 R7, RZ, RZ, R15 ;  /* 0x000000ffff077224 */ /* 0x000fe200078e000f */
[----:B------:R-:W-:Y:S01]  /*72e60*/  ISETP.NE.U32.AND P1, PT, R6, RZ, PT ;  /* 0x000000ff0600720c */ /* 0x000fe20003f25070 */
[----:B------:R-:W-:Y:S02]  /*72e70*/  IMAD.MOV.U32 R6, RZ, RZ, R14 ;  /* 0x000000ffff067224 */ /* 0x000fe400078e000e */
[----:B------:R-:W-:Y:S01]  /*72e80*/  IMAD.X R12, R12, 0x1, R3, P4 ;  /* 0x000000010c0c7824 */ /* 0x000fe200020e0603 */
[----:B------:R-:W-:Y:S04]  /*72e90*/  STL [R1+0xde8], R14 ;  /* 0x000de80e01007387 */ /* 0x000fe80000100800 */
[----:B------:R1:W-:Y:S04]  /*72ea0*/  STL [R1+0xde4], R15 ;  /* 0x000de40f01007387 */ /* 0x0003e80000100800 */
[----:B------:R-:W-:Y:S04]  /*72eb0*/  STL [R1+0xe08], R9 ;  /* 0x000e080901007387 */ /* 0x000fe80000100800 */
[----:B------:R4:W-:Y:S04]  /*72ec0*/  STL [R1+0xe04], R12 ;  /* 0x000e040c01007387 */ /* 0x0009e80000100800 */
[----:B------:R4:W-:Y:S04]  /*72ed0*/  LDGSTS.E [R5+0x40800], desc[UR8][R6.64], P2 ;  /* 0x4080000006057fae */ /* 0x0009e80009121848 */
[----:B-1----:R-:W2:Y:S04]  /*72ee0*/  LDL.LU R15, [R1+0xe64] ;  /* 0x000e6400010f7983 */ /* 0x002ea80000300800 */
[----:B------:R-:W2:Y:S01]  /*72ef0*/  LDL.LU R14, [R1+0xe68] ;  /* 0x000e6800010e7983 */ /* 0x000ea20000300800 */
[----:B----4-:R-:W-:Y:S01]  /*72f00*/  IMAD.MOV.U32 R7, RZ, RZ, R12 ;  /* 0x000000ffff077224 */ /* 0x010fe200078e000c */
[----:B------:R-:W-:-:S02]  /*72f10*/  MOV R6, R9 ;  /* 0x0000000900067202 */ /* 0x000fc40000000f00 */
[----:B------:R-:W4:Y:S04]  /*72f20*/  LDL.LU R12, [R1+0xe84] ;  /* 0x000e8400010c7983 */ /* 0x000f280000300800 */
[----:B------:R-:W4:Y:S04]  /*72f30*/  LDL.LU R9, [R1+0xe88] ;  /* 0x000e880001097983 */ /* 0x000f280000300800 */
[----:B------:R1:W-:Y:S01]  /*72f40*/  LDGSTS.E [R5+0x40c00], desc[UR8][R6.64], P1 ;  /* 0x40c0000006057fae */ /* 0x0003e20008921848 */
[----:B------:R-:W-:-:S04]  /*72f50*/  ISETP.GT.AND P1, PT, R4, 0x10, PT ;  /* 0x000000100400780c */ /* 0x000fc80003f24270 */
[----:B-1----:R-:W-:Y:S02]  /*72f60*/  SEL R6, RZ, 0x4, !P1 ;  /* 0x00000004ff067807 */ /* 0x002fe40004800000 */
[----:B------:R-:W-:Y:S02]  /*72f70*/  ISETP.GT.AND P1, PT, R4, 0x14, PT ;  /* 0x000000140400780c */ /* 0x000fe40003f24270 */
[----:B------:R-:W-:-:S04]  /*72f80*/  SEL R6, R6, RZ, !P0 ;  /* 0x000000ff06067207 */ /* 0x000fc80004000000 */
[----:B------:R-:W-:Y:S02]  /*72f90*/  ISETP.NE.U32.AND P2, PT, R6, RZ, PT ;  /* 0x000000ff0600720c */ /* 0x000fe40003f45070 */
[----:B------:R-:W-:-:S04]  /*72fa0*/  SEL R6, RZ, 0x4, !P1 ;  /* 0x00000004ff067807 */ /* 0x000fc80004800000 */
[----:B------:R-:W-:-:S04]  /*72fb0*/  SEL R6, R6, RZ, !P0 ;  /* 0x000000ff06067207 */ /* 0x000fc80004000000 */
[----:B------:R-:W-:Y:S02]  /*72fc0*/  ISETP.NE.U32.AND P1, PT, R6, RZ, PT ;  /* 0x000000ff0600720c */ /* 0x000fe40003f25070 */
[----:B---3--:R-:W-:-:S05]  /*72fd0*/  IADD3 R13, P3, R13, R16, RZ ;  /* 0x000000100d0d7210 */ /* 0x008fca0007f7e0ff */
[----:B------:R-:W-:Y:S01]  /*72fe0*/  IMAD.X R17, R17, 0x1, R3, P3 ;  /* 0x0000000111117824 */ /* 0x000fe200018e0603 */
[----:B------:R-:W-:Y:S01]  /*72ff0*/  MOV R6, R13 ;  /* 0x0000000d00067202 */ /* 0x000fe20000000f00 */
[----:B------:R-:W-:Y:S02]  /*73000*/  STL [R1+0xe28], R13 ;  /* 0x000e280d01007387 */ /* 0x000fe40000100800 */
[----:B------:R-:W-:Y:S01]  /*73010*/  IMAD.MOV.U32 R7, RZ, RZ, R17 ;  /* 0x000000ffff077224 */ /* 0x000fe200078e0011 */
[----:B--2---:R-:W-:Y:S01]  /*73020*/  IADD3 R10, P4, R10, R16, RZ ;  /* 0x000000100a0a7210 */ /* 0x004fe20007f9e0ff */
[----:B------:R1:W-:Y:S04]  /*73030*/  STL [R1+0xe24], R17 ;  /* 0x000e241101007387 */ /* 0x0003e80000100800 */
[----:B------:R-:W-:Y:S01]  /*73040*/  IMAD.X R11, R11, 0x1, R3, P4 ;  /* 0x000000010b0b7824 */ /* 0x000fe200020e0603 */
[----:B------:R-:W-:Y:S04]  /*73050*/  STL [R1+0xe48], R10 ;  /* 0x000e480a01007387 */ /* 0x000fe80000100800 */
[----:B------:R2:W-:Y:S04]  /*73060*/  STL [R1+0xe44], R11 ;  /* 0x000e440b01007387 */ /* 0x0005e80000100800 */
[----:B------:R3:W-:Y:S04]  /*73070*/  LDGSTS.E [R5+0x41000], desc[UR8][R6.64], P2 ;  /* 0x4100000006057fae */ /* 0x0007e80009121848 */
[----:B-1----:R-:W4:Y:S04]  /*73080*/  LDL.LU R17, [R1+0xea4] ;  /* 0x000ea40001117983 */ /* 0x002f280000300800 */
[----:B------:R-:W4:Y:S01]  /*73090*/  LDL.LU R13, [R1+0xea8] ;  /* 0x000ea800010d7983 */ /* 0x000f220000300800 */
[----:B---3--:R-:W-:-:S02]  /*730a0*/  IMAD.MOV.U32 R7, RZ, RZ, R11 ;  /* 0x000000ffff077224 */ /* 0x008fc400078e000b */
[----:B------:R-:W-:Y:S01]  /*730b0*/  IMAD.MOV.U32 R6, RZ, RZ, R10 ;  /* 0x000000ffff067224 */ /* 0x000fe200078e000a */
[----:B--2---:R-:W2:Y:S04]  /*730c0*/  LDL.LU R11, [R1+0xec4] ;  /* 0x000ec400010b7983 */ /* 0x004ea80000300800 */
[----:B------:R-:W3:Y:S04]  /*730d0*/  LDL.LU R10, [R1+0xec8] ;  /* 0x000ec800010a7983 */ /* 0x000ee80000300800 */
        /* <DEDUP_REMOVED lines=8> */
[----:B------:R-:W-:-:S04]  /*73160*/  IADD3 R14, P3, R14, R16, RZ ;  /* 0x000000100e0e7210 */ /* 0x000fc80007f7e0ff */
[----:B------:R-:W-:Y:S02]  /*73170*/  IADD3.X R15, R15, R3, RZ, P3, !PT ;  /* 0x000000030f0f7210 */ /* 0x000fe40001ffe4ff */
[----:B----4-:R-:W-:Y:S01]  /*73180*/  IADD3 R9, P4, R9, R16, RZ ;  /* 0x0000001009097210 */ /* 0x010fe20007f9e0ff */
[----:B------:R-:W-:Y:S01]  /*73190*/  STL [R1+0xe68], R14 ;  /* 0x000e680e01007387 */ /* 0x000fe20000100800 */
[----:B------:R-:W-:Y:S01]  /*731a0*/  ISETP.NE.U32.AND P1, PT, R6, RZ, PT ;  /* 0x000000ff0600720c */ /* 0x000fe20003f25070 */
[----:B------:R-:W-:Y:S02]  /*731b0*/  IMAD.MOV.U32 R6, RZ, RZ, R14 ;  /* 0x000000ffff067224 */ /* 0x000fe400078e000e */
[----:B------:R-:W-:Y:S01]  /*731c0*/  IMAD.X R12, R12, 0x1, R3, P4 ;  /* 0x000000010c0c7824 */ /* 0x000fe200020e0603 */
[----:B------:R1:W-:Y:S01]  /*731d0*/  STL [R1+0xe64], R15 ;  /* 0x000e640f01007387 */ /* 0x0003e20000100800 */
[----:B------:R-:W-:-:S03]  /*731e0*/  IMAD.MOV.U32 R7, RZ, RZ, R15 ;  /* 0x000000ffff077224 */ /* 0x000fc600078e000f */
[----:B------:R-:W-:Y:S04]  /*731f0*/  STL [R1+0xe88], R9 ;  /* 0x000e880901007387 */ /* 0x000fe80000100800 */
[----:B------:R4:W-:Y:S04]  /*73200*/  STL [R1+0xe84], R12 ;  /* 0x000e840c01007387 */ /* 0x0009e80000100800 */
[----:B-1----:R-:W2:Y:S04]  /*73210*/  LDL.LU R15, [R1+0xee4] ;  /* 0x000ee400010f7983 */ /* 0x002ea80000300800 */
[----:B------:R1:W-:Y:S04]  /*73220*/  LDGSTS.E [R5+0x41800], desc[UR8][R6.64], P2 ;  /* 0x4180000006057fae */ /* 0x0003e80009121848 */
[----:B------:R-:W2:Y:S01]  /*73230*/  LDL.LU R14, [R1+0xee8] ;  /* 0x000ee800010e7983 */ /* 0x000ea20000300800 */
[----:B-1----:R-:W-:Y:S01]  /*73240*/  IMAD.MOV.U32 R7, RZ, RZ, R12 ;  /* 0x000000ffff077224 */ /* 0x002fe200078e000c */
[----:B------:R-:W-:-:S02]  /*73250*/  MOV R6, R9 ;  /* 0x0000000900067202 */ /* 0x000fc40000000f00 */
[----:B----4-:R-:W4:Y:S04]  /*73260*/  LDL.LU R12, [R1+0xf04] ;  /* 0x000f0400010c7983 */ /* 0x010f280000300800 */
        /* <DEDUP_REMOVED lines=10> */
[----:B------:R-:W-:-:S05]  /*73310*/  IADD3 R13, P3, R13, R16, RZ ;  /* 0x000000100d0d7210 */ /* 0x000fca0007f7e0ff */
[----:B------:R-:W-:Y:S01]  /*73320*/  IMAD.X R17, R17, 0x1, R3, P3 ;  /* 0x0000000111117824 */ /* 0x000fe200018e0603 */
[----:B---3--:R-:W-:Y:S01]  /*73330*/  IADD3 R10, P4, R10, R16, RZ ;  /* 0x000000100a0a7210 */ /* 0x008fe20007f9e0ff */
[----:B------:R-:W-:Y:S01]  /*73340*/  STL [R1+0xea8], R13 ;  /* 0x000ea80d01007387 */ /* 0x000fe20000100800 */
[----:B------:R-:W-:Y:S01]  /*73350*/  MOV R6, R13 ;  /* 0x0000000d00067202 */ /* 0x000fe20000000f00 */
[----:B------:R-:W-:Y:S02]  /*73360*/  IMAD.MOV.U32 R7, RZ, RZ, R17 ;  /* 0x000000ffff077224 */ /* 0x000fe400078e0011 */
[----:B--2---:R-:W-:Y:S01]  /*73370*/  IMAD.X R11, R11, 0x1, R3, P4 ;  /* 0x000000010b0b7824 */ /* 0x004fe200020e0603 */
[----:B------:R1:W-:Y:S04]  /*73380*/  STL [R1+0xea4], R17 ;  /* 0x000ea41101007387 */ /* 0x0003e80000100800 */
[----:B------:R-:W-:Y:S04]  /*73390*/  STL [R1+0xec8], R10 ;  /* 0x000ec80a01007387 */ /* 0x000fe80000100800 */
[----:B------:R2:W-:Y:S04]  /*733a0*/  STL [R1+0xec4], R11 ;  /* 0x000ec40b01007387 */ /* 0x0005e80000100800 */
[----:B-1----:R-:W3:Y:S04]  /*733b0*/  LDL.LU R17, [R1+0xf24] ;  /* 0x000f240001117983 */ /* 0x002ee80000300800 */
        /* <DEDUP_REMOVED lines=16> */
[----:B------:R-:W-:Y:S01]  /*734c0*/  ISETP.NE.U32.AND P1, PT, R6, RZ, PT ;  /* 0x000000ff0600720c */ /* 0x000fe20003f25070 */
[----:B------:R-:W-:Y:S01]  /*734d0*/  IMAD.MOV.U32 R6, RZ, RZ, R14 ;  /* 0x000000ffff067224 */ /* 0x000fe200078e000e */
[----:B----4-:R-:W-:Y:S01]  /*734e0*/  IADD3 R9, P4, R9, R16, RZ ;  /* 0x0000001009097210 */ /* 0x010fe20007f9e0ff */
[----:B------:R-:W-:Y:S01]  /*734f0*/  IMAD.MOV.U32 R7, RZ, RZ, R15 ;  /* 0x000000ffff077224 */ /* 0x000fe200078e000f */
[----:B------:R-:W-:Y:S03]  /*73500*/  STL [R1+0xee8], R14 ;  /* 0x000ee80e01007387 */ /* 0x000fe60000100800 */
[----:B------:R-:W-:Y:S01]  /*73510*/  IMAD.X R12, R12, 0x1, R3, P4 ;  /* 0x000000010c0c7824 */ /* 0x000fe200020e0603 */
        /* <DEDUP_REMOVED lines=45> */
[----:B------:R-:W-:-:S04]  /*737f0*/  IADD3 R14, P3, R14, R16, RZ ;  /* 0x000000100e0e7210 */ /* 0x000fc80007f7e0ff */
[----:B------:R-:W-:Y:S02]  /*73800*/  IADD3.X R15, R15, R3, RZ, P3, !PT ;  /* 0x000000030f0f7210 */ /* 0x000fe40001ffe4ff */
[----:B----4-:R-:W-:Y:S01]  /*73810*/  IADD3 R9, P4, R9, R16, RZ ;  /* 0x0000001009097210 */ /* 0x010fe20007f9e0ff */
[----:B------:R-:W-:Y:S01]  /*73820*/  STL [R1+0xf68], R14 ;  /* 0x000f680e01007387 */ /* 0x000fe20000100800 */
[----:B------:R-:W-:-:S03]  /*73830*/  IMAD.MOV.U32 R6, RZ, RZ, R14 ;  /* 0x000000ffff067224 */ /* 0x000fc600078e000e */
        /* <DEDUP_REMOVED lines=13> */
[C---:B------:R-:W-:Y:S02]  /*73910*/  ISETP.GT.AND P1, PT, R4.reuse, 0x1, PT ;  /* 0x000000010400780c */ /* 0x040fe40003f24270 */
[----:B------:R-:W-:-:S02]  /*73920*/  ISETP.GT.AND P2, PT, R4, 0x5, PT ;  /* 0x000000050400780c */ /* 0x000fc40003f44270 */
[----:B-1----:R-:W-:-:S04]  /*73930*/  SEL R6, RZ, 0x4, !P1 ;  /* 0x00000004ff067807 */ /* 0x002fc80004800000 */
[----:B------:R-:W-:Y:S02]  /*73940*/  SEL R6, R6, RZ, !P0 ;  /* 0x000000ff06067207 */ /* 0x000fe40004000000 */
[----:B------:R-:W-:Y:S02]  /*73950*/  SEL R5, RZ, 0x4, !P2 ;  /* 0x00000004ff057807 */ /* 0x000fe40005000000 */
[----:B------:R-:W-:Y:S02]  /*73960*/  ISETP.NE.U32.AND P1, PT, R6, RZ, PT ;  /* 0x000000ff0600720c */ /* 0x000fe40003f25070 */
[----:B------:R-:W-:Y:S02]  /*73970*/  SEL R5, R5, RZ, !P0 ;  /* 0x000000ff05057207 */ /* 0x000fe40004000000 */
[----:B------:R-:W-:Y:S02]  /*73980*/  LOP3.LUT R27, R29, 0x20, RZ, 0x3c, !PT ;  /* 0x000000201d1b7812 */ /* 0x000fe400078e3cff */
[----:B------:R-:W-:-:S02]  /*73990*/  ISETP.NE.U32.AND P2, PT, R5, RZ, PT ;  /* 0x000000ff0500720c */ /* 0x000fc40003f45070 */
[----:B------:R-:W-:Y:S02]  /*739a0*/  IADD3 R5, R27, UR7, RZ ;  /* 0x000000071b057c10 */ /* 0x000fe4000fffe0ff */
[----:B------:R-:W-:-:S05]  /*739b0*/  IADD3 R13, P3, R13, R16, RZ ;  /* 0x000000100d0d7210 */ /* 0x000fca0007f7e0ff */
[----:B------:R-:W-:Y:S01]  /*739c0*/  IMAD.X R17, R17, 0x1, R3, P3 ;  /* 0x0000000111117824 */ /* 0x000fe200018e0603 */
[----:B---3--:R-:W-:Y:S01]  /*739d0*/  IADD3 R10, P4, R10, R16, RZ ;  /* 0x000000100a0a7210 */ /* 0x008fe20007f9e0ff */
[----:B------:R-:W-:Y:S01]  /*739e0*/  STL [R1+0xdb0], R13 ;  /* 0x000db00d01007387 */ /* 0x000fe20000100800 */
[----:B------:R-:W-:-:S03]  /*739f0*/  IMAD.MOV.U32 R6, RZ, RZ, R13 ;  /* 0x000000ffff067224 */ /* 0x000fc600078e000d */
[----:B--2---:R-:W-:Y:S01]  /*73a00*/  IMAD.X R11, R11, 0x1, R3, P4 ;  /* 0x000000010b0b7824 */ /* 0x004fe200020e0603 */
[----:B------:R-:W-:Y:S01]  /*73a10*/  STL [R1+0xdd0], R10 ;  /* 0x000dd00a01007387 */ /* 0x000fe20000100800 */
[----:B------:R-:W-:-:S03]  /*73a20*/  IMAD.MOV.U32 R7, RZ, RZ, R17 ;  /* 0x000000ffff077224 */ /* 0x000fc600078e0011 */
[----:B------:R1:W-:Y:S04]  /*73a30*/  STL [R1+0xdac], R17 ;  /* 0x000dac1101007387 */ /* 0x0003e80000100800 */
[----:B------:R2:W-:Y:S04]  /*73a40*/  STL [R1+0xdcc], R11 ;  /* 0x000dcc0b01007387 */ /* 0x0005e80000100800 */
[----:B------:R3:W-:Y:S04]  /*73a50*/  LDGSTS.E [R5+0x40100], desc[UR8][R6.64], P1 ;  /* 0x4010000006057fae */ /* 0x0007e80008921848 */
[----:B-1----:R-:W4:Y:S04]  /*73a60*/  LDL.LU R17, [R1+0xe2c] ;  /* 0x000e2c0001117983 */ /* 0x002f280000300800 */
[----:B------:R-:W4:Y:S01]  /*73a70*/  LDL.LU R13, [R1+0xe30] ;  /* 0x000e3000010d7983 */ /* 0x000f220000300800 */
[----:B---3--:R-:W-:Y:S01]  /*73a80*/  MOV R7, R11 ;  /* 0x0000000b00077202 */ /* 0x008fe20000000f00 */
[----:B------:R-:W-:-:S02]  /*73a90*/  IMAD.MOV.U32 R6, RZ, RZ, R10 ;  /* 0x000000ffff067224 */ /* 0x000fc400078e000a */
[----:B--2---:R-:W2:Y:S04]  /*73aa0*/  LDL.LU R11, [R1+0xe4c] ;  /* 0x000e4c00010b7983 */ /* 0x004ea80000300800 */
[----:B------:R-:W3:Y:S01]  /*73ab0*/  LDL.LU R10, [R1+0xe50] ;  /* 0x000e5000010a7983 */ /* 0x000ee20000300800 */
[----:B------:R-:W-:-:S03]  /*73ac0*/  ISETP.GT.AND P1, PT, R4, 0x9, PT ;  /* 0x000000090400780c */ /* 0x000fc60003f24270 */
[----:B------:R1:W-:Y:S02]  /*73ad0*/  LDGSTS.E [R5+0x40500], desc[UR8][R6.64], P2 ;  /* 0x4050000006057fae */ /* 0x0003e40009121848 */
[----:B-1----:R-:W-:Y:S02]  /*73ae0*/  SEL R6, RZ, 0x4, !P1 ;  /* 0x00000004ff067807 */ /* 0x002fe40004800000 */
[----:B------:R-:W-:Y:S02]  /*73af0*/  ISETP.GT.AND P1, PT, R4, 0xd, PT ;  /* 0x0000000d0400780c */ /* 0x000fe40003f24270 */
[----:B------:R-:W-:-:S04]  /*73b00*/  SEL R6, R6, RZ, !P0 ;  /* 0x000000ff06067207 */ /* 0x000fc80004000000 */
[----:B------:R-:W-:Y:S02]  /*73b10*/  ISETP.NE.U32.AND P2, PT, R6, RZ, PT ;  /* 0x000000ff0600720c */ /* 0x000fe40003f45070 */
[----:B------:R-:W-:-:S04]  /*73b20*/  SEL R6, RZ, 0x4, !P1 ;  /* 0x00000004ff067807 */ /* 0x000fc80004800000 */
[----:B------:R-:W-:Y:S02]  /*73b30*/  SEL R6, R6, RZ, !P0 ;  /* 0x000000ff06067207 */ /* 0x000fe40004000000 */
[----:B------:R-:W-:-:S05]  /*73b40*/  IADD3 R14, P3, R14, R16, RZ ;  /* 0x000000100e0e7210 */ /* 0x000fca0007f7e0ff */
[----:B------:R-:W-:Y:S01]  /*73b50*/  IMAD.X R15, R15, 0x1, R3, P3 ;  /* 0x000000010f0f7824 */ /* 0x000fe200018e0603 */
[----:B------:R-:W-:Y:S01]  /*73b60*/  ISETP.NE.U32.AND P1, PT, R6, RZ, PT ;  /* 0x000000ff0600720c */ /* 0x000fe20003f25070 */
[----:B------:R-:W-:Y:S01]  /*73b70*/  STL [R1+0xdf0], R14 ;  /* 0x000df00e01007387 */ /* 0x000fe20000100800 */
[----:B----4-:R-:W-:Y:S01]  /*73b80*/  IADD3 R9, P4, R9, R16, RZ ;  /* 0x0000001009097210 */ /* 0x010fe20007f9e0ff */
[----:B------:R-:W-:Y:S01]  /*73b90*/  IMAD.MOV.U32 R6, RZ, RZ, R14 ;  /* 0x000000ffff067224 */ /* 0x000fe200078e000e */
[----:B------:R-:W-:-:S03]  /*73ba0*/  MOV R7, R15 ;  /* 0x0000000f00077202 */ /* 0x000fc60000000f00 */
[----:B------:R-:W-:Y:S01]  /*73bb0*/  IMAD.X R12, R12, 0x1, R3, P4 ;  /* 0x000000010c0c7824 */ /* 0x000fe200020e0603 */
[----:B------:R1:W-:Y:S04]  /*73bc0*/  STL [R1+0xdec], R15 ;  /* 0x000dec0f01007387 */ /* 0x0003e80000100800 */
[----:B------:R-:W-:Y:S04]  /*73bd0*/  STL [R1+0xe10], R9 ;  /* 0x000e100901007387 */ /* 0x000fe80000100800 */
[----:B------:R4:W-:Y:S04]  /*73be0*/  STL [R1+0xe0c], R12 ;  /* 0x000e0c0c01007387 */ /* 0x0009e80000100800 */
[----:B-1----:R-:W2:Y:S04]  /*73bf0*/  LDL.LU R15, [R1+0xe6c] ;  /* 0x000e6c00010f7983 */ /* 0x002ea80000300800 */
[----:B------:R1:W-:Y:S04]  /*73c00*/  LDGSTS.E [R5+0x40900], desc[UR8][R6.64], P2 ;  /* 0x4090000006057fae */ /* 0x0003e80009121848 */
[----:B------:R-:W2:Y:S01]  /*73c10*/  LDL.LU R14, [R1+0xe70] ;  /* 0x000e7000010e7983 */ /* 0x000ea20000300800 */
[----:B-1----:R-:W-:-:S02]  /*73c20*/  IMAD.MOV.U32 R7, RZ, RZ, R12 ;  /* 0x000000ffff077224 */ /* 0x002fc400078e000c */
[----:B------:R-:W-:Y:S01]  /*73c30*/  IMAD.MOV.U32 R6, RZ, RZ, R9 ;  /* 0x000000ffff067224 */ /* 0x000fe200078e0009 */
        /* <DEDUP_REMOVED lines=15> */
[----:B------:R-:W-:Y:S02]  /*73d30*/  IMAD.MOV.U32 R6, RZ, RZ, R13 ;  /* 0x000000ffff067224 */ /* 0x000fe400078e000d */
[----:B--2---:R-:W-:Y:S01]  /*73d40*/  IADD3.X R11, R11, R3, RZ, P4, !PT ;  /* 0x000000030b0b7210 */ /* 0x004fe200027fe4ff */
[----:B------:R-:W-:Y:S01]  /*73d50*/  IMAD.MOV.U32 R7, RZ, RZ, R17 ;  /* 0x000000ffff077224 */ /* 0x000fe200078e0011 */
[----:B------:R1:W-:Y:S04]  /*73d60*/  STL [R1+0xe2c], R17 ;  /* 0x000e2c1101007387 */ /* 0x0003e80000100800 */
[----:B------:R-:W-:Y:S04]  /*73d70*/  STL [R1+0xe50], R10 ;  /* 0x000e500a01007387 */ /* 0x000fe80000100800 */
[----:B------:R2:W-:Y:S04]  /*73d80*/  STL [R1+0xe4c], R11 ;  /* 0x000e4c0b01007387 */ /* 0x0005e80000100800 */
[----:B-1----:R-:W3:Y:S04]  /*73d90*/  LDL.LU R17, [R1+0xeac] ;  /* 0x000eac0001117983 */ /* 0x002ee80000300800 */
[----:B------:R1:W-:Y:S04]  /*73da0*/  LDGSTS.E [R5+0x41100], desc[UR8][R6.64], P2 ;  /* 0x4110000006057fae */ /* 0x0003e80009121848 */
[----:B------:R-:W3:Y:S01]  /*73db0*/  LDL.LU R13, [R1+0xeb0] ;  /* 0x000eb000010d7983 */ /* 0x000ee20000300800 */
[----:B-1----:R-:W-:Y:S01]  /*73dc0*/  MOV R7, R11 ;  /* 0x0000000b00077202 */ /* 0x002fe20000000f00 */
[----:B------:R-:W-:-:S02]  /*73dd0*/  IMAD.MOV.U32 R6, RZ, RZ, R10 ;  /* 0x000000ffff067224 */ /* 0x000fc400078e000a */
        /* <DEDUP_REMOVED lines=10> */
[----:B------:R-:W-:-:S05]  /*73e80*/  IADD3 R14, P3, R14, R16, RZ ;  /* 0x000000100e0e7210 */ /* 0x000fca0007f7e0ff */
[--C-:B------:R-:W-:Y:S01]  /*73e90*/  IMAD.X R15, R15, 0x1, R3.reuse, P3 ;  /* 0x000000010f0f7824 */ /* 0x100fe200018e0603 */
[----:B------:R-:W-:Y:S01]  /*73ea0*/  ISETP.NE.U32.AND P1, PT, R6, RZ, PT ;  /* 0x000000ff0600720c */ /* 0x000fe20003f25070 */
[----:B------:R-:W-:Y:S01]  /*73eb0*/  STL [R1+0xe70], R14 ;  /* 0x000e700e01007387 */ /* 0x000fe20000100800 */
[----:B------:R-:W-:Y:S01]  /*73ec0*/  IMAD.MOV.U32 R6, RZ, RZ, R14 ;  /* 0x000000ffff067224 */ /* 0x000fe200078e000e */
[----:B----4-:R-:W-:Y:S02]  /*73ed0*/  IADD3 R9, P4, R9, R16, RZ ;  /* 0x0000001009097210 */ /* 0x010fe40007f9e0ff */
[----:B------:R1:W-:Y:S01]  /*73ee0*/  STL [R1+0xe6c], R15 ;  /* 0x000e6c0f01007387 */ /* 0x0003e20000100800 */
[----:B------:R-:W-:Y:S02]  /*73ef0*/  MOV R7, R15 ;  /* 0x0000000f00077202 */ /* 0x000fe40000000f00 */
[----:B------:R-:W-:Y:S01]  /*73f00*/  IMAD.X R12, R12, 0x1, R3, P4 ;  /* 0x000000010c0c7824 */ /* 0x000fe200020e0603 */
        /* <DEDUP_REMOVED lines=20> */
[----:B------:R-:W-:Y:S01]  /*74050*/  STL [R1+0xeb0], R13 ;  /* 0x000eb00d01007387 */ /* 0x000fe20000100800 */
[----:B------:R-:W-:Y:S01]  /*74060*/  IMAD.MOV.U32 R6, RZ, RZ, R13 ;  /* 0x000000ffff067224 */ /* 0x000fe200078e000d */
[----:B--2---:R-:W-:Y:S01]  /*74070*/  IADD3 R10, P4, R10, R16, RZ ;  /* 0x000000100a0a7210 */ /* 0x004fe20007f9e0ff */
[----:B------:R-:W-:-:S03]  /*74080*/  IMAD.MOV.U32 R7, RZ, RZ, R17 ;  /* 0x000000ffff077224 */ /* 0x000fc600078e0011 */
[----:B------:R-:W-:Y:S01]  /*74090*/  IADD3.X R11, R11, R3, RZ, P4, !PT ;  /* 0x000000030b0b7210 */ /* 0x000fe200027fe4ff */
        /* <DEDUP_REMOVED lines=87> */
[----:B------:R-:W4:Y:S01]  /*74610*/  LDL.LU R9, [R1+0xe18] ;  /* 0x000e180001097983 */ /* 0x000f220000300800 */
[----:B------:R-:W-:-:S03]  /*74620*/  ISETP.GT.AND P2, PT, R4, 0x2, PT ;  /* 0x000000020400780c */ /* 0x000fc60003f44270 */
[----:B------:R1:W-:Y:S01]  /*74630*/  LDGSTS.E [R5+0x43d00], desc[UR8][R6.64], P1 ;  /* 0x43d0000006057fae */ /* 0x0003e20008921848 */
[----:B------:R-:W-:Y:S02]  /*74640*/  ISETP.GT.AND P1, PT, R4, 0x6, PT ;  /* 0x000000060400780c */ /* 0x000fe40003f24270 */
[----:B-1----:R-:W-:-:S04]  /*74650*/  SEL R5, RZ, 0x4, !P2 ;  /* 0x00000004ff057807 */ /* 0x002fc80005000000 */
[----:B------:R-:W-:Y:S02]  /*74660*/  SEL R5, R5, RZ, !P0 ;  /* 0x000000ff05057207 */ /* 0x000fe40004000000 */
[----:B------:R-:W-:Y:S02]  /*74670*/  SEL R6, RZ, 0x4, !P1 ;  /* 0x00000004ff067807 */ /* 0x000fe40004800000 */
[----:B------:R-:W-:Y:S02]  /*74680*/  ISETP.NE.U32.AND P1, PT, R5, RZ, PT ;  /* 0x000000ff0500720c */ /* 0x000fe40003f25070 */
[----:B------:R-:W-:Y:S02]  /*74690*/  SEL R6, R6, RZ, !P0 ;  /* 0x000000ff06067207 */ /* 0x000fe40004000000 */
[----:B------:R-:W-:Y:S02]  /*746a0*/  LOP3.LUT R28, R29, 0x40, RZ, 0x3c, !PT ;  /* 0x000000401d1c7812 */ /* 0x000fe400078e3cff */
[----:B------:R-:W-:-:S03]  /*746b0*/  ISETP.NE.U32.AND P2, PT, R6, RZ, PT ;  /* 0x000000ff0600720c */ /* 0x000fc60003f45070 */
[----:B------:R-:W-:Y:S01]  /*746c0*/  VIADD R5, R28, UR7 ;  /* 0x000000071c057c36 */ /* 0x000fe20008000000 */
[----:B---3--:R-:W-:-:S05]  /*746d0*/  IADD3 R13, P3, R13, R16, RZ ;  /* 0x000000100d0d7210 */ /* 0x008fca0007f7e0ff */
[----:B------:R-:W-:Y:S01]  /*746e0*/  IMAD.X R17, R17, 0x1, R3, P3 ;  /* 0x0000000111117824 */ /* 0x000fe200018e0603 */
[----:B------:R-:W-:Y:S01]  /*746f0*/  STL [R1+0xdb8], R13 ;  /* 0x000db80d01007387 */ /* 0x000fe20000100800 */
[----:B------:R-:W-:Y:S01]  /*74700*/  IMAD.MOV.U32 R6, RZ, RZ, R13 ;  /* 0x000000ffff067224 */ /* 0x000fe200078e000d */
[----:B--2---:R-:W-:Y:S01]  /*74710*/  IADD3 R10, P4, R10, R16, RZ ;  /* 0x000000100a0a7210 */ /* 0x004fe20007f9e0ff */
[----:B------:R-:W-:-:S03]  /*74720*/  IMAD.MOV.U32 R7, RZ, RZ, R17 ;  /* 0x000000ffff077224 */ /* 0x000fc600078e0011 */
[----:B------:R-:W-:Y:S01]  /*74730*/  IADD3.X R11, R11, R3, RZ, P4, !PT ;  /* 0x000000030b0b7210 */ /* 0x000fe200027fe4ff */
[----:B------:R-:W-:Y:S04]  /*74740*/  STL [R1+0xdd8], R10 ;  /* 0x000dd80a01007387 */ /* 0x000fe80000100800 */
[----:B------:R1:W-:Y:S04]  /*74750*/  STL [R1+0xdb4], R17 ;  /* 0x000db41101007387 */ /* 0x0003e80000100800 */
[----:B------:R2:W-:Y:S04]  /*74760*/  STL [R1+0xdd4], R11 ;  /* 0x000dd40b01007387 */ /* 0x0005e80000100800 */
[----:B------:R3:W-:Y:S04]  /*74770*/  LDGSTS.E [R5+0x40200], desc[UR8][R6.64], P1 ;  /* 0x4020000006057fae */ /* 0x0007e80008921848 */
[----:B-1----:R-:W4:Y:S04]  /*74780*/  LDL.LU R17, [R1+0xe34] ;  /* 0x000e340001117983 */ /* 0x002f280000300800 */
[----:B------:R-:W4:Y:S01]  /*74790*/  LDL.LU R13, [R1+0xe38] ;  /* 0x000e3800010d7983 */ /* 0x000f220000300800 */
[----:B---3--:R-:W-:Y:S01]  /*747a0*/  IMAD.MOV.U32 R7, RZ, RZ, R11 ;  /* 0x000000ffff077224 */ /* 0x008fe200078e000b */
[----:B------:R-:W-:-:S02]  /*747b0*/  MOV R6, R10 ;  /* 0x0000000a00067202 */ /* 0x000fc40000000f00 */
        /* <DEDUP_REMOVED lines=10> */
[----:B------:R-:W-:Y:S02]  /*74860*/  IADD3 R14, P3, R14, R16, RZ ;  /* 0x000000100e0e7210 */ /* 0x000fe40007f7e0ff */
[----:B------:R-:W-:-:S03]  /*74870*/  ISETP.NE.U32.AND P1, PT, R6, RZ, PT ;  /* 0x000000ff0600720c */ /* 0x000fc60003f25070 */
[----:B------:R-:W-:Y:S01]  /*74880*/  IMAD.X R15, R15, 0x1, R3, P3 ;  /* 0x000000010f0f7824 */ /* 0x000fe200018e0603 */
[----:B------:R-:W-:Y:S01]  /*74890*/  MOV R6, R14 ;  /* 0x0000000e00067202 */ /* 0x000fe20000000f00 */
[----:B------:R-:W-:Y:S02]  /*748a0*/  STL [R1+0xdf8], R14 ;  /* 0x000df80e01007387 */ /* 0x000fe40000100800 */
[----:B------:R-:W-:Y:S01]  /*748b0*/  IMAD.MOV.U32 R7, RZ, RZ, R15 ;  /* 0x000000ffff077224 */ /* 0x000fe200078e000f */
[----:B----4-:R-:W-:Y:S01]  /*748c0*/  IADD3 R9, P4, R9, R16, RZ ;  /* 0x0000001009097210 */ /* 0x010fe20007f9e0ff */
[----:B------:R1:W-:Y:S04]  /*748d0*/  STL [R1+0xdf4], R15 ;  /* 0x000df40f01007387 */ /* 0x0003e80000100800 */
[----:B------:R-:W-:Y:S01]  /*748e0*/  IMAD.X R12, R12, 0x1, R3, P4 ;  /* 0x000000010c0c7824 */ /* 0x000fe200020e0603 */
[----:B------:R-:W-:Y:S04]  /*748f0*/  STL [R1+0xe18], R9 ;  /* 0x000e180901007387 */ /* 0x000fe80000100800 */
[----:B------:R4:W-:Y:S04]  /*74900*/  STL [R1+0xe14], R12 ;  /* 0x000e140c01007387 */ /* 0x0009e80000100800 */
[----:B------:R4:W-:Y:S04]  /*74910*/  LDGSTS.E [R5+0x40a00], desc[UR8][R6.64], P2 ;  /* 0x40a0000006057fae */ /* 0x0009e80009121848 */
[----:B-1----:R-:W2:Y:S04]  /*74920*/  LDL.LU R15, [R1+0xe74] ;  /* 0x000e7400010f7983 */ /* 0x002ea80000300800 */
[----:B------:R-:W2:Y:S01]  /*74930*/  LDL.LU R14, [R1+0xe78] ;  /* 0x000e7800010e7983 */ /* 0x000ea20000300800 */
[----:B----4-:R-:W-:-:S02]  /*74940*/  IMAD.MOV.U32 R7, RZ, RZ, R12 ;  /* 0x000000ffff077224 */ /* 0x010fc400078e000c */
[----:B------:R-:W-:Y:S01]  /*74950*/  IMAD.MOV.U32 R6, RZ, RZ, R9 ;  /* 0x000000ffff067224 */ /* 0x000fe200078e0009 */
        /* <DEDUP_REMOVED lines=13> */
[----:B---3--:R-:W-:Y:S01]  /*74a30*/  IADD3 R10, P4, R10, R16, RZ ;  /* 0x000000100a0a7210 */ /* 0x008fe20007f9e0ff */
[----:B------:R-:W-:Y:S01]  /*74a40*/  IMAD.MOV.U32 R6, RZ, RZ, R13 ;  /* 0x000000ffff067224 */ /* 0x000fe200078e000d */
[----:B------:R-:W-:Y:S01]  /*74a50*/  STL [R1+0xe38], R13 ;  /* 0x000e380d01007387 */ /* 0x000fe20000100800 */
[----:B------:R-:W-:Y:S02]  /*74a60*/  IMAD.MOV.U32 R7, RZ, RZ, R17 ;  /* 0x000000ffff077224 */ /* 0x000fe400078e0011 */
[----:B--2---:R-:W-:Y:S01]  /*74a70*/  IMAD.X R11, R11, 0x1, R3, P4 ;  /* 0x000000010b0b7824 */ /* 0x004fe200020e0603 */
[----:B------:R1:W-:Y:S04]  /*74a80*/  STL [R1+0xe34], R17 ;  /* 0x000e341101007387 */ /* 0x0003e80000100800 */
[----:B------:R-:W-:Y:S04]  /*74a90*/  STL [R1+0xe58], R10 ;  /* 0x000e580a01007387 */ /* 0x000fe80000100800 */
[----:B------:R2:W-:Y:S04]  /*74aa0*/  STL [R1+0xe54], R11 ;  /* 0x000e540b01007387 */ /* 0x0005e80000100800 */
[----:B------:R3:W-:Y:S04]  /*74ab0*/  LDGSTS.E [R5+0x41200], desc[UR8][R6.64], P2 ;  /* 0x4120000006057fae */ /* 0x0007e80009121848 */
[----:B-1----:R-:W4:Y:S04]  /*74ac0*/  LDL.LU R17, [R1+0xeb4] ;  /* 0x000eb40001117983 */ /* 0x002f280000300800 */
[----:B------:R-:W4:Y:S01]  /*74ad0*/  LDL.LU R13, [R1+0xeb8] ;  /* 0x000eb800010d7983 */ /* 0x000f220000300800 */
[----:B---3--:R-:W-:Y:S01]  /*74ae0*/  IMAD.MOV.U32 R7, RZ, RZ, R11 ;  /* 0x000000ffff077224 */ /* 0x008fe200078e000b */
[----:B------:R-:W-:-:S02]  /*74af0*/  MOV R6, R10 ;  /* 0x0000000a00067202 */ /* 0x000fc40000000f00 */
        /* <DEDUP_REMOVED lines=13> */
[----:B----4-:R-:W-:Y:S01]  /*74bd0*/  IADD3 R9, P4, R9, R16, RZ ;  /* 0x0000001009097210 */ /* 0x010fe20007f9e0ff */
[----:B------:R-:W-:Y:S01]  /*74be0*/  STL [R1+0xe78], R14 ;  /* 0x000e780e01007387 */ /* 0x000fe20000100800 */
[----:B------:R-:W-:Y:S01]  /*74bf0*/  MOV R6, R14 ;  /* 0x0000000e00067202 */ /* 0x000fe20000000f00 */
[----:B------:R-:W-:Y:S02]  /*74c00*/  IMAD.MOV.U32 R7, RZ, RZ, R15 ;  /* 0x000000ffff077224 */ /* 0x000fe400078e000f */
        /* <DEDUP_REMOVED lines=23> */
[----:B------:R-:W-:Y:S01]  /*74d80*/  STL [R1+0xeb8], R13 ;  /* 0x000eb80d01007387 */ /* 0x000fe20000100800 */
[----:B------:R-:W-:-:S03]  /*74d90*/  IMAD.MOV.U32 R6, RZ, RZ, R13 ;  /* 0x000000ffff067224 */ /* 0x000fc600078e000d */
[----:B--2---:R-:W-:Y:S01]  /*74da0*/  IMAD.X R11, R11, 0x1, R3, P4 ;  /* 0x000000010b0b7824 */ /* 0x004fe200020e0603 */
[----:B------:R1:W-:Y:S01]  /*74db0*/  STL [R1+0xeb4], R17 ;  /* 0x000eb41101007387 */ /* 0x0003e20000100800 */
[----:B------:R-:W-:-:S03]  /*74dc0*/  IMAD.MOV.U32 R7, RZ, RZ, R17 ;  /* 0x000000ffff077224 */ /* 0x000fc600078e0011 */
[----:B------:R-:W-:Y:S04]  /*74dd0*/  STL [R1+0xed8], R10 ;  /* 0x000ed80a01007387 */ /* 0x000fe80000100800 */
[----:B------:R2:W-:Y:S04]  /*74de0*/  STL [R1+0xed4], R11 ;  /* 0x000ed40b01007387 */ /* 0x0005e80000100800 */
[----:B-1----:R-:W3:Y:S04]  /*74df0*/  LDL.LU R17, [R1+0xf34] ;  /* 0x000f340001117983 */ /* 0x002ee80000300800 */
[----:B------:R1:W-:Y:S04]  /*74e00*/  LDGSTS.E [R5+0x42200], desc[UR8][R6.64], P2 ;  /* 0x4220000006057fae */ /* 0x0003e80009121848 */
[----:B------:R-:W3:Y:S01]  /*74e10*/  LDL.LU R13, [R1+0xf38] ;  /* 0x000f3800010d7983 */ /* 0x000ee20000300800 */
[----:B-1----:R-:W-:Y:S01]  /*74e20*/  IMAD.MOV.U32 R7, RZ, RZ, R11 ;  /* 0x000000ffff077224 */ /* 0x002fe200078e000b */
[----:B------:R-:W-:-:S02]  /*74e30*/  MOV R6, R10 ;  /* 0x0000000a00067202 */ /* 0x000fc40000000f00 */
        /* <DEDUP_REMOVED lines=37> */
[----:B---3--:R-:W-:-:S04]  /*75090*/  IADD3 R13, P3, R13, R16, RZ ;  /* 0x000000100d0d7210 */ /* 0x008fc80007f7e0ff */
[----:B------:R-:W-:Y:S01]  /*750a0*/  IADD3.X R17, R17, R3, RZ, P3, !PT ;  /* 0x0000000311117210 */ /* 0x000fe20001ffe4ff */
[----:B------:R-:W-:Y:S01]  /*750b0*/  IMAD.MOV.U32 R6, RZ, RZ, R13 ;  /* 0x000000ffff067224 */ /* 0x000fe200078e000d */
[----:B------:R-:W-:Y:S01]  /*750c0*/  STL [R1+0xf38], R13 ;  /* 0x000f380d01007387 */ /* 0x000fe20000100800 */
[----:B--2---:R-:W-:Y:S02]  /*750d0*/  IADD3 R10, P4, R10, R16, RZ ;  /* 0x000000100a0a7210 */ /* 0x004fe40007f9e0ff */
[----:B------:R-:W-:Y:S01]  /*750e0*/  IMAD.MOV.U32 R7, RZ, RZ, R17 ;  /* 0x000000ffff077224 */ /* 0x000fe200078e0011 */
[----:B------:R1:W-:Y:S02]  /*750f0*/  STL [R1+0xf34], R17 ;  /* 0x000f341101007387 */ /* 0x0003e40000100800 */
[----:B------:R-:W-:Y:S02]  /*75100*/  IMAD.X R11, R11, 0x1, R3, P4 ;  /* 0x000000010b0b7824 */ /* 0x000fe400020e0603 */
        /* <DEDUP_REMOVED lines=37> */
[----:B------:R-:W-:-:S04]  /*75360*/  ISETP.GT.AND P1, PT, R4, 0x3, PT ;  /* 0x000000030400780c */ /* 0x000fc80003f24270 */
[----:B-1----:R-:W-:Y:S02]  /*75370*/  SEL R6, RZ, 0x4, !P1 ;  /* 0x00000004ff067807 */ /* 0x002fe40004800000 */
[----:B------:R-:W-:Y:S02]  /*75380*/  SEL R5, RZ, 0x4, !P2 ;  /* 0x00000004ff057807 */ /* 0x000fe40005000000 */
[----:B------:R-:W-:Y:S02]  /*75390*/  SEL R6, R6, RZ, !P0 ;  /* 0x000000ff06067207 */ /* 0x000fe40004000000 */
[----:B------:R-:W-:Y:S02]  /*753a0*/  SEL R5, R5, RZ, !P0 ;  /* 0x000000ff05057207 */ /* 0x000fe40004000000 */
[----:B------:R-:W-:Y:S02]  /*753b0*/  ISETP.NE.U32.AND P1, PT, R6, RZ, PT ;  /* 0x000000ff0600720c */ /* 0x000fe40003f25070 */
[----:B------:R-:W-:-:S02]  /*753c0*/  ISETP.NE.U32.AND P2, PT, R5, RZ, PT ;  /* 0x000000ff0500720c */ /* 0x000fc40003f45070 */
[----:B------:R-:W-:-:S05]  /*753d0*/  LOP3.LUT R5, R29, 0x60, RZ, 0x3c, !PT ;  /* 0x000000601d057812 */ /* 0x000fca00078e3cff */
[----:B------:R-:W-:Y:S01]  /*753e0*/  VIADD R5, R5, UR7 ;  /* 0x0000000705057c36 */ /* 0x000fe20008000000 */
[----:B------:R-:W-:-:S04]  /*753f0*/  IADD3 R13, P3, R13, R16, RZ ;  /* 0x000000100d0d7210 */ /* 0x000fc80007f7e0ff */
[----:B------:R-:W-:Y:S02]  /*75400*/  IADD3.X R17, R17, R3, RZ, P3, !PT ;  /* 0x0000000311117210 */ /* 0x000fe40001ffe4ff */
[----:B---3--:R-:W-:Y:S01]  /*75410*/  IADD3 R10, P4, R10, R16, RZ ;  /* 0x000000100a0a7210 */ /* 0x008fe20007f9e0ff */
[----:B------:R-:W-:Y:S01]  /*75420*/  STL [R1+0xdc0], R13 ;  /* 0x000dc00d01007387 */ /* 0x000fe20000100800 */
[----:B------:R-:W-:-:S03]  /*75430*/  IMAD.MOV.U32 R6, RZ, RZ, R13 ;  /* 0x000000ffff067224 */ /* 0x000fc600078e000d */
[----:B--2---:R-:W-:Y:S01]  /*75440*/  IMAD.X R11, R11, 0x1, R3, P4 ;  /* 0x000000010b0b7824 */ /* 0x004fe200020e0603 */
[----:B------:R-:W-:Y:S01]  /*75450*/  STL [R1+0xde0], R10 ;  /* 0x000de00a01007387 */ /* 0x000fe20000100800 */
[----:B------:R-:W-:-:S03]  /*75460*/  MOV R7, R17 ;  /* 0x0000001100077202 */ /* 0x000fc60000000f00 */
[----:B------:R1:W-:Y:S04]  /*75470*/  STL [R1+0xdbc], R17 ;  /* 0x000dbc1101007387 */ /* 0x0003e80000100800 */
[----:B------:R2:W-:Y:S04]  /*75480*/  STL [R1+0xddc], R11 ;  /* 0x000ddc0b01007387 */ /* 0x0005e80000100800 */
[----:B------:R3:W-:Y:S04]  /*75490*/  LDGSTS.E [R5+0x40300], desc[UR8][R6.64], P1 ;  /* 0x4030000006057fae */ /* 0x0007e80008921848 */
[----:B-1----:R-:W4:Y:S04]  /*754a0*/  LDL.LU R17, [R1+0xe3c] ;  /* 0x000e3c0001117983 */ /* 0x002f280000300800 */
[----:B------:R-:W4:Y:S01]  /*754b0*/  LDL.LU R13, [R1+0xe40] ;  /* 0x000e4000010d7983 */ /* 0x000f220000300800 */
[----:B---3--:R-:W-:-:S02]  /*754c0*/  IMAD.MOV.U32 R7, RZ, RZ, R11 ;  /* 0x000000ffff077224 */ /* 0x008fc400078e000b */
[----:B------:R-:W-:Y:S01]  /*754d0*/  IMAD.MOV.U32 R6, RZ, RZ, R10 ;  /* 0x000000ffff067224 */ /* 0x000fe200078e000a */
        /* <DEDUP_REMOVED lines=13> */
[----:B------:R-:W-:Y:S01]  /*755b0*/  STL [R1+0xe00], R14 ;  /* 0x000e000e01007387 */ /* 0x000fe20000100800 */
[----:B------:R-:W-:Y:S02]  /*755c0*/  IMAD.MOV.U32 R6, RZ, RZ, R14 ;  /* 0x000000ffff067224 */ /* 0x000fe400078e000e */
[----:B------:R-:W-:Y:S01]  /*755d0*/  IMAD.MOV.U32 R7, RZ, RZ, R15 ;  /* 0x000000ffff077224 */ /* 0x000fe200078e000f */
[----:B----4-:R-:W-:Y:S01]  /*755e0*/  IADD3 R9, P4, R9, R16, RZ ;  /* 0x0000001009097210 */ /* 0x010fe20007f9e0ff */
[----:B------:R1:W-:Y:S03]  /*755f0*/  STL [R1+0xdfc], R15 ;  /* 0x000dfc0f01007387 */ /* 0x0003e60000100800 */
[----:B------:R-:W-:Y:S01]  /*75600*/  IADD3.X R12, R12, R3, RZ, P4, !PT ;  /* 0x000000030c0c7210 */ /* 0x000fe200027fe4ff */
[----:B------:R-:W-:Y:S04]  /*75610*/  STL [R1+0xe20], R9 ;  /* 0x000e200901007387 */ /* 0x000fe80000100800 */
[----:B------:R4:W-:Y:S04]  /*75620*/  STL [R1+0xe1c], R12 ;  /* 0x000e1c0c01007387 */ /* 0x0009e80000100800 */
[----:B-1----:R-:W2:Y:S04]  /*75630*/  LDL.LU R15, [R1+0xe7c] ;  /* 0x000e7c00010f7983 */ /* 0x002ea80000300800 */
[----:B------:R1:W-:Y:S04]  /*75640*/  LDGSTS.E [R5+0x40b00], desc[UR8][R6.64], P2 ;  /* 0x40b0000006057fae */ /* 0x0003e80009121848 */
[----:B------:R-:W2:Y:S01]  /*75650*/  LDL.LU R14, [R1+0xe80] ;  /* 0x000e8000010e7983 */ /* 0x000ea20000300800 */
[----:B-1----:R-:W-:Y:S01]  /*75660*/  MOV R7, R12 ;  /* 0x0000000c00077202 */ /* 0x002fe20000000f00 */
[----:B------:R-:W-:-:S02]  /*75670*/  IMAD.MOV.U32 R6, RZ, RZ, R9 ;  /* 0x000000ffff067224 */ /* 0x000fc400078e0009 */
        /* <DEDUP_REMOVED lines=14> */
[----:B------:R-:W-:-:S03]  /*75760*/  IMAD.MOV.U32 R6, RZ, RZ, R13 ;  /* 0x000000ffff067224 */ /* 0x000fc600078e000d */
[----:B------:R-:W-:Y:S01]  /*75770*/  MOV R7, R17 ;  /* 0x0000001100077202 */ /* 0x000fe20000000f00 */
[----:B------:R-:W-:Y:S01]  /*75780*/  STL [R1+0xe40], R13 ;  /* 0x000e400d01007387 */ /* 0x000fe20000100800 */
[----:B--2---:R-:W-:-:S03]  /*75790*/  IMAD.X R11, R11, 0x1, R3, P4 ;  /* 0x000000010b0b7824 */ /* 0x004fc600020e0603 */
[----:B------:R1:W-:Y:S04]  /*757a0*/  STL [R1+0xe3c], R17 ;  /* 0x000e3c1101007387 */ /* 0x0003e80000100800 */
        /* <DEDUP_REMOVED lines=19> */
[----:B------:R-:W-:Y:S01]  /*758e0*/  STL [R1+0xe80], R14 ;  /* 0x000e800e01007387 */ /* 0x000fe20000100800 */
[----:B------:R-:W-:Y:S02]  /*758f0*/  ISETP.NE.U32.AND P1, PT, R6, RZ, PT ;  /* 0x000000ff0600720c */ /* 0x000fe40003f25070 */
[----:B----4-:R-:W-:Y:S01]  /*75900*/  IADD3 R9, P4, R9, R16, RZ ;  /* 0x0000001009097210 */ /* 0x010fe20007f9e0ff */
[----:B------:R1:W-:Y:S03]  /*75910*/  STL [R1+0xe7c], R15 ;  /* 0x000e7c0f01007387 */ /* 0x0003e60000100800 */
[----:B------:R-:W-:Y:S01]  /*75920*/  IADD3.X R12, R12, R3, RZ, P4, !PT ;  /* 0x000000030c0c7210 */ /* 0x000fe200027fe4ff */
[----:B------:R-:W-:Y:S01]  /*75930*/  IMAD.MOV.U32 R6, RZ, RZ, R14 ;  /* 0x000000ffff067224 */ /* 0x000fe200078e000e */
[----:B------:R-:W-:Y:S01]  /*75940*/  STL [R1+0xea0], R9 ;  /* 0x000ea00901007387 */ /* 0x000fe20000100800 */
[----:B------:R-:W-:-:S03]  /*75950*/  IMAD.MOV.U32 R7, RZ, RZ, R15 ;  /* 0x000000ffff077224 */ /* 0x000fc600078e000f */
[----:B------:R4:W-:Y:S04]  /*75960*/  STL [R1+0xe9c], R12 ;  /* 0x000e9c0c01007387 */ /* 0x0009e80000100800 */
[----:B-1----:R-:W2:Y:S04]  /*75970*/  LDL.LU R15, [R1+0xefc] ;  /* 0x000efc00010f7983 */ /* 0x002ea80000300800 */
[----:B------:R-:W2:Y:S04]  /*75980*/  LDL.LU R14, [R1+0xf00] ;  /* 0x000f0000010e7983 */ /* 0x000ea80000300800 */
[----:B------:R1:W-:Y:S02]  /*75990*/  LDGSTS.E [R5+0x41b00], desc[UR8][R6.64], P2 ;  /* 0x41b0000006057fae */ /* 0x0003e40009121848 */
[----:B-1----:R-:W-:Y:S01]  /*759a0*/  MOV R7, R12 ;  /* 0x0000000c00077202 */ /* 0x002fe20000000f00 */
        /* <DEDUP_REMOVED lines=13> */
[--C-:B------:R-:W-:Y:S01]  /*75a80*/  IMAD.X R17, R17, 0x1, R3.reuse, P3 ;  /* 0x0000000111117824 */ /* 0x100fe200018e0603 */
[----:B---3--:R-:W-:Y:S01]  /*75a90*/  IADD3 R10, P4, R10, R16, RZ ;  /* 0x000000100a0a7210 */ /* 0x008fe20007f9e0ff */
[----:B------:R-:W-:Y:S04]  /*75aa0*/  STL [R1+0xec0], R13 ;  /* 0x000ec00d01007387 */ /* 0x000fe80000100800 */
[----:B--2---:R-:W-:Y:S01]  /*75ab0*/  IMAD.X R11, R11, 0x1, R3, P4 ;  /* 0x000000010b0b7824 */ /* 0x004fe200020e0603 */
[----:B------:R1:W-:Y:S01]  /*75ac0*/  STL [R1+0xebc], R17 ;  /* 0x000ebc1101007387 */ /* 0x0003e20000100800 */
[----:B------:R-:W-:Y:S01]  /*75ad0*/  IMAD.MOV.U32 R6, RZ, RZ, R13 ;  /* 0x000000ffff067224 */ /* 0x000fe200078e000d */
[----:B------:R-:W-:Y:S02]  /*75ae0*/  MOV R7, R17 ;  /* 0x0000001100077202 */ /* 0x000fe40000000f00 */
[----:B------:R-:W-:Y:S04]  /*75af0*/  STL [R1+0xee0], R10 ;  /* 0x000ee00a01007387 */ /* 0x000fe80000100800 */
[----:B------:R2:W-:Y:S04]  /*75b00*/  STL [R1+0xedc], R11 ;  /* 0x000edc0b01007387 */ /* 0x0005e80000100800 */
[----:B-1----:R-:W3:Y:S04]  /*75b10*/  LDL.LU R17, [R1+0xf3c] ;  /* 0x000f3c0001117983 */ /* 0x002ee80000300800 */
[----:B------:R-:W3:Y:S04]  /*75b20*/  LDL.LU R13, [R1+0xf40] ;  /* 0x000f4000010d7983 */ /* 0x000ee80000300800 */
[----:B------:R1:W-:Y:S02]  /*75b30*/  LDGSTS.E [R5+0x42300], desc[UR8][R6.64], P2 ;  /* 0x4230000006057fae */ /* 0x0003e40009121848 */
        /* <DEDUP_REMOVED lines=10> */
[----:B------:R-:W-:Y:S02]  /*75be0*/  SEL R6, RZ, 0x4, !P1 ;  /* 0x00000004ff067807 */ /* 0x000fe40004800000 */
[----:B------:R-:W-:Y:S02]  /*75bf0*/  IADD3 R14, P3, R14, R16, RZ ;  /* 0x000000100e0e7210 */ /* 0x000fe40007f7e0ff */
[----:B------:R-:W-:-:S03]  /*75c00*/  SEL R6, R6, RZ, !P0 ;  /* 0x000000ff06067207 */ /* 0x000fc60004000000 */
[----:B------:R-:W-:Y:S01]  /*75c10*/  IMAD.X R15, R15, 0x1, R3, P3 ;  /* 0x000000010f0f7824 */ /* 0x000fe200018e0603 */
[----:B------:R-:W-:Y:S01]  /*75c20*/  ISETP.NE.U32.AND P1, PT, R6, RZ, PT ;  /* 0x000000ff0600720c */ /* 0x000fe20003f25070 */
[----:B------:R-:W-:Y:S02]  /*75c30*/  IMAD.MOV.U32 R6, RZ, RZ, R14 ;  /* 0x000000ffff067224 */ /* 0x000fe400078e000e */
[----:B------:R-:W-:Y:S01]  /*75c40*/  IMAD.MOV.U32 R7, RZ, RZ, R15 ;  /* 0x000000ffff077224 */ /* 0x000fe200078e000f */
[----:B------:R-:W-:Y:S04]  /*75c50*/  STL [R1+0xf00], R14 ;  /* 0x000f000e01007387 */ /* 0x000fe80000100800 */
[----:B------:R1:W-:Y:S04]  /*75c60*/  STL [R1+0xefc], R15 ;  /* 0x000efc0f01007387 */ /* 0x0003e80000100800 */
[----:B------:R1:W-:Y:S01]  /*75c70*/  LDGSTS.E [R5+0x42b00], desc[UR8][R6.64], P2 ;  /* 0x42b0000006057fae */ /* 0x0003e20009121848 */
[----:B----4-:R-:W-:-:S04]  /*75c80*/  IADD3 R9, P4, R9, R16, RZ ;  /* 0x0000001009097210 */ /* 0x010fc80007f9e0ff */
[----:B------:R-:W-:Y:S01]  /*75c90*/  IADD3.X R12, R12, R3, RZ, P4, !PT ;  /* 0x000000030c0c7210 */ /* 0x000fe200027fe4ff */
[----:B------:R4:W-:Y:S01]  /*75ca0*/  STL [R1+0xf20], R9 ;  /* 0x000f200901007387 */ /* 0x0009e20000100800 */
[----:B-1----:R-:W-:-:S03]  /*75cb0*/  IMAD.MOV.U32 R6, RZ, RZ, R9 ;  /* 0x000000ffff067224 */ /* 0x002fc600078e0009 */
[----:B------:R1:W-:Y:S04]  /*75cc0*/  STL [R1+0xf1c], R12 ;  /* 0x000f1c0c01007387 */ /* 0x0003e80000100800 */
[----:B------:R-:W2:Y:S04]  /*75cd0*/  LDL.LU R15, [R1+0xf7c] ;  /* 0x000f7c00010f7983 */ /* 0x000ea80000300800 */
[----:B----4-:R-:W4:Y:S01]  /*75ce0*/  LDL.LU R9, [R1+0xf80] ;  /* 0x000f800001097983 */ /* 0x010f220000300800 */
[----:B------:R-:W-:-:S03]  /*75cf0*/  MOV R7, R12 ;  /* 0x0000000c00077202 */ /* 0x000fc60000000f00 */
[----:B------:R-:W4:Y:S04]  /*75d00*/  LDL.LU R14, [R1+0xf9c] ;  /* 0x000f9c00010e7983 */ /* 0x000f280000300800 */
[----:B-1----:R-:W4:Y:S04]  /*75d10*/  LDL.LU R12, [R1+0xfa0] ;  /* 0x000fa000010c7983 */ /* 0x002f280000300800 */
        /* <DEDUP_REMOVED lines=10> */
[----:B------:R-:W-:Y:S02]  /*75dc0*/  IMAD.X R17, R17, 0x1, R3, P3 ;  /* 0x0000000111117824 */ /* 0x000fe400018e0603 */
[----:B------:R-:W-:Y:S01]  /*75dd0*/  IMAD.MOV.U32 R6, RZ, RZ, R13 ;  /* 0x000000ffff067224 */ /* 0x000fe200078e000d */
[----:B------:R-:W-:Y:S02]  /*75de0*/  STL [R1+0xf40], R13 ;  /* 0x000f400d01007387 */ /* 0x000fe40000100800 */
[----:B------:R-:W-:Y:S02]  /*75df0*/  MOV R7, R17 ;  /* 0x0000001100077202 */ /* 0x000fe40000000f00 */
[----:B------:R1:W-:Y:S04]  /*75e00*/  STL [R1+0xf3c], R17 ;  /* 0x000f3c1101007387 */ /* 0x0003e80000100800 */
[----:B------:R3:W-:Y:S01]  /*75e10*/  LDGSTS.E [R5+0x43300], desc[UR8][R6.64], P2 ;  /* 0x4330000006057fae */ /* 0x0007e20009121848 */
[----:B--2---:R-:W-:-:S05]  /*75e20*/  IADD3 R10, P4, R10, R16, RZ ;  /* 0x000000100a0a7210 */ /* 0x004fca0007f9e0ff */
[----:B------:R-:W-:Y:S01]  /*75e30*/  IMAD.X R11, R11, 0x1, R3, P4 ;  /* 0x000000010b0b7824 */ /* 0x000fe200020e0603 */
[----:B------:R2:W-:Y:S01]  /*75e40*/  STL [R1+0xf60], R10 ;  /* 0x000f600a01007387 */ /* 0x0005e20000100800 */
[----:B---3--:R-:W-:-:S03]  /*75e50*/  IMAD.MOV.U32 R6, RZ, RZ, R10 ;  /* 0x000000ffff067224 */ /* 0x008fc600078e000a */
[----:B------:R3:W-:Y:S04]  /*75e60*/  STL [R1+0xf5c], R11 ;  /* 0x000f5c0b01007387 */ /* 0x0007e80000100800 */
[----:B-1----:R-:W4:Y:S04]  /*75e70*/  LDL.LU R17, [R1+0xfa4] ;  /* 0x000fa40001117983 */ /* 0x002f280000300800 */
[----:B--2---:R-:W2:Y:S01]  /*75e80*/  LDL.LU R10, [R1+0xfa8] ;  /* 0x000fa800010a7983 */ /* 0x004ea20000300800 */
[----:B------:R-:W-:Y:S01]  /*75e90*/  IMAD.MOV.U32 R7, RZ, RZ, R11 ;  /* 0x000000ffff077224 */ /* 0x000fe200078e000b */
[----:B------:R-:W-:-:S02]  /*75ea0*/  ISETP.GT.AND P2, PT, R4, 0x3b, PT ;  /* 0x0000003b0400780c */ /* 0x000fc40003f44270 */
[----:B------:R-:W-:Y:S01]  /*75eb0*/  ISETP.GT.AND P3, PT, R4, 0x3f, PT ;  /* 0x0000003f0400780c */ /* 0x000fe20003f64270 */
[----:B---3--:R-:W3:Y:S04]  /*75ec0*/  LDL.LU R11, [R1+0xfe8] ;  /* 0x000fe800010b7983 */ /* 0x008ee80000300800 */
[----:B------:R1:W-:Y:S01]  /*75ed0*/  LDGSTS.E [R5+0x43700], desc[UR8][R6.64], P1 ;  /* 0x4370000006057fae */ /* 0x0003e20008921848 */
[----:B------:R-:W-:Y:S02]  /*75ee0*/  ISETP.GE.AND P1, PT, R8, R4, PT ;  /* 0x000000040800720c */ /* 0x000fe40003f26270 */
[----:B------:R-:W-:Y:S01]  /*75ef0*/  SEL R4, RZ, 0x4, !P2 ;  /* 0x00000004ff047807 */ /* 0x000fe20005000000 */
[----:B------:R-:W3:Y:S03]  /*75f00*/  LDL.LU R13, [R1+0x1028] ;  /* 0x00102800010d7983 */ /* 0x000ee60000300800 */
[----:B------:R-:W-:Y:S01]  /*75f10*/  SEL R4, R4, RZ, !P0 ;  /* 0x000000ff04047207 */ /* 0x000fe20004000000 */
[----:B------:R-:W3:Y:S03]  /*75f20*/  LDL.LU R19, [R1+0xfe4] ;  /* 0x000fe40001137983 */ /* 0x000ee60000300800 */
[----:B------:R-:W-:Y:S01]  /*75f30*/  ISETP.NE.U32.AND P2, PT, R4, RZ, PT ;  /* 0x000000ff0400720c */ /* 0x000fe20003f45070 */
[----:B------:R-:W3:Y:S01]  /*75f40*/  LDL.LU R18, [R1+0x1024] ;  /* 0x0010240001127983 */ /* 0x000ee20000300800 */
[----:B----4-:R-:W-:-:S05]  /*75f50*/  IADD3 R9, P4, R9, R16, RZ ;  /* 0x0000001009097210 */ /* 0x010fca0007f9e0ff */
[----:B------:R-:W-:Y:S01]  /*75f60*/  IMAD.X R15, R15, 0x1, R3, P4 ;  /* 0x000000010f0f7824 */ /* 0x000fe200020e0603 */
[----:B------:R-:W-:Y:S01]  /*75f70*/  IADD3 R12, P5, R12, R16, RZ ;  /* 0x000000100c0c7210 */ /* 0x000fe20007fbe0ff */
[----:B-1----:R-:W-:Y:S02]  /*75f80*/  IMAD.MOV.U32 R6, RZ, RZ, R9 ;  /* 0x000000ffff067224 */ /* 0x002fe400078e0009 */
[----:B------:R-:W-:Y:S01]  /*75f90*/  IMAD.MOV.U32 R7, RZ, RZ, R15 ;  /* 0x000000ffff077224 */ /* 0x000fe200078e000f */
[----:B------:R-:W-:Y:S01]  /*75fa0*/  IADD3.X R14, R14, R3, RZ, P5, !PT ;  /* 0x000000030e0e7210 */ /* 0x000fe20002ffe4ff */
[----:B------:R1:W-:Y:S04]  /*75fb0*/  STL [R1+0xf80], R9 ;  /* 0x000f800901007387 */ /* 0x0003e80000100800 */
[----:B------:R-:W-:Y:S04]  /*75fc0*/  STL [R1+0xfa0], R12 ;  /* 0x000fa00c01007387 */ /* 0x000fe80000100800 */
[----:B------:R-:W-:Y:S01]  /*75fd0*/  STL [R1+0xf7c], R15 ;  /* 0x000f7c0f01007387 */ /* 0x000fe20000100800 */
[----:B-1----:R-:W1:Y:S03]  /*75fe0*/  LDC R9, c[0x0][0x23c] ;  /* 0x00008f00ff097b82 */ /* 0x002e660000000800 */
[----:B------:R4:W-:Y:S04]  /*75ff0*/  LDGSTS.E [R5+0x43b00], desc[UR8][R6.64], P2 ;  /* 0x43b0000006057fae */ /* 0x0009e80009121848 */
[----:B------:R4:W-:Y:S04]  /*76000*/  STL [R1+0xf9c], R14 ;  /* 0x000f9c0e01007387 */ /* 0x0009e80000100800 */
[----:B------:R-:W3:Y:S01]  /*76010*/  LDL.LU R16, [R1+0x1064] ;  /* 0x0010640001107983 */ /* 0x000ee20000300800 */
[----:B----4-:R-:W-:-:S03]  /*76020*/  MOV R7, R14 ;  /* 0x0000000e00077202 */ /* 0x010fc60000000f00 */
[----:B------:R-:W4:Y:S04]  /*76030*/  LDL.LU R14, [R1+0x1068] ;  /* 0x00106800010e7983 */ /* 0x000f280000300800 */
[----:B------:R-:W4:Y:S04]  /*76040*/  LDL.LU R15, [R1+0x10a4] ;  /* 0x0010a400010f7983 */ /* 0x000f280000300800 */
[----:B------:R-:W4:Y:S01]  /*76050*/  LDL.LU R8, [R1+0x10a8] ;  /* 0x0010a80001087983 */ /* 0x000f220000300800 */
[----:B------:R-:W-:Y:S01]  /*76060*/  SEL R4, RZ, 0x4, !P3 ;  /* 0x00000004ff047807 */ /* 0x000fe20005800000 */
[----:B-1----:R-:W-:-:S03]  /*76070*/  IMAD.SHL.U32 R34, R9, 0x40, RZ ;  /* 0x0000004009227824 */ /* 0x002fc600078e00ff */
[----:B------:R-:W-:Y:S01]  /*76080*/  SEL R4, R4, RZ, !P0 ;  /* 0x000000ff04047207 */ /* 0x000fe20004000000 */
[----:B------:R-:W-:-:S03]  /*76090*/  IMAD.SHL.U32 R34, R34, 0x4, RZ ;  /* 0x0000000422227824 */ /* 0x000fc600078e00ff */
[----:B------:R-:W-:Y:S02]  /*760a0*/  ISETP.NE.U32.AND P3, PT, R4, RZ, PT ;  /* 0x000000ff0400720c */ /* 0x000fe40003f65070 */
[----:B------:R-:W-:Y:S01]  /*760b0*/  SEL R4, RZ, 0x4, P1 ;  /* 0x00000004ff047807 */ /* 0x000fe20000800000 */
[----:B------:R-:W-:Y:S02]  /*760c0*/  IMAD.MOV.U32 R6, RZ, RZ, R12 ;  /* 0x000000ffff067224 */ /* 0x000fe400078e000c */
[----:B------:R-:W4:Y:S04]  /*760d0*/  LDL.LU R12, [R1+0x10e8] ;  /* 0x0010e800010c7983 */ /* 0x000f280000300800 */
[----:B------:R-:W4:Y:S04]  /*760e0*/  LDL.LU R9, [R1+0x1128] ;  /* 0x0011280001097983 */ /* 0x000f280000300800 */
[----:B------:R1:W-:Y:S01]  /*760f0*/  LDGSTS.E [R5+0x43f00], desc[UR8][R6.64], P3 ;  /* 0x43f0000006057fae */ /* 0x0003e20009921848 */
[----:B------:R-:W-:Y:S01]  /*76100*/  SEL R4, R4, RZ, !P0 ;  /* 0x000000ff04047207 */ /* 0x000fe20004000000 */
[----:B------:R-:W-:-:S02]  /*76110*/  ULEA UR7, UR5, UR4, 0x11 ;  /* 0x0000000405077291 */ /* 0x000fc4000f8e883f */
[----:B------:R-:W0:Y:S01]  /*76120*/  LDGDEPBAR ;  /* 0x00000000000079af */ /* 0x000e220000000000 */
[----:B------:R-:W-:-:S03]  /*76130*/  ISETP.NE.U32.AND P0, PT, R4, RZ, PT ;  /* 0x000000ff0400720c */ /* 0x000fc60003f05070 */
[----:B------:R-:W-:Y:S02]  /*76140*/  IADD3 R4, R29, UR7, RZ ;  /* 0x000000071d047c10 */ /* 0x000fe4000fffe0ff */
[----:B--2---:R-:W-:-:S05]  /*76150*/  IADD3 R10, P1, R10, R34, RZ ;  /* 0x000000220a0a7210 */ /* 0x004fca0007f3e0ff */
[----:B------:R-:W-:Y:S01]  /*76160*/  IMAD.X R17, R17, 0x1, R0, P1 ;  /* 0x0000000111117824 */ /* 0x000fe200008e0600 */
[----:B------:R-:W-:Y:S03]  /*76170*/  STL [R1+0xfa8], R10 ;  /* 0x000fa80a01007387 */ /* 0x000fe60000100800 */
[----:B-1----:R-:W-:Y:S01]  /*76180*/  IMAD.MOV.U32 R7, RZ, RZ, R17 ;  /* 0x000000ffff077224 */ /* 0x002fe200078e0011 */
[----:B------:R1:W-:Y:S01]  /*76190*/  STL [R1+0xfa4], R17 ;  /* 0x000fa41101007387 */ /* 0x0003e20000100800 */
[----:B------:R-:W-:Y:S01]  /*761a0*/  IMAD.MOV.U32 R6, RZ, RZ, R10 ;  /* 0x000000ffff067224 */ /* 0x000fe200078e000a */
[-C--:B---3--:R-:W-:Y:S02]  /*761b0*/  IADD3 R11, P1, R11, R34.reuse, RZ ;  /* 0x000000220b0b7210 */ /* 0x088fe40007f3e0ff */
[----:B------:R-:W-:Y:S02]  /*761c0*/  IADD3 R13, P2, R13, R34, RZ ;  /* 0x000000220d0d7210 */ /* 0x000fe40007f5e0ff */
[----:B------:R2:W-:Y:S04]  /*761d0*/  LDGSTS.E [R4], desc[UR8][R6.64], P0 ;  /* 0x0000000006047fae */ /* 0x0005e80008121848 */
[----:B-1----:R-:W3:Y:S04]  /*761e0*/  LDL.LU R17, [R1+0x10e4] ;  /* 0x0010e40001117983 */ /* 0x002ee80000300800 */
[----:B------:R-:W3:Y:S01]  /*761f0*/  LDL.LU R10, [R1+0x1124] ;  /* 0x00112400010a7983 */ /* 0x000ee20000300800 */
[----:B------:R-:W-:Y:S01]  /*76200*/  IMAD.X R19, R19, 0x1, R0, P1 ;  /* 0x0000000113137824 */ /* 0x000fe200008e0600 */
[----:B------:R-:W-:-:S02]  /*76210*/  IADD3.X R18, R18, R0, RZ, P2, !PT ;  /* 0x0000000012127210 */ /* 0x000fc400017fe4ff */
[----:B------:R1:W-:Y:S01]  /*76220*/  STL [R1+0xfe8], R11 ;  /* 0x000fe80b01007387 */ /* 0x0003e20000100800 */
[----:B--2---:R-:W-:Y:S02]  /*76230*/  IMAD.MOV.U32 R6, RZ, RZ, R11 ;  /* 0x000000ffff067224 */ /* 0x004fe400078e000b */
[----:B------:R-:W-:Y:S01]  /*76240*/  IMAD.MOV.U32 R7, RZ, RZ, R19 ;  /* 0x000000ffff077224 */ /* 0x000fe200078e0013 */
[----:B------:R2:W-:Y:S04]  /*76250*/  STL [R1+0xfe4], R19 ;  /* 0x000fe41301007387 */ /* 0x0005e80000100800 */
[----:B------:R-:W-:Y:S04]  /*76260*/  STL [R1+0x1028], R13 ;  /* 0x0010280d01007387 */ /* 0x000fe80000100800 */
[----:B-1----:R-:W3:Y:S04]  /*76270*/  LDL.LU R11, [R1+0x1168] ;  /* 0x00116800010b7983 */ /* 0x002ee80000300800 */
[----:B------:R1:W-:Y:S04]  /*76280*/  STL [R1+0x1024], R18 ;  /* 0x0010241201007387 */ /* 0x0003e80000100800 */
[----:B------:R1:W-:Y:S04]  /*76290*/  LDGSTS.E [R4+0x800], desc[UR8][R6.64], P0 ;  /* 0x0080000006047fae */ /* 0x0003e80008121848 */
[----:B--2---:R-:W2:Y:S01]  /*762a0*/  LDL.LU R19, [R1+0x11a8] ;  /* 0x0011a80001137983 */ /* 0x004ea20000300800 */
[----:B-1----:R-:W-:-:S03]  /*762b0*/  MOV R7, R18 ;  /* 0x0000001200077202 */ /* 0x002fc60000000f00 */
[----:B------:R-:W2:Y:S01]  /*762c0*/  LDL.LU R18, [R1+0x1164] ;  /* 0x0011640001127983 */ /* 0x000ea20000300800 */
[----:B------:R-:W-:-:S03]  /*762d0*/  IMAD.MOV.U32 R6, RZ, RZ, R13 ;  /* 0x000000ffff067224 */ /* 0x000fc600078e000d */
[----:B------:R-:W2:Y:S04]  /*762e0*/  LDL.LU R20, [R1+0x11a4] ;  /* 0x0011a40001147983 */ /* 0x000ea80000300800 */
[----:B------:R-:W2:Y:S04]  /*762f0*/  LDL.LU R5, [R1+0x11e8] ;  /* 0x0011e80001057983 */ /* 0x000ea80000300800 */
[----:B------:R-:W2:Y:S04]  /*76300*/  LDL.LU R13, [R1+0x1228] ;  /* 0x00122800010d7983 */ /* 0x000ea80000300800 */
[----:B------:R1:W-:Y:S01]  /*76310*/  LDGSTS.E [R4+0x1000], desc[UR8][R6.64], P0 ;  /* 0x0100000006047fae */ /* 0x0003e20008121848 */
[----:B----4-:R-:W-:-:S05]  /*76320*/  IADD3 R14, P1, R14, R34, RZ ;  /* 0x000000220e0e7210 */ /* 0x010fca0007f3e0ff */
[----:B------:R-:W-:Y:S01]  /*76330*/  IMAD.X R16, R16, 0x1, R0, P1 ;  /* 0x0000000110107824 */ /* 0x000fe200008e0600 */
[----:B------:R-:W-:Y:S01]  /*76340*/  IADD3 R8, P2, R8, R34, RZ ;  /* 0x0000002208087210 */ /* 0x000fe20007f5e0ff */
[----:B------:R4:W-:Y:S01]  /*76350*/  STL [R1+0x1068], R14 ;  /* 0x0010680e01007387 */ /* 0x0009e20000100800 */
[----:B-1----:R-:W-:-:S03]  /*76360*/  IMAD.MOV.U32 R6, RZ, RZ, R14 ;  /* 0x000000ffff067224 */ /* 0x002fc600078e000e */
[----:B------:R1:W-:Y:S01]  /*76370*/  STL [R1+0x1064], R16 ;  /* 0x0010641001007387 */ /* 0x0003e20000100800 */
[----:B------:R-:W-:-:S03]  /*76380*/  IMAD.X R15, R15, 0x1, R0, P2 ;  /* 0x000000010f0f7824 */ /* 0x000fc600010e0600 */
[----:B------:R1:W-:Y:S04]  /*76390*/  STL [R1+0x10a8], R8 ;  /* 0x0010a80801007387 */ /* 0x0003e80000100800 */
[----:B----4-:R-:W4:Y:S01]  /*763a0*/  LDL.LU R14, [R1+0x11e4] ;  /* 0x0011e400010e7983 */ /* 0x010f220000300800 */
[----:B------:R-:W-:-:S03]  /*763b0*/  MOV R7, R16 ;  /* 0x0000001000077202 */ /* 0x000fc60000000f00 */
[----:B------:R1:W-:Y:S04]  /*763c0*/  STL [R1+0x10a4], R15 ;  /* 0x0010a40f01007387 */ /* 0x0003e80000100800 */
[----:B-1----:R-:W4:Y:S01]  /*763d0*/  LDL.LU R16, [R1+0x1224] ;  /* 0x0012240001107983 */ /* 0x002f220000300800 */
[----:B------:R-:W-:-:S03]  /*763e0*/  IADD3 R12, P1, R12, R34, RZ ;  /* 0x000000220c0c7210 */ /* 0x000fc60007f3e0ff */
[----:B------:R1:W-:Y:S01]  /*763f0*/  LDGSTS.E [R4+0x1800], desc[UR8][R6.64], P0 ;  /* 0x0180000006047fae */ /* 0x0003e20008121848 */
[----:B------:R-:W-:Y:S01]  /*76400*/  IADD3 R9, P2, R9, R34, RZ ;  /* 0x0000002209097210 */ /* 0x000fe20007f5e0ff */
[----:B-1----:R-:W-:Y:S02]  /*76410*/  IMAD.MOV.U32 R6, RZ, RZ, R8 ;  /* 0x000000ffff067224 */ /* 0x002fe400078e0008 */
[----:B------:R-:W-:Y:S01]  /*76420*/  IMAD.MOV.U32 R7, RZ, RZ, R15 ;  /* 0x000000ffff077224 */ /* 0x000fe200078e000f */
[----:B------:R-:W4:Y:S04]  /*76430*/  LDL.LU R8, [R1+0x1268] ;  /* 0x0012680001087983 */ /* 0x000f280000300800 */
[----:B------:R-:W4:Y:S04]  /*76440*/  LDL.LU R15, [R1+0x12a8] ;  /* 0x0012a800010f7983 */ /* 0x000f280000300800 */
[----:B------:R1:W-:Y:S04]  /*76450*/  STL [R1+0x10e8], R12 ;  /* 0x0010e80c01007387 */ /* 0x0003e80000100800 */
[----:B------:R1:W-:Y:S02]  /*76460*/  LDGSTS.E [R4+0x2000], desc[UR8][R6.64], P0 ;  /* 0x0200000006047fae */ /* 0x0003e40008121848 */
[----:B-1----:R-:W-:-:S02]  /*76470*/  IMAD.MOV.U32 R6, RZ, RZ, R12 ;  /* 0x000000ffff067224 */ /* 0x002fc400078e000c */
[----:B---3--:R-:W-:Y:S01]  /*76480*/  IMAD.X R17, R17, 0x1, R0, P1 ;  /* 0x0000000111117824 */ /* 0x008fe200008e0600 */
[----:B------:R-:W-:-:S04]  /*76490*/  IADD3.X R10, R10, R0, RZ, P2, !PT ;  /* 0x000000000a0a7210 */ /* 0x000fc800017fe4ff */
[----:B------:R1:W-:Y:S04]  /*764a0*/  STL [R1+0x10e4], R17 ;  /* 0x0010e41101007387 */ /* 0x0003e80000100800 */
[----:B------:R-:W-:Y:S04]  /*764b0*/  STL [R1+0x1128], R9 ;  /* 0x0011280901007387 */ /* 0x000fe80000100800 */
[----:B------:R-:W3:Y:S01]  /*764c0*/  LDL.LU R12, [R1+0x1264] ;  /* 0x00126400010c7983 */ /* 0x000ee20000300800 */
[----:B------:R-:W-:-:S03]  /*764d0*/  IMAD.MOV.U32 R7, RZ, RZ, R17 ;  /* 0x000000ffff077224 */ /* 0x000fc600078e0011 */
[----:B------:R2:W-:Y:S04]  /*764e0*/  STL [R1+0x1124], R10 ;  /* 0x0011240a01007387 */ /* 0x0005e80000100800 */
[----:B-1----:R-:W3:Y:S01]  /*764f0*/  LDL.LU R17, [R1+0x12a4] ;  /* 0x0012a40001117983 */ /* 0x002ee20000300800 */
[----:B------:R-:W-:-:S03]  /*76500*/  IADD3 R11, P1, R11, R34, RZ ;  /* 0x000000220b0b7210 */ /* 0x000fc60007f3e0ff */
[----:B------:R1:W-:Y:S01]  /*76510*/  LDGSTS.E [R4+0x2800], desc[UR8][R6.64], P0 ;  /* 0x0280000006047fae */ /* 0x0003e20008121848 */
[----:B--2---:R-:W-:Y:S01]  /*76520*/  IADD3 R19, P2, R19, R34, RZ ;  /* 0x0000002213137210 */ /* 0x004fe20007f5e0ff */
[----:B-1----:R-:W-:Y:S01]  /*76530*/  IMAD.MOV.U32 R6, RZ, RZ, R9 ;  /* 0x000000ffff067224 */ /* 0x002fe200078e0009 */
[----:B------:R-:W-:Y:S02]  /*76540*/  MOV R7, R10 ;  /* 0x0000000a00077202 */ /* 0x000fe40000000f00 */
[----:B------:R-:W2:Y:S01]  /*76550*/  LDL.LU R10, [R1+0x12e8] ;  /* 0x0012e800010a7983 */ /* 0x000ea20000300800 */
[----:B------:R-:W-:-:S03]  /*76560*/  IMAD.X R18, R18, 0x1, R0, P1 ;  /* 0x0000000112127824 */ /* 0x000fc600008e0600 */
[----:B------:R-:W2:Y:S01]  /*76570*/  LDL.LU R9, [R1+0x1328] ;  /* 0x0013280001097983 */ /* 0x000ea20000300800 */
[----:B------:R-:W-:-:S03]  /*76580*/  IMAD.X R20, R20, 0x1, R0, P2 ;  /* 0x0000000114147824 */ /* 0x000fc600010e0600 */
[----:B------:R-:W-:Y:S04]  /*76590*/  STL [R1+0x1168], R11 ;  /* 0x0011680b01007387 */ /* 0x000fe80000100800 */
[----:B------:R1:W-:Y:S01]  /*765a0*/  LDGSTS.E [R4+0x3000], desc[UR8][R6.64], P0 ;  /* 0x0300000006047fae */ /* 0x0003e20008121848 */
[----:B------:R-:W-:-:S03]  /*765b0*/  IADD3 R5, P1, R5, R34, RZ ;  /* 0x0000002205057210 */ /* 0x000fc60007f3e0ff */
[----:B------:R1:W-:Y:S04]  /*765c0*/  STL [R1+0x1164], R18 ;  /* 0x0011641201007387 */ /* 0x0003e80000100800 */
[----:B------:R-:W-:Y:S01]  /*765d0*/  STL [R1+0x11a8], R19 ;  /* 0x0011a81301007387 */ /* 0x000fe20000100800 */
[----:B-1----:R-:W-:Y:S01]  /*765e0*/  IMAD.MOV.U32 R6, RZ, RZ, R11 ;  /* 0x000000ffff067224 */ /* 0x002fe200078e000b */
[----:B------:R-:W-:Y:S02]  /*765f0*/  MOV R7, R18 ;  /* 0x0000001200077202 */ /* 0x000fe40000000f00 */
[----:B------:R-:W2:Y:S01]  /*76600*/  LDL.LU R18, [R1+0x12e4] ;  /* 0x0012e40001127983 */ /* 0x000ea20000300800 */
[----:B------:R-:W-:-:S03]  /*76610*/  IADD3 R13, P2, R13, R34, RZ ;  /* 0x000000220d0d7210 */ /* 0x000fc60007f5e0ff */
[----:B------:R-:W-:Y:S04]  /*76620*/  STL [R1+0x11a4], R20 ;  /* 0x0011a41401007387 */ /* 0x000fe80000100800 */
[----:B------:R1:W-:Y:S04]  /*76630*/  LDGSTS.E [R4+0x3800], desc[UR8][R6.64], P0 ;  /* 0x0380000006047fae */ /* 0x0003e80008121848 */
[----:B------:R-:W2:Y:S01]  /*76640*/  LDL.LU R11, [R1+0x1324] ;  /* 0x00132400010b7983 */ /* 0x000ea20000300800 */
[----:B-1----:R-:W-:Y:S02]  /*76650*/  IMAD.MOV.U32 R6, RZ, RZ, R19 ;  /* 0x000000ffff067224 */ /* 0x002fe400078e0013 */
[----:B------:R-:W-:-:S02]  /*76660*/  IMAD.MOV.U32 R7, RZ, RZ, R20 ;  /* 0x000000ffff077224 */ /* 0x000fc400078e0014 */
[----:B----4-:R-:W-:Y:S01]  /*76670*/  IMAD.X R14, R14, 0x1, R0, P1 ;  /* 0x000000010e0e7824 */ /* 0x010fe200008e0600 */
[----:B------:R-:W-:Y:S04]  /*76680*/  STL [R1+0x11e8], R5 ;  /* 0x0011e80501007387 */ /* 0x000fe80000100800 */
[----:B------:R1:W-:Y:S01]  /*76690*/  LDGSTS.E [R4+0x4000], desc[UR8][R6.64], P0 ;  /* 0x0400000006047fae */ /* 0x0003e20008121848 */
[----:B------:R-:W-:-:S03]  /*766a0*/  IADD3.X R16, R16, R0, RZ, P2, !PT ;  /* 0x0000000010107210 */ /* 0x000fc600017fe4ff */
[----:B------:R4:W-:Y:S04]  /*766b0*/  STL [R1+0x11e4], R14 ;  /* 0x0011e40e01007387 */ /* 0x0009e80000100800 */
[----:B------:R-:W-:Y:S01]  /*766c0*/  STL [R1+0x1228], R13 ;  /* 0x0012280d01007387 */ /* 0x000fe20000100800 */
[----:B-1----:R-:W-:Y:S02]  /*766d0*/  IMAD.MOV.U32 R6, RZ, RZ, R5 ;  /* 0x000000ffff067224 */ /* 0x002fe400078e0005 */
[----:B------:R-:W-:Y:S02]  /*766e0*/  IMAD.MOV.U32 R7, RZ, RZ, R14 ;  /* 0x000000ffff077224 */ /* 0x000fe400078e000e */
[----:B----4-:R-:W4:Y:S04]  /*766f0*/  LDL.LU R14, [R1+0x1368] ;  /* 0x00136800010e7983 */ /* 0x010f280000300800 */
[----:B------:R1:W-:Y:S04]  /*76700*/  STL [R1+0x1224], R16 ;  /* 0x0012241001007387 */ /* 0x0003e80000100800 */
[----:B------:R1:W-:Y:S04]  /*76710*/  LDGSTS.E [R4+0x4800], desc[UR8][R6.64], P0 ;  /* 0x0480000006047fae */ /* 0x0003e80008121848 */
[----:B------:R-:W4:Y:S01]  /*76720*/  LDL.LU R5, [R1+0x13a8] ;  /* 0x0013a80001057983 */ /* 0x000f220000300800 */
[----:B-1----:R-:W-:-:S03]  /*76730*/  MOV R7, R16 ;  /* 0x0000001000077202 */ /* 0x002fc60000000f00 */
[----:B------:R-:W4:Y:S01]  /*76740*/  LDL.LU R16, [R1+0x1364] ;  /* 0x0013640001107983 */ /* 0x000f220000300800 */
[----:B------:R-:W-:-:S03]  /*76750*/  IMAD.MOV.U32 R6, RZ, RZ, R13 ;  /* 0x000000ffff067224 */ /* 0x000fc600078e000d */
[----:B------:R-:W4:Y:S01]  /*76760*/  LDL.LU R13, [R1+0x13a4] ;  /* 0x0013a400010d7983 */ /* 0x000f220000300800 */
[-C--:B------:R-:W-:Y:S02]  /*76770*/  IADD3 R8, P1, R8, R34.reuse, RZ ;  /* 0x0000002208087210 */ /* 0x080fe40007f3e0ff */
[----:B------:R-:W-:Y:S01]  /*76780*/  IADD3 R15, P2, R15, R34, RZ ;  /* 0x000000220f0f7210 */ /* 0x000fe20007f5e0ff */
[----:B------:R1:W-:Y:S04]  /*76790*/  LDGSTS.E [R4+0x5000], desc[UR8][R6.64], P0 ;  /* 0x0500000006047fae */ /* 0x0003e80008121848 */
[----:B------:R-:W-:Y:S01]  /*767a0*/  STL [R1+0x1268], R8 ;  /* 0x0012680801007387 */ /* 0x000fe20000100800 */
[----:B-1----:R-:W-:Y:S02]  /*767b0*/  IMAD.MOV.U32 R6, RZ, RZ, R8 ;  /* 0x000000ffff067224 */ /* 0x002fe400078e0008 */
[----:B---3--:R-:W-:-:S05]  /*767c0*/  IMAD.X R12, R12, 0x1, R0, P1 ;  /* 0x000000010c0c7824 */ /* 0x008fca00008e0600 */
[----:B------:R1:W-:Y:S01]  /*767d0*/  STL [R1+0x1264], R12 ;  /* 0x0012640c01007387 */ /* 0x0003e20000100800 */
[----:B------:R-:W-:Y:S01]  /*767e0*/  MOV R7, R12 ;  /* 0x0000000c00077202 */ /* 0x000fe20000000f00 */
[----:B------:R-:W-:Y:S02]  /*767f0*/  IMAD.X R17, R17, 0x1, R0, P2 ;  /* 0x0000000111117824 */ /* 0x000fe400010e0600 */
[----:B------:R-:W-:Y:S04]  /*76800*/  STL [R1+0x12a8], R15 ;  /* 0x0012a80f01007387 */ /* 0x000fe80000100800 */
[----:B------:R3:W-:Y:S04]  /*76810*/  LDGSTS.E [R4+0x5800], desc[UR8][R6.64], P0 ;  /* 0x0580000006047fae */ /* 0x0007e80008121848 */
[----:B-1----:R-:W4:Y:S04]  /*76820*/  LDL.LU R12, [R1+0x13e8] ;  /* 0x0013e800010c7983 */ /* 0x002f280000300800 */
[----:B------:R1:W-:Y:S04]  /*76830*/  STL [R1+0x12a4], R17 ;  /* 0x0012a41101007387 */ /* 0x0003e80000100800 */
[----:B------:R-:W4:Y:S01]  /*76840*/  LDL.LU R8, [R1+0x1428] ;  /* 0x0014280001087983 */ /* 0x000f220000300800 */
[----:B---3--:R-:W-:-:S03]  /*76850*/  IMAD.MOV.U32 R7, RZ, RZ, R17 ;  /* 0x000000ffff077224 */ /* 0x008fc600078e0011 */
[----:B-1----:R-:W3:Y:S01]  /*76860*/  LDL.LU R17, [R1+0x13e4] ;  /* 0x0013e40001117983 */ /* 0x002ee20000300800 */
[----:B------:R-:W-:-:S03]  /*76870*/  IMAD.MOV.U32 R6, RZ, RZ, R15 ;  /* 0x000000ffff067224 */ /* 0x000fc600078e000f */
[----:B------:R-:W3:Y:S01]  /*76880*/  LDL.LU R15, [R1+0x1424] ;  /* 0x00142400010f7983 */ /* 0x000ee20000300800 */
[-C--:B--2---:R-:W-:Y:S02]  /*76890*/  IADD3 R10, P1, R10, R34.reuse, RZ ;  /* 0x000000220a0a7210 */ /* 0x084fe40007f3e0ff */
[----:B------:R-:W-:Y:S01]  /*768a0*/  IADD3 R9, P2, R9, R34, RZ ;  /* 0x0000002209097210 */ /* 0x000fe20007f5e0ff */
[----:B------:R1:W-:Y:S04]  /*768b0*/  LDGSTS.E [R4+0x6000], desc[UR8][R6.64], P0 ;  /* 0x0600000006047fae */ /* 0x0003e80008121848 */
[----:B------:R2:W-:Y:S01]  /*768c0*/  STL [R1+0x12e8], R10 ;  /* 0x0012e80a01007387 */ /* 0x0005e20000100800 */
[----:B------:R-:W-:Y:S02]  /*768d0*/  IMAD.X R18, R18, 0x1, R0, P1 ;  /* 0x0000000112127824 */ /* 0x000fe400008e0600 */
[----:B-1----:R-:W-:-:S03]  /*768e0*/  IMAD.MOV.U32 R6, RZ, RZ, R10 ;  /* 0x000000ffff067224 */ /* 0x002fc600078e000a */
[----:B------:R1:W-:Y:S04]  /*768f0*/  STL [R1+0x12e4], R18 ;  /* 0x0012e41201007387 */ /* 0x0003e80000100800 */
[----:B------:R4:W-:Y:S01]  /*76900*/  STL [R1+0x1328], R9 ;  /* 0x0013280901007387 */ /* 0x0009e20000100800 */
[----:B------:R-:W-:-:S03]  /*76910*/  IADD3.X R11, R11, R0, RZ, P2, !PT ;  /* 0x000000000b0b7210 */ /* 0x000fc600017fe4ff */
[----:B--2---:R-:W2:Y:S01]  /*76920*/  LDL.LU R10, [R1+0x1468] ;  /* 0x00146800010a7983 */ /* 0x004ea20000300800 */
[----:B------:R-:W-:-:S03]  /*76930*/  IMAD.MOV.U32 R7, RZ, RZ, R18 ;  /* 0x000000ffff077224 */ /* 0x000fc600078e0012 */
[----:B------:R4:W-:Y:S04]  /*76940*/  STL [R1+0x1324], R11 ;  /* 0x0013240b01007387 */ /* 0x0009e80000100800 */
[----:B------:R-:W2:Y:S04]  /*76950*/  LDL.LU R19, [R1+0x14a8] ;  /* 0x0014a80001137983 */ /* 0x000ea80000300800 */
[----:B-1----:R-:W2:Y:S04]  /*76960*/  LDL.LU R18, [R1+0x1464] ;  /* 0x0014640001127983 */ /* 0x002ea80000300800 */
[----:B------:R1:W-:Y:S04]  /*76970*/  LDGSTS.E [R4+0x6800], desc[UR8][R6.64], P0 ;  /* 0x0680000006047fae */ /* 0x0003e80008121848 */
[----:B------:R-:W2:Y:S01]  /*76980*/  LDL.LU R20, [R1+0x14a4] ;  /* 0x0014a40001147983 */ /* 0x000ea20000300800 */
[-C--:B----4-:R-:W-:Y:S01]  /*76990*/  IADD3 R14, P1, R14, R34.reuse, RZ ;  /* 0x000000220e0e7210 */ /* 0x090fe20007f3e0ff */
[----:B-1----:R-:W-:Y:S01]  /*769a0*/  IMAD.MOV.U32 R6, RZ, RZ, R9 ;  /* 0x000000ffff067224 */ /* 0x002fe200078e0009 */
[----:B------:R-:W-:Y:S01]  /*769b0*/  MOV R7, R11 ;  /* 0x0000000b00077202 */ /* 0x000fe20000000f00 */
[----:B------:R-:W4:Y:S04]  /*769c0*/  LDL.LU R9, [R1+0x14e8] ;  /* 0x0014e80001097983 */ /* 0x000f280000300800 */
[----:B------:R-:W4:Y:S01]  /*769d0*/  LDL.LU R11, [R1+0x1528] ;  /* 0x00152800010b7983 */ /* 0x000f220000300800 */
[----:B------:R-:W-:-:S03]  /*769e0*/  IADD3 R5, P2, R5, R34, RZ ;  /* 0x0000002205057210 */ /* 0x000fc60007f5e0ff */
[----:B------:R1:W-:Y:S04]  /*769f0*/  STL [R1+0x1368], R14 ;  /* 0x0013680e01007387 */ /* 0x0003e80000100800 */
[----:B------:R1:W-:Y:S01]  /*76a00*/  LDGSTS.E [R4+0x7000], desc[UR8][R6.64], P0 ;  /* 0x0700000006047fae */ /* 0x0003e20008121848 */
[--C-:B------:R-:W-:Y:S02]  /*76a10*/  IMAD.X R16, R16, 0x1, R0.reuse, P1 ;  /* 0x0000000110107824 */ /* 0x100fe400008e0600 */
[----:B------:R-:W-:-:S03]  /*76a20*/  IMAD.X R13, R13, 0x1, R0, P2 ;  /* 0x000000010d0d7824 */ /* 0x000fc600010e0600 */
[----:B------:R1:W-:Y:S02]  /*76a30*/  STL [R1+0x1364], R16 ;  /* 0x0013641001007387 */ /* 0x0003e40000100800 */
[----:B-1----:R-:W-:Y:S02]  /*76a40*/  IMAD.MOV.U32 R6, RZ, RZ, R14 ;  /* 0x000000ffff067224 */ /* 0x002fe400078e000e */
[----:B------:R1:W-:Y:S04]  /*76a50*/  STL [R1+0x13a8], R5 ;  /* 0x0013a80501007387 */ /* 0x0003e80000100800 */
[----:B------:R-:W4:Y:S01]  /*76a60*/  LDL.LU R14, [R1+0x14e4] ;  /* 0x0014e400010e7983 */ /* 0x000f220000300800 */
[----:B------:R-:W-:-:S03]  /*76a70*/  MOV R7, R16 ;  /* 0x0000001000077202 */ /* 0x000fc60000000f00 */
[----:B------:R1:W-:Y:S04]  /*76a80*/  STL [R1+0x13a4], R13 ;  /* 0x0013a40d01007387 */ /* 0x0003e80000100800 */
[----:B------:R-:W4:Y:S04]  /*76a90*/  LDL.LU R16, [R1+0x1524] ;  /* 0x0015240001107983 */ /* 0x000f280000300800 */
[----:B------:R1:W-:Y:S02]  /*76aa0*/  LDGSTS.E [R4+0x7800], desc[UR8][R6.64], P0 ;  /* 0x0780000006047fae */ /* 0x0003e40008121848 */
[----:B-1----:R-:W-:-:S02]  /*76ab0*/  IMAD.MOV.U32 R6, RZ, RZ, R5 ;  /* 0x000000ffff067224 */ /* 0x002fc400078e0005 */
[----:B------:R-:W-:Y:S01]  /*76ac0*/  IMAD.MOV.U32 R7, RZ, RZ, R13 ;  /* 0x000000ffff077224 */ /* 0x000fe200078e000d */
[----:B------:R-:W4:Y:S04]  /*76ad0*/  LDL.LU R5, [R1+0x1568] ;  /* 0x0015680001057983 */ /* 0x000f280000300800 */
[----:B------:R-:W4:Y:S04]  /*76ae0*/  LDL.LU R13, [R1+0x15a8] ;  /* 0x0015a800010d7983 */ /* 0x000f280000300800 */
[----:B------:R1:W-:Y:S01]  /*76af0*/  LDGSTS.E [R4+0x8000], desc[UR8][R6.64], P0 ;  /* 0x0800000006047fae */ /* 0x0003e20008121848 */
[----:B------:R-:W-:-:S05]  /*76b00*/  IADD3 R12, P1, R12, R34, RZ ;  /* 0x000000220c0c7210 */ /* 0x000fca0007f3e0ff */
[----:B------:R1:W-:Y:S01]  /*76b10*/  STL [R1+0x13e8], R12 ;  /* 0x0013e80c01007387 */ /* 0x0003e20000100800 */
[----:B------:R-:W-:Y:S01]  /*76b20*/  IADD3 R8, P2, R8, R34, RZ ;  /* 0x0000002208087210 */ /* 0x000fe20007f5e0ff */
[----:B---3--:R-:W-:Y:S02]  /*76b30*/  IMAD.X R17, R17, 0x1, R0, P1 ;  /* 0x0000000111117824 */ /* 0x008fe400008e0600 */
[----:B-1----:R-:W-:Y:S01]  /*76b40*/  IMAD.MOV.U32 R6, RZ, RZ, R12 ;  /* 0x000000ffff067224 */ /* 0x002fe200078e000c */
[----:B------:R-:W-:Y:S02]  /*76b50*/  IADD3.X R15, R15, R0, RZ, P2, !PT ;  /* 0x000000000f0f7210 */ /* 0x000fe400017fe4ff */
[----:B------:R1:W-:Y:S04]  /*76b60*/  STL [R1+0x13e4], R17 ;  /* 0x0013e41101007387 */ /* 0x0003e80000100800 */
[----:B------:R-:W-:Y:S04]  /*76b70*/  STL [R1+0x1428], R8 ;  /* 0x0014280801007387 */ /* 0x000fe80000100800 */
[----:B------:R-:W3:Y:S01]  /*76b80*/  LDL.LU R12, [R1+0x1564] ;  /* 0x00156400010c7983 */ /* 0x000ee20000300800 */
[----:B------:R-:W-:-:S03]  /*76b90*/  IMAD.MOV.U32 R7, RZ, RZ, R17 ;  /* 0x000000ffff077224 */ /* 0x000fc600078e0011 */
[----:B------:R2:W-:Y:S04]  /*76ba0*/  STL [R1+0x1424], R15 ;  /* 0x0014240f01007387 */ /* 0x0005e80000100800 */
[----:B-1----:R-:W3:Y:S04]  /*76bb0*/  LDL.LU R17, [R1+0x15a4] ;  /* 0x0015a40001117983 */ /* 0x002ee80000300800 */
[----:B------:R1:W-:Y:S01]  /*76bc0*/  LDGSTS.E [R4+0x8800], desc[UR8][R6.64], P0 ;  /* 0x0880000006047fae */ /* 0x0003e20008121848 */
[----:B--2---:R-:W-:Y:S01]  /*76bd0*/  IADD3 R10, P1, R10, R34, RZ ;  /* 0x000000220a0a7210 */ /* 0x004fe20007f3e0ff */
[----:B-1----:R-:W-:Y:S01]  /*76be0*/  IMAD.MOV.U32 R6, RZ, RZ, R8 ;  /* 0x000000ffff067224 */ /* 0x002fe200078e0008 */
[----:B------:R-:W-:-:S02]  /*76bf0*/  MOV R7, R15 ;  /* 0x0000000f00077202 */ /* 0x000fc40000000f00 */
[----:B------:R-:W2:Y:S01]  /*76c00*/  LDL.LU R15, [R1+0x15e8] ;  /* 0x0015e800010f7983 */ /* 0x000ea20000300800 */
[----:B------:R-:W-:-:S03]  /*76c10*/  IADD3 R19, P2, R19, R34, RZ ;  /* 0x0000002213137210 */ /* 0x000fc60007f5e0ff */
[----:B------:R-:W2:Y:S01]  /*76c20*/  LDL.LU R8, [R1+0x1628] ;  /* 0x0016280001087983 */ /* 0x000ea20000300800 */
[----:B------:R-:W-:-:S03]  /*76c30*/  IMAD.X R18, R18, 0x1, R0, P1 ;  /* 0x0000000112127824 */ /* 0x000fc600008e0600 */
[----:B------:R-:W-:Y:S04]  /*76c40*/  STL [R1+0x1468], R10 ;  /* 0x0014680a01007387 */ /* 0x000fe80000100800 */
[----:B------:R1:W-:Y:S01]  /*76c50*/  LDGSTS.E [R4+0x9000], desc[UR8][R6.64], P0 ;  /* 0x0900000006047fae */ /* 0x0003e20008121848 */
[----:B------:R-:W-:-:S03]  /*76c60*/  IMAD.X R20, R20, 0x1, R0, P2 ;  /* 0x0000000114147824 */ /* 0x000fc600010e0600 */
[----:B------:R4:W-:Y:S04]  /*76c70*/  STL [R1+0x1464], R18 ;  /* 0x0014641201007387 */ /* 0x0009e80000100800 */
[----:B------:R-:W-:Y:S01]  /*76c80*/  STL [R1+0x14a8], R19 ;  /* 0x0014a81301007387 */ /* 0x000fe20000100800 */
[----:B-1----:R-:W-:Y:S01]  /*76c90*/  IMAD.MOV.U32 R6, RZ, RZ, R10 ;  /* 0x000000ffff067224 */ /* 0x002fe200078e000a */
[----:B------:R-:W-:Y:S02]  /*76ca0*/  MOV R7, R18 ;  /* 0x0000001200077202 */ /* 0x000fe40000000f00 */
[----:B----4-:R-:W4:Y:S01]  /*76cb0*/  LDL.LU R18, [R1+0x15e4] ;  /* 0x0015e40001127983 */ /* 0x010f220000300800 */
[----:B------:R-:W-:-:S03]  /*76cc0*/  IADD3 R9, P1, R9, R34, RZ ;  /* 0x0000002209097210 */ /* 0x000fc60007f3e0ff */
[----:B------:R-:W-:Y:S04]  /*76cd0*/  STL [R1+0x14a4], R20 ;  /* 0x0014a41401007387 */ /* 0x000fe80000100800 */
[----:B------:R-:W4:Y:S01]  /*76ce0*/  LDL.LU R10, [R1+0x1624] ;  /* 0x00162400010a7983 */ /* 0x000f220000300800 */
[----:B------:R-:W-:-:S03]  /*76cf0*/  IADD3 R11, P2, R11, R34, RZ ;  /* 0x000000220b0b7210 */ /* 0x000fc60007f5e0ff */
[----:B------:R1:W-:Y:S04]  /*76d00*/  LDGSTS.E [R4+0x9800], desc[UR8][R6.64], P0 ;  /* 0x0980000006047fae */ /* 0x0003e80008121848 */
[----:B------:R-:W-:Y:S01]  /*76d10*/  STL [R1+0x14e8], R9 ;  /* 0x0014e80901007387 */ /* 0x000fe20000100800 */
[----:B-1----:R-:W-:Y:S02]  /*76d20*/  IMAD.MOV.U32 R6, RZ, RZ, R19 ;  /* 0x000000ffff067224 */ /* 0x002fe400078e0013 */
[----:B------:R-:W-:-:S05]  /*76d30*/  IMAD.MOV.U32 R7, RZ, RZ, R20 ;  /* 0x000000ffff077224 */ /* 0x000fca00078e0014 */
[----:B------:R1:W-:Y:S01]  /*76d40*/  LDGSTS.E [R4+0xa000], desc[UR8][R6.64], P0 ;  /* 0x0a00000006047fae */ /* 0x0003e20008121848 */
[----:B------:R-:W-:-:S05]  /*76d50*/  IMAD.X R14, R14, 0x1, R0, P1 ;  /* 0x000000010e0e7824 */ /* 0x000fca00008e0600 */
[----:B------:R1:W-:Y:S01]  /*76d60*/  STL [R1+0x14e4], R14 ;  /* 0x0014e40e01007387 */ /* 0x0003e20000100800 */
[----:B------:R-:W-:Y:S01]  /*76d70*/  IADD3.X R16, R16, R0, RZ, P2, !PT ;  /* 0x0000000010107210 */ /* 0x000fe200017fe4ff */
[----:B-1----:R-:W-:Y:S02]  /*76d80*/  IMAD.MOV.U32 R6, RZ, RZ, R9 ;  /* 0x000000ffff067224 */ /* 0x002fe400078e0009 */
[----:B------:R-:W-:Y:S01]  /*76d90*/  STL [R1+0x1528], R11 ;  /* 0x0015280b01007387 */ /* 0x000fe20000100800 */
[----:B------:R-:W-:-:S03]  /*76da0*/  IMAD.MOV.U32 R7, RZ, RZ, R14 ;  /* 0x000000ffff077224 */ /* 0x000fc600078e000e */
[----:B------:R-:W4:Y:S04]  /*76db0*/  LDL.LU R14, [R1+0x1668] ;  /* 0x00166800010e7983 */ /* 0x000f280000300800 */
        /* <DEDUP_REMOVED lines=16> */
[----:B------:R3:W-:Y:S04]  /*76ec0*/  STL [R1+0x15a8], R13 ;  /* 0x0015a80d01007387 */ /* 0x0007e80000100800 */
[----:B------:R3:W-:Y:S04]  /*76ed0*/  LDGSTS.E [R4+0xb800], desc[UR8][R6.64], P0 ;  /* 0x0b80000006047fae */ /* 0x0007e80008121848 */
[----:B-1----:R-:W4:Y:S04]  /*76ee0*/  LDL.LU R12, [R1+0x16e8] ;  /* 0x0016e800010c7983 */ /* 0x002f280000300800 */
[----:B------:R1:W-:Y:S04]  /*76ef0*/  STL [R1+0x15a4], R17 ;  /* 0x0015a41101007387 */ /* 0x0003e80000100800 */
[----:B------:R-:W4:Y:S01]  /*76f00*/  LDL.LU R5, [R1+0x1728] ;  /* 0x0017280001057983 */ /* 0x000f220000300800 */
[----:B---3--:R-:W-:-:S03]  /*76f10*/  IMAD.MOV.U32 R6, RZ, RZ, R13 ;  /* 0x000000ffff067224 */ /* 0x008fc600078e000d */
[----:B------:R-:W3:Y:S01]  /*76f20*/  LDL.LU R13, [R1+0x16e4] ;  /* 0x0016e400010d7983 */ /* 0x000ee20000300800 */
[----:B------:R-:W-:-:S03]  /*76f30*/  IMAD.MOV.U32 R7, RZ, RZ, R17 ;  /* 0x000000ffff077224 */ /* 0x000fc600078e0011 */
[----:B-1----:R-:W3:Y:S01]  /*76f40*/  LDL.LU R17, [R1+0x1724] ;  /* 0x0017240001117983 */ /* 0x002ee20000300800 */
[-C--:B--2---:R-:W-:Y:S02]  /*76f50*/  IADD3 R15, P1, R15, R34.reuse, RZ ;  /* 0x000000220f0f7210 */ /* 0x084fe40007f3e0ff */
[----:B------:R-:W-:Y:S01]  /*76f60*/  IADD3 R8, P2, R8, R34, RZ ;  /* 0x0000002208087210 */ /* 0x000fe20007f5e0ff */
[----:B------:R1:W-:Y:S04]  /*76f70*/  LDGSTS.E [R4+0xc000], desc[UR8][R6.64], P0 ;  /* 0x0c00000006047fae */ /* 0x0003e80008121848 */
[----:B------:R2:W-:Y:S01]  /*76f80*/  STL [R1+0x15e8], R15 ;  /* 0x0015e80f01007387 */ /* 0x0005e20000100800 */
[----:B-1----:R-:W-:Y:S02]  /*76f90*/  IMAD.MOV.U32 R6, RZ, RZ, R15 ;  /* 0x000000ffff067224 */ /* 0x002fe400078e000f */
[----:B----4-:R-:W-:-:S05]  /*76fa0*/  IMAD.X R18, R18, 0x1, R0, P1 ;  /* 0x0000000112127824 */ /* 0x010fca00008e0600 */
[----:B------:R1:W-:Y:S01]  /*76fb0*/  STL [R1+0x15e4], R18 ;  /* 0x0015e41201007387 */ /* 0x0003e20000100800 */
[----:B------:R-:W-:-:S03]  /*76fc0*/  IADD3.X R10, R10, R0, RZ, P2, !PT ;  /* 0x000000000a0a7210 */ /* 0x000fc600017fe4ff */
[----:B------:R4:W-:Y:S04]  /*76fd0*/  STL [R1+0x1628], R8 ;  /* 0x0016280801007387 */ /* 0x0009e80000100800 */
[----:B--2---:R-:W2:Y:S01]  /*76fe0*/  LDL.LU R15, [R1+0x1768] ;  /* 0x00176800010f7983 */ /* 0x004ea20000300800 */
[----:B------:R-:W-:-:S03]  /*76ff0*/  IMAD.MOV.U32 R7, RZ, RZ, R18 ;  /* 0x000000ffff077224 */ /* 0x000fc600078e0012 */
[----:B------:R4:W-:Y:S04]  /*77000*/  STL [R1+0x1624], R10 ;  /* 0x0016240a01007387 */ /* 0x0009e80000100800 */
[----:B------:R-:W2:Y:S04]  /*77010*/  LDL.LU R19, [R1+0x17a8] ;  /* 0x0017a80001137983 */ /* 0x000ea80000300800 */
[----:B-1----:R-:W2:Y:S04]  /*77020*/  LDL.LU R18, [R1+0x1764] ;  /* 0x0017640001127983 */ /* 0x002ea80000300800 */
[----:B------:R-:W2:Y:S04]  /*77030*/  LDL.LU R20, [R1+0x17a4] ;  /* 0x0017a40001147983 */ /* 0x000ea80000300800 */
[----:B------:R1:W-:Y:S02]  /*77040*/  LDGSTS.E [R4+0xc800], desc[UR8][R6.64], P0 ;  /* 0x0c80000006047fae */ /* 0x0003e40008121848 */
[----:B-1----:R-:W-:Y:S01]  /*77050*/  IMAD.MOV.U32 R6, RZ, RZ, R8 ;  /* 0x000000ffff067224 */ /* 0x002fe200078e0008 */
[----:B------:R-:W-:Y:S01]  /*77060*/  IADD3 R14, P1, R14, R34, RZ ;  /* 0x000000220e0e7210 */ /* 0x000fe20007f3e0ff */
[----:B----4-:R-:W4:Y:S01]  /*77070*/  LDL.LU R8, [R1+0x17e8] ;  /* 0x0017e80001087983 */ /* 0x010f220000300800 */
[----:B------:R-:W-:-:S03]  /*77080*/  MOV R7, R10 ;  /* 0x0000000a00077202 */ /* 0x000fc60000000f00 */
        /* <DEDUP_REMOVED lines=8> */
[----:B------:R1:W-:Y:S01]  /*77110*/  STL [R1+0x16a8], R9 ;  /* 0x0016a80901007387 */ /* 0x0003e20000100800 */
[----:B------:R-:W-:-:S03]  /*77120*/  MOV R7, R16 ;  /* 0x0000001000077202 */ /* 0x000fc60000000f00 */
[----:B------:R-:W4:Y:S04]  /*77130*/  LDL.LU R14, [R1+0x17e4] ;  /* 0x0017e400010e7983 */ /* 0x000f280000300800 */
        /* <DEDUP_REMOVED lines=28> */
[----:B------:R-:W-:Y:S01]  /*77300*/  STL [R1+0x1768], R15 ;  /* 0x0017680f01007387 */ /* 0x000fe20000100800 */
[----:B------:R-:W-:-:S03]  /*77310*/  IMAD.X R20, R20, 0x1, R0, P2 ;  /* 0x0000000114147824 */ /* 0x000fc600010e0600 */
[----:B------:R1:W-:Y:S04]  /*77320*/  LDGSTS.E [R4+0xf000], desc[UR8][R6.64], P0 ;  /* 0x0f00000006047fae */ /* 0x0003e80008121848 */
[----:B------:R1:W-:Y:S04]  /*77330*/  STL [R1+0x1764], R18 ;  /* 0x0017641201007387 */ /* 0x0003e80000100800 */
[----:B------:R-:W-:Y:S01]  /*77340*/  STL [R1+0x17a8], R19 ;  /* 0x0017a81301007387 */ /* 0x000fe20000100800 */
[----:B-1----:R-:W-:Y:S01]  /*77350*/  IMAD.MOV.U32 R6, RZ, RZ, R15 ;  /* 0x000000ffff067224 */ /* 0x002fe200078e000f */
[----:B------:R-:W-:-:S02]  /*77360*/  MOV R7, R18 ;  /* 0x0000001200077202 */ /* 0x000fc40000000f00 */
[----:B------:R-:W2:Y:S04]  /*77370*/  LDL.LU R18, [R1+0x18e4] ;  /* 0x0018e40001127983 */ /* 0x000ea80000300800 */
[----:B------:R-:W-:Y:S01]  /*77380*/  STL [R1+0x17a4], R20 ;  /* 0x0017a41401007387 */ /* 0x000fe20000100800 */
[----:B----4-:R-:W-:-:S03]  /*77390*/  IADD3 R8, P1, R8, R34, RZ ;  /* 0x0000002208087210 */ /* 0x010fc60007f3e0ff */
[----:B------:R-:W4:Y:S01]  /*773a0*/  LDL.LU R15, [R1+0x1924] ;  /* 0x00192400010f7983 */ /* 0x000f220000300800 */
[----:B------:R-:W-:-:S03]  /*773b0*/  IADD3 R10, P2, R10, R34, RZ ;  /* 0x000000220a0a7210 */ /* 0x000fc60007f5e0ff */
[----:B------:R1:W-:Y:S04]  /*773c0*/  LDGSTS.E [R4+0xf800], desc[UR8][R6.64], P0 ;  /* 0x0f80000006047fae */ /* 0x0003e80008121848 */
[----:B------:R-:W-:Y:S01]  /*773d0*/  STL [R1+0x17e8], R8 ;  /* 0x0017e80801007387 */ /* 0x000fe20000100800 */
[----:B-1----:R-:W-:Y:S02]  /*773e0*/  IMAD.MOV.U32 R6, RZ, RZ, R19 ;  /* 0x000000ffff067224 */ /* 0x002fe400078e0013 */
[----:B------:R-:W-:-:S05]  /*773f0*/  IMAD.MOV.U32 R7, RZ, RZ, R20 ;  /* 0x000000ffff077224 */ /* 0x000fca00078e0014 */
[----:B------:R1:W-:Y:S01]  /*77400*/  LDGSTS.E [R4+0x10000], desc[UR8][R6.64], P0 ;  /* 0x1000000006047fae */ /* 0x0003e20008121848 */
[----:B------:R-:W-:Y:S02]  /*77410*/  IMAD.X R14, R14, 0x1, R0, P1 ;  /* 0x000000010e0e7824 */ /* 0x000fe400008e0600 */
[----:B-1----:R-:W-:-:S03]  /*77420*/  IMAD.MOV.U32 R6, RZ, RZ, R8 ;  /* 0x000000ffff067224 */ /* 0x002fc600078e0008 */
[----:B------:R1:W-:Y:S01]  /*77430*/  STL [R1+0x17e4], R14 ;  /* 0x0017e40e01007387 */ /* 0x0003e20000100800 */
[----:B------:R-:W-:Y:S01]  /*77440*/  IMAD.MOV.U32 R7, RZ, RZ, R14 ;  /* 0x000000ffff077224 */ /* 0x000fe200078e000e */
[----:B------:R-:W-:Y:S02]  /*77450*/  IADD3.X R16, R16, R0, RZ, P2, !PT ;  /* 0x0000000010107210 */ /* 0x000fe400017fe4ff */
[----:B------:R-:W-:Y:S04]  /*77460*/  STL [R1+0x1828], R10 ;  /* 0x0018280a01007387 */ /* 0x000fe80000100800 */
[----:B------:R1:W-:Y:S04]  /*77470*/  LDGSTS.E [R4+0x10800], desc[UR8][R6.64], P0 ;  /* 0x1080000006047fae */ /* 0x0003e80008121848 */
[----:B-1----:R-:W4:Y:S04]  /*77480*/  LDL.LU R14, [R1+0x1968] ;  /* 0x00196800010e7983 */ /* 0x002f280000300800 */
[----:B------:R1:W-:Y:S04]  /*77490*/  STL [R1+0x1824], R16 ;  /* 0x0018241001007387 */ /* 0x0003e80000100800 */
[----:B------:R-:W4:Y:S01]  /*774a0*/  LDL.LU R8, [R1+0x19a8] ;  /* 0x0019a80001087983 */ /* 0x000f220000300800 */
[----:B------:R-:W-:Y:S01]  /*774b0*/  MOV R7, R16 ;  /* 0x0000001000077202 */ /* 0x000fe20000000f00 */
[----:B------:R-:W-:-:S02]  /*774c0*/  IMAD.MOV.U32 R6, RZ, RZ, R10 ;  /* 0x000000ffff067224 */ /* 0x000fc400078e000a */
[----:B-1----:R-:W4:Y:S04]  /*774d0*/  LDL.LU R16, [R1+0x1964] ;  /* 0x0019640001107983 */ /* 0x002f280000300800 */
[----:B------:R-:W4:Y:S01]  /*774e0*/  LDL.LU R10, [R1+0x19a4] ;  /* 0x0019a400010a7983 */ /* 0x000f220000300800 */
[-C--:B------:R-:W-:Y:S02]  /*774f0*/  IADD3 R9, P1, R9, R34.reuse, RZ ;  /* 0x0000002209097210 */ /* 0x080fe40007f3e0ff */
[----:B------:R-:W-:Y:S01]  /*77500*/  IADD3 R11, P2, R11, R34, RZ ;  /* 0x000000220b0b7210 */ /* 0x000fe20007f5e0ff */
[----:B------:R1:W-:Y:S04]  /*77510*/  LDGSTS.E [R4+0x11000], desc[UR8][R6.64], P0 ;  /* 0x1100000006047fae */ /* 0x0003e80008121848 */
[----:B------:R3:W-:Y:S01]  /*77520*/  STL [R1+0x1868], R9 ;  /* 0x0018680901007387 */ /* 0x0007e20000100800 */
[----:B-1----:R-:W-:-:S02]  /*77530*/  IMAD.MOV.U32 R6, RZ, RZ, R9 ;  /* 0x000000ffff067224 */ /* 0x002fc400078e0009 */
[----:B---3--:R-:W-:-:S05]  /*77540*/  IMAD.X R12, R12, 0x1, R0, P1 ;  /* 0x000000010c0c7824 */ /* 0x008fca00008e0600 */
[----:B------:R1:W-:Y:S01]  /*77550*/  STL [R1+0x1864], R12 ;  /* 0x0018640c01007387 */ /* 0x0003e20000100800 */
[----:B------:R-:W-:Y:S01]  /*77560*/  MOV R7, R12 ;  /* 0x0000000c00077202 */ /* 0x000fe20000000f00 */
[----:B------:R-:W-:Y:S02]  /*77570*/  IMAD.X R13, R13, 0x1, R0, P2 ;  /* 0x000000010d0d7824 */ /* 0x000fe400010e0600 */
[----:B------:R3:W-:Y:S04]  /*77580*/  STL [R1+0x18a8], R11 ;  /* 0x0018a80b01007387 */ /* 0x0007e80000100800 */
[----:B------:R-:W4:Y:S04]  /*77590*/  LDL.LU R9, [R1+0x19e8] ;  /* 0x0019e80001097983 */ /* 0x000f280000300800 */
[----:B------:R3:W-:Y:S04]  /*775a0*/  STL [R1+0x18a4], R13 ;  /* 0x0018a40d01007387 */ /* 0x0007e80000100800 */
[----:B------:R3:W-:Y:S04]  /*775b0*/  LDGSTS.E [R4+0x11800], desc[UR8][R6.64], P0 ;  /* 0x1180000006047fae */ /* 0x0007e80008121848 */
[----:B-1----:R-:W4:Y:S01]  /*775c0*/  LDL.LU R12, [R1+0x1a28] ;  /* 0x001a2800010c7983 */ /* 0x002f220000300800 */
[----:B---3--:R-:W-:-:S03]  /*775d0*/  IMAD.MOV.U32 R6, RZ, RZ, R11 ;  /* 0x000000ffff067224 */ /* 0x008fc600078e000b */
[----:B------:R-:W3:Y:S01]  /*775e0*/  LDL.LU R11, [R1+0x19e4] ;  /* 0x0019e400010b7983 */ /* 0x000ee20000300800 */
[----:B------:R-:W-:-:S03]  /*775f0*/  IMAD.MOV.U32 R7, RZ, RZ, R13 ;  /* 0x000000ffff077224 */ /* 0x000fc600078e000d */
[----:B------:R-:W3:Y:S01]  /*77600*/  LDL.LU R13, [R1+0x1a24] ;  /* 0x001a2400010d7983 */ /* 0x000ee20000300800 */
[-C--:B--2---:R-:W-:Y:S02]  /*77610*/  IADD3 R17, P1, R17, R34.reuse, RZ ;  /* 0x0000002211117210 */ /* 0x084fe40007f3e0ff */
[----:B------:R-:W-:Y:S01]  /*77620*/  IADD3 R5, P2, R5, R34, RZ ;  /* 0x0000002205057210 */ /* 0x000fe20007f5e0ff */
[----:B------:R1:W-:Y:S04]  /*77630*/  LDGSTS.E [R4+0x12000], desc[UR8][R6.64], P0 ;  /* 0x1200000006047fae */ /* 0x0003e80008121848 */
[----:B------:R-:W-:Y:S01]  /*77640*/  STL [R1+0x18e8], R17 ;  /* 0x0018e81101007387 */ /* 0x000fe20000100800 */
[----:B------:R-:W-:-:S05]  /*77650*/  IMAD.X R18, R18, 0x1, R0, P1 ;  /* 0x0000000112127824 */ /* 0x000fca00008e0600 */
[----:B------:R-:W-:Y:S01]  /*77660*/  STL [R1+0x18e4], R18 ;  /* 0x0018e41201007387 */ /* 0x000fe20000100800 */
[----:B----4-:R-:W-:-:S03]  /*77670*/  IADD3.X R15, R15, R0, RZ, P2, !PT ;  /* 0x000000000f0f7210 */ /* 0x010fc600017fe4ff */
[----:B------:R-:W-:Y:S04]  /*77680*/  STL [R1+0x1928], R5 ;  /* 0x0019280501007387 */ /* 0x000fe80000100800 */
[----:B------:R2:W-:Y:S04]  /*77690*/  STL [R1+0x1924], R15 ;  /* 0x0019240f01007387 */ /* 0x0005e80000100800 */
[----:B------:R-:W4:Y:S04]  /*776a0*/  LDL.LU R22, [R1+0x1a64] ;  /* 0x001a640001167983 */ /* 0x000f280000300800 */
[----:B------:R-:W4:Y:S01]  /*776b0*/  LDL.LU R21, [R1+0x1a68] ;  /* 0x001a680001157983 */ /* 0x000f220000300800 */
[----:B-1----:R-:W-:-:S02]  /*776c0*/  IMAD.MOV.U32 R6, RZ, RZ, R17 ;  /* 0x000000ffff067224 */ /* 0x002fc400078e0011 */
[----:B------:R-:W-:Y:S01]  /*776d0*/  IMAD.MOV.U32 R7, RZ, RZ, R18 ;  /* 0x000000ffff077224 */ /* 0x000fe200078e0012 */
[----:B------:R-:W4:Y:S04]  /*776e0*/  LDL.LU R20, [R1+0x1aa4] ;  /* 0x001aa40001147983 */ /* 0x000f280000300800 */
[----:B------:R-:W4:Y:S04]  /*776f0*/  LDL.LU R19, [R1+0x1aa8] ;  /* 0x001aa80001137983 */ /* 0x000f280000300800 */
[----:B------:R1:W-:Y:S02]  /*77700*/  LDGSTS.E [R4+0x12800], desc[UR8][R6.64], P0 ;  /* 0x1280000006047fae */ /* 0x0003e40008121848 */
[----:B-1----:R-:W-:Y:S01]  /*77710*/  MOV R7, R15 ;  /* 0x0000000f00077202 */ /* 0x002fe20000000f00 */
[----:B------:R-:W-:Y:S01]  /*77720*/  IMAD.MOV.U32 R6, RZ, RZ, R5 ;  /* 0x000000ffff067224 */ /* 0x000fe200078e0005 */
[----:B--2---:R-:W2:Y:S04]  /*77730*/  LDL.LU R15, [R1+0x1ae8] ;  /* 0x001ae800010f7983 */ /* 0x004ea80000300800 */
[----:B------:R-:W2:Y:S04]  /*77740*/  LDL.LU R5, [R1+0x1b28] ;  /* 0x001b280001057983 */ /* 0x000ea80000300800 */
[----:B------:R1:W-:Y:S01]  /*77750*/  LDGSTS.E [R4+0x13000], desc[UR8][R6.64], P0 ;  /* 0x1300000006047fae */ /* 0x0003e20008121848 */
[----:B------:R-:W-:-:S02]  /*77760*/  IADD3 R14, P1, R14, R34, RZ ;  /* 0x000000220e0e7210 */ /* 0x000fc40007f3e0ff */
[----:B------:R-:W-:-:S03]  /*77770*/  IADD3 R8, P2, R8, R34, RZ ;  /* 0x0000002208087210 */ /* 0x000fc60007f5e0ff */
[----:B------:R1:W-:Y:S01]  /*77780*/  STL [R1+0x1968], R14 ;  /* 0x0019680e01007387 */ /* 0x0003e20000100800 */
[--C-:B------:R-:W-:Y:S02]  /*77790*/  IMAD.X R16, R16, 0x1, R0.reuse, P1 ;  /* 0x0000000110107824 */ /* 0x100fe400008e0600 */
[----:B------:R-:W-:-:S03]  /*777a0*/  IMAD.X R10, R10, 0x1, R0, P2 ;  /* 0x000000010a0a7824 */ /* 0x000fc600010e0600 */
[----:B------:R-:W-:Y:S01]  /*777b0*/  STL [R1+0x1964], R16 ;  /* 0x0019641001007387 */ /* 0x000fe20000100800 */
[----:B-1----:R-:W-:-:S03]  /*777c0*/  IMAD.MOV.U32 R6, RZ, RZ, R14 ;  /* 0x000000ffff067224 */ /* 0x002fc600078e000e */
[----:B------:R-:W-:Y:S04]  /*777d0*/  STL [R1+0x19a8], R8 ;  /* 0x0019a80801007387 */ /* 0x000fe80000100800 */
[----:B------:R-:W2:Y:S04]  /*777e0*/  LDL.LU R18, [R1+0x1ae4] ;  /* 0x001ae40001127983 */ /* 0x000ea80000300800 */
[----:B------:R1:W-:Y:S04]  /*777f0*/  STL [R1+0x19a4], R10 ;  /* 0x0019a40a01007387 */ /* 0x0003e80000100800 */
[----:B------:R-:W2:Y:S01]  /*77800*/  LDL.LU R14, [R1+0x1b24] ;  /* 0x001b2400010e7983 */ /* 0x000ea20000300800 */
[----:B------:R-:W-:-:S05]  /*77810*/  MOV R7, R16 ;  /* 0x0000001000077202 */ /* 0x000fca0000000f00 */
[----:B------:R1:W-:Y:S02]  /*77820*/  LDGSTS.E [R4+0x13800], desc[UR8][R6.64], P0 ;  /* 0x1380000006047fae */ /* 0x0003e40008121848 */
[----:B-1----:R-:W-:Y:S02]  /*77830*/  IMAD.MOV.U32 R6, RZ, RZ, R8 ;  /* 0x000000ffff067224 */ /* 0x002fe400078e0008 */
[----:B------:R-:W-:Y:S02]  /*77840*/  IMAD.MOV.U32 R7, RZ, RZ, R10 ;  /* 0x000000ffff077224 */ /* 0x000fe400078e000a */
[----:B------:R-:W2:Y:S04]  /*77850*/  LDL.LU R10, [R1+0x1b68] ;  /* 0x001b6800010a7983 */ /* 0x000ea80000300800 */
[----:B------:R-:W2:Y:S04]  /*77860*/  LDL.LU R8, [R1+0x1ba8] ;  /* 0x001ba80001087983 */ /* 0x000ea80000300800 */
[----:B------:R1:W-:Y:S01]  /*77870*/  LDGSTS.E [R4+0x14000], desc[UR8][R6.64], P0 ;  /* 0x1400000006047fae */ /* 0x0003e20008121848 */
[----:B------:R-:W-:-:S05]  /*77880*/  IADD3 R9, P1, R9, R34, RZ ;  /* 0x0000002209097210 */ /* 0x000fca0007f3e0ff */
[----:B------:R-:W-:Y:S01]  /*77890*/  STL [R1+0x19e8], R9 ;  /* 0x0019e80901007387 */ /* 0x000fe20000100800 */
[----:B------:R-:W-:Y:S01]  /*778a0*/  IADD3 R12, P2, R12, R34, RZ ;  /* 0x000000220c0c7210 */ /* 0x000fe20007f5e0ff */
[----:B---3--:R-:W-:-:S03]  /*778b0*/  IMAD.X R11, R11, 0x1, R0, P1 ;  /* 0x000000010b0b7824 */ /* 0x008fc600008e0600 */
[----:B------:R-:W-:Y:S02]  /*778c0*/  IADD3.X R13, R13, R0, RZ, P2, !PT ;  /* 0x000000000d0d7210 */ /* 0x000fe400017fe4ff */
[----:B------:R3:W-:Y:S01]  /*778d0*/  STL [R1+0x19e4], R11 ;  /* 0x0019e40b01007387 */ /* 0x0007e20000100800 */
[----:B-1----:R-:W-:-:S03]  /*778e0*/  IMAD.MOV.U32 R7, RZ, RZ, R11 ;  /* 0x000000ffff077224 */ /* 0x002fc600078e000b */
[----:B------:R-:W-:Y:S01]  /*778f0*/  STL [R1+0x1a28], R12 ;  /* 0x001a280c01007387 */ /* 0x000fe20000100800 */
[----:B------:R-:W-:-:S03]  /*77900*/  IMAD.MOV.U32 R6, RZ, RZ, R9 ;  /* 0x000000ffff067224 */ /* 0x000fc600078e0009 */
[----:B---3--:R-:W3:Y:S04]  /*77910*/  LDL.LU R11, [R1+0x1b64] ;  /* 0x001b6400010b7983 */ /* 0x008ee80000300800 */
[----:B------:R1:W-:Y:S04]  /*77920*/  STL [R1+0x1a24], R13 ;  /* 0x001a240d01007387 */ /* 0x0003e80000100800 */
[----:B------:R-:W3:Y:S04]  /*77930*/  LDL.LU R9, [R1+0x1ba4] ;  /* 0x001ba40001097983 */ /* 0x000ee80000300800 */
[----:B------:R1:W-:Y:S02]  /*77940*/  LDGSTS.E [R4+0x14800], desc[UR8][R6.64], P0 ;  /* 0x1480000006047fae */ /* 0x0003e40008121848 */
[----:B-1----:R-:W-:Y:S01]  /*77950*/  MOV R7, R13 ;  /* 0x0000000d00077202 */ /* 0x002fe20000000f00 */
[----:B------:R-:W-:Y:S01]  /*77960*/  IMAD.MOV.U32 R6, RZ, RZ, R12 ;  /* 0x000000ffff067224 */ /* 0x000fe200078e000c */
[----:B------:R-:W3:Y:S04]  /*77970*/  LDL.LU R13, [R1+0x1be4] ;  /* 0x001be400010d7983 */ /* 0x000ee80000300800 */
[----:B------:R-:W3:Y:S04]  /*77980*/  LDL.LU R12, [R1+0x1be8] ;  /* 0x001be800010c7983 */ /* 0x000ee80000300800 */
[----:B------:R-:W3:Y:S04]  /*77990*/  LDL.LU R17, [R1+0x1c24] ;  /* 0x001c240001117983 */ /* 0x000ee80000300800 */
[----:B------:R-:W3:Y:S01]  /*779a0*/  LDL.LU R16, [R1+0x1c28] ;  /* 0x001c280001107983 */ /* 0x000ee20000300800 */
[----:B----4-:R-:W-:-:S02]  /*779b0*/  IADD3 R21, P1, R21, R34, RZ ;  /* 0x0000002215157210 */ /* 0x010fc40007f3e0ff */
[-C--:B------:R-:W-:Y:S01]  /*779c0*/  IADD3 R19, P2, R19, R34.reuse, RZ ;  /* 0x0000002213137210 */ /* 0x080fe20007f5e0ff */
[----:B------:R1:W-:Y:S02]  /*779d0*/  LDGSTS.E [R4+0x15000], desc[UR8][R6.64], P0 ;  /* 0x1500000006047fae */ /* 0x0003e40008121848 */
[--C-:B------:R-:W-:Y:S02]  /*779e0*/  IMAD.X R22, R22, 0x1, R0.reuse, P1 ;  /* 0x0000000116167824 */ /* 0x100fe400008e0600 */
[----:B------:R-:W-:Y:S01]  /*779f0*/  IMAD.X R20, R20, 0x1, R0, P2 ;  /* 0x0000000114147824 */ /* 0x000fe200010e0600 */
[----:B------:R-:W-:Y:S01]  /*77a00*/  STL [R1+0x1a68], R21 ;  /* 0x001a681501007387 */ /* 0x000fe20000100800 */
[----:B-1----:R-:W-:Y:S01]  /*77a10*/  MOV R6, R21 ;  /* 0x0000001500067202 */ /* 0x002fe20000000f00 */
[----:B------:R-:W-:Y:S01]  /*77a20*/  IMAD.MOV.U32 R7, RZ, RZ, R22 ;  /* 0x000000ffff077224 */ /* 0x000fe200078e0016 */
[-C--:B--2---:R-:W-:Y:S02]  /*77a30*/  IADD3 R15, P1, R15, R34.reuse, RZ ;  /* 0x000000220f0f7210 */ /* 0x084fe40007f3e0ff */
[----:B------:R-:W-:-:S02]  /*77a40*/  IADD3 R5, P2, R5, R34, RZ ;  /* 0x0000002205057210 */ /* 0x000fc40007f5e0ff */
[----:B------:R1:W-:Y:S04]  /*77a50*/  LDGSTS.E [R4+0x15800], desc[UR8][R6.64], P0 ;  /* 0x1580000006047fae */ /* 0x0003e80008121848 */
[----:B------:R-:W-:Y:S04]  /*77a60*/  STL [R1+0x1a64], R22 ;  /* 0x001a641601007387 */ /* 0x000fe80000100800 */
[----:B------:R-:W-:Y:S01]  /*77a70*/  STL [R1+0x1aa8], R19 ;  /* 0x001aa81301007387 */ /* 0x000fe20000100800 */
[----:B-1----:R-:W-:Y:S01]  /*77a80*/  IMAD.MOV.U32 R6, RZ, RZ, R19 ;  /* 0x000000ffff067224 */ /* 0x002fe200078e0013 */
[----:B------:R-:W-:-:S02]  /*77a90*/  MOV R7, R20 ;  /* 0x0000001400077202 */ /* 0x000fc40000000f00 */
[----:B------:R-:W-:Y:S04]  /*77aa0*/  STL [R1+0x1aa4], R20 ;  /* 0x001aa41401007387 */ /* 0x000fe80000100800 */
[----:B------:R1:W-:Y:S04]  /*77ab0*/  LDGSTS.E [R4+0x16000], desc[UR8][R6.64], P0 ;  /* 0x1600000006047fae */ /* 0x0003e80008121848 */
[----:B------:R-:W-:Y:S01]  /*77ac0*/  STL [R1+0x1ae8], R15 ;  /* 0x001ae80f01007387 */ /* 0x000fe20000100800 */
[----:B------:R-:W-:Y:S01]  /*77ad0*/  IMAD.X R18, R18, 0x1, R0, P1 ;  /* 0x0000000112127824 */ /* 0x000fe200008e0600 */
[----:B-1----:R-:W-:-:S03]  /*77ae0*/  MOV R6, R15 ;  /* 0x0000000f00067202 */ /* 0x002fc60000000f00 */
[----:B------:R-:W-:Y:S01]  /*77af0*/  IMAD.MOV.U32 R7, RZ, RZ, R18 ;  /* 0x000000ffff077224 */ /* 0x000fe200078e0012 */
[----:B------:R-:W-:Y:S01]  /*77b00*/  STL [R1+0x1ae4], R18 ;  /* 0x001ae41201007387 */ /* 0x000fe20000100800 */
[----:B------:R-:W-:-:S03]  /*77b10*/  IMAD.X R14, R14, 0x1, R0, P2 ;  /* 0x000000010e0e7824 */ /* 0x000fc600010e0600 */
[----:B------:R1:W-:Y:S04]  /*77b20*/  STL [R1+0x1b28], R5 ;  /* 0x001b280501007387 */ /* 0x0003e80000100800 */
[----:B------:R-:W-:Y:S04]  /*77b30*/  STL [R1+0x1b24], R14 ;  /* 0x001b240e01007387 */ /* 0x000fe80000100800 */
[----:B------:R-:W2:Y:S04]  /*77b40*/  LDL.LU R35, [R1+0x1c3c] ;  /* 0x001c3c0001237983 */ /* 0x000ea80000300800 */
[----:B------:R-:W4:Y:S04]  /*77b50*/  LDL.LU R33, [R1+0x1c40] ;  /* 0x001c400001217983 */ /* 0x000f280000300800 */
[----:B------:R1:W-:Y:S04]  /*77b60*/  LDGSTS.E [R4+0x16800], desc[UR8][R6.64], P0 ;  /* 0x1680000006047fae */ /* 0x0003e80008121848 */
[----:B------:R-:W2:Y:S01]  /*77b70*/  LDL.LU R26, [R1+0x1c44] ;  /* 0x001c4400011a7983 */ /* 0x000ea20000300800 */
[----:B-1----:R-:W-:-:S03]  /*77b80*/  IMAD.MOV.U32 R6, RZ, RZ, R5 ;  /* 0x000000ffff067224 */ /* 0x002fc600078e0005 */
[----:B------:R-:W2:Y:S01]  /*77b90*/  LDL.LU R5, [R1+0x1c48] ;  /* 0x001c480001057983 */ /* 0x000ea20000300800 */
[----:B------:R-:W-:Y:S02]  /*77ba0*/  IADD3 R10, P1, R10, R34, RZ ;  /* 0x000000220a0a7210 */ /* 0x000fe40007f3e0ff */
[----:B------:R-:W-:Y:S02]  /*77bb0*/  MOV R7, R14 ;  /* 0x0000000e00077202 */ /* 0x000fe40000000f00 */
[----:B------:R-:W-:-:S03]  /*77bc0*/  IADD3 R8, P2, R8, R34, RZ ;  /* 0x0000002208087210 */ /* 0x000fc60007f5e0ff */
[----:B------:R1:W-:Y:S04]  /*77bd0*/  LDGSTS.E [R4+0x17000], desc[UR8][R6.64], P0 ;  /* 0x1700000006047fae */ /* 0x0003e80008121848 */
[----:B------:R-:W-:Y:S01]  /*77be0*/  STL [R1+0x1b68], R10 ;  /* 0x001b680a01007387 */ /* 0x000fe20000100800 */
[----:B-1----:R-:W-:Y:S01]  /*77bf0*/  MOV R6, R10 ;  /* 0x0000000a00067202 */ /* 0x002fe20000000f00 */
[----:B---3--:R-:W-:-:S04]  /*77c00*/  IMAD.X R11, R11, 0x1, R0, P1 ;  /* 0x000000010b0b7824 */ /* 0x008fc800008e0600 */
[----:B------:R-:W-:Y:S01]  /*77c10*/  IMAD.MOV.U32 R7, RZ, RZ, R11 ;  /* 0x000000ffff077224 */ /* 0x000fe200078e000b */
[----:B------:R-:W-:Y:S01]  /*77c20*/  STL [R1+0x1b64], R11 ;  /* 0x001b640b01007387 */ /* 0x000fe20000100800 */
[----:B------:R-:W-:-:S03]  /*77c30*/  IMAD.X R9, R9, 0x1, R0, P2 ;  /* 0x0000000109097824 */ /* 0x000fc600010e0600 */
[----:B------:R-:W-:Y:S04]  /*77c40*/  STL [R1+0x1ba8], R8 ;  /* 0x001ba80801007387 */ /* 0x000fe80000100800 */
[----:B------:R1:W-:Y:S04]  /*77c50*/  LDGSTS.E [R4+0x17800], desc[UR8][R6.64], P0 ;  /* 0x1780000006047fae */ /* 0x0003e80008121848 */
[----:B------:R3:W-:Y:S01]  /*77c60*/  STL [R1+0x1ba4], R9 ;  /* 0x001ba40901007387 */ /* 0x0007e20000100800 */
[----:B-1----:R-:W-:Y:S01]  /*77c70*/  IMAD.MOV.U32 R6, RZ, RZ, R8 ;  /* 0x000000ffff067224 */ /* 0x002fe200078e0008 */
[----:B------:R-:W-:-:S02]  /*77c80*/  MOV R7, R9 ;  /* 0x0000000900077202 */ /* 0x000fc40000000f00 */
[----:B---3--:R-:W3:Y:S01]  /*77c90*/  LDL.LU.64 R8, [R1+0xd90] ;  /* 0x000d900001087983 */ /* 0x008ee20000300a00 */
[----:B------:R-:W-:-:S03]  /*77ca0*/  IADD3 R12, P1, R12, R34, RZ ;  /* 0x000000220c0c7210 */ /* 0x000fc60007f3e0ff */
[----:B------:R-:W3:Y:S02]  /*77cb0*/  LDL.LU.64 R10, [R1+0xd88] ;  /* 0x000d8800010a7983 */ /* 0x000ee40000300a00 */
[--C-:B------:R-:W-:Y:S01]  /*77cc0*/  IMAD.X R13, R13, 0x1, R0.reuse, P1 ;  /* 0x000000010d0d7824 */ /* 0x100fe200008e0600 */
[----:B------:R-:W-:Y:S01]  /*77cd0*/  IADD3 R16, P2, R16, R34, RZ ;  /* 0x0000002210107210 */ /* 0x000fe20007f5e0ff */
[----:B------:R-:W-:Y:S04]  /*77ce0*/  STL [R1+0x1be8], R12 ;  /* 0x001be80c01007387 */ /* 0x000fe80000100800 */
[----:B------:R1:W-:Y:S01]  /*77cf0*/  LDGSTS.E [R4+0x18000], desc[UR8][R6.64], P0 ;  /* 0x1800000006047fae */ /* 0x0003e20008121848 */
[----:B------:R-:W-:-:S03]  /*77d00*/  IMAD.X R17, R17, 0x1, R0, P2 ;  /* 0x0000000111117824 */ /* 0x000fc600010e0600 */
[----:B------:R1:W-:Y:S04]  /*77d10*/  STL [R1+0x1be4], R13 ;  /* 0x001be40d01007387 */ /* 0x0003e80000100800 */
[----:B------:R-:W-:Y:S01]  /*77d20*/  STL [R1+0x1c28], R16 ;  /* 0x001c281001007387 */ /* 0x000fe20000100800 */
[----:B-1----:R-:W-:Y:S01]  /*77d30*/  MOV R6, R12 ;  /* 0x0000000c00067202 */ /* 0x002fe20000000f00 */
[----:B------:R-:W-:Y:S02]  /*77d40*/  IMAD.MOV.U32 R7, RZ, RZ, R13 ;  /* 0x000000ffff077224 */ /* 0x000fe400078e000d */
[----:B------:R-:W3:Y:S04]  /*77d50*/  LDL.LU.64 R12, [R1+0xd80] ;  /* 0x000d8000010c7983 */ /* 0x000ee80000300a00 */
[----:B------:R1:W-:Y:S04]  /*77d60*/  STL [R1+0x1c24], R17 ;  /* 0x001c241101007387 */ /* 0x0003e80000100800 */
[----:B------:R-:W3:Y:S04]  /*77d70*/  LDL.LU.64 R14, [R1+0xd78] ;  /* 0x000d7800010e7983 */ /* 0x000ee80000300a00 */
[----:B------:R1:W-:Y:S02]  /*77d80*/  LDGSTS.E [R4+0x18800], desc[UR8][R6.64], P0 ;  /* 0x1880000006047fae */ /* 0x0003e40008121848 */
[----:B-1----:R-:W-:Y:S01]  /*77d90*/  IMAD.MOV.U32 R6, RZ, RZ, R16 ;  /* 0x000000ffff067224 */ /* 0x002fe200078e0010 */
[----:B------:R-:W-:-:S02]  /*77da0*/  MOV R7, R17 ;  /* 0x0000001100077202 */ /* 0x000fc40000000f00 */
[----:B------:R-:W3:Y:S04]  /*77db0*/  LDL.LU.64 R16, [R1+0xd70] ;  /* 0x000d700001107983 */ /* 0x000ee80000300a00 */
[----:B------:R-:W3:Y:S04]  /*77dc0*/  LDL.LU.64 R18, [R1+0xd68] ;  /* 0x000d680001127983 */ /* 0x000ee80000300a00 */
[----:B------:R-:W3:Y:S04]  /*77dd0*/  LDL.LU.64 R20, [R1+0xd60] ;  /* 0x000d600001147983 */ /* 0x000ee80000300a00 */
[----:B------:R-:W3:Y:S04]  /*77de0*/  LDL.LU.64 R22, [R1+0xd58] ;  /* 0x000d580001167983 */ /* 0x000ee80000300a00 */
[----:B------:R-:W3:Y:S04]  /*77df0*/  LDL.LU.64 R24, [R1+0xd50] ;  /* 0x000d500001187983 */ /* 0x000ee80000300a00 */
[----:B------:R-:W3:Y:S04]  /*77e00*/  LDL.LU.64 R42, [R1+0xd48] ;  /* 0x000d4800012a7983 */ /* 0x000ee80000300a00 */
[----:B------:R-:W3:Y:S01]  /*77e10*/  LDL.LU R38, [R1+0xfb0] ;  /* 0x000fb00001267983 */ /* 0x000ee20000300800 */
[----:B----4-:R-:W-:-:S03]  /*77e20*/  IADD3 R33, P1, R33, R34, RZ ;  /* 0x0000002221217210 */ /* 0x010fc60007f3e0ff */
[----:B------:R1:W-:Y:S02]  /*77e30*/  LDGSTS.E [R4+0x19000], desc[UR8][R6.64], P0 ;  /* 0x1900000006047fae */ /* 0x0003e40008121848 */
[----:B--2---:R-:W-:Y:S02]  /*77e40*/  IMAD.X R35, R35, 0x1, R0, P1 ;  /* 0x0000000123237824 */ /* 0x004fe400008e0600 */
[----:B------:R-:W-:Y:S04]  /*77e50*/  STL [R1+0x1c40], R33 ;  /* 0x001c402101007387 */ /* 0x000fe80000100800 */
[----:B------:R2:W-:Y:S01]  /*77e60*/  STL [R1+0x1c3c], R35 ;  /* 0x001c3c2301007387 */ /* 0x0005e20000100800 */
[----:B------:R-:W-:-:S05]  /*77e70*/  IADD3 R5, P2, R5, R34, RZ ;  /* 0x0000002205057210 */ /* 0x000fca0007f5e0ff */
[----:B------:R-:W-:Y:S01]  /*77e80*/  IMAD.X R26, R26, 0x1, R0, P2 ;  /* 0x000000011a1a7824 */ /* 0x000fe200010e0600 */
[----:B------:R4:W-:Y:S04]  /*77e90*/  STL [R1+0x1c48], R5 ;  /* 0x001c480501007387 */ /* 0x0009e80000100800 */
[----:B------:R-:W4:Y:S04]  /*77ea0*/  LDL.LU.64 R40, [R1+0xd40] ;  /* 0x000d400001287983 */ /* 0x000f280000300a00 */
[----:B------:R4:W-:Y:S04]  /*77eb0*/  STL [R1+0x1c44], R26 ;  /* 0x001c441a01007387 */ /* 0x0009e80000100800 */
[----:B------:R-:W4:Y:S01]  /*77ec0*/  LDL.LU R39, [R1+0xfac] ;  /* 0x000fac0001277983 */ /* 0x000f220000300800 */
[----:B-1----:R-:W-:Y:S01]  /*77ed0*/  MOV R6, R33 ;  /* 0x0000002100067202 */ /* 0x002fe20000000f00 */
[----:B------:R-:W-:-:S02]  /*77ee0*/  IMAD.MOV.U32 R7, RZ, RZ, R35 ;  /* 0x000000ffff077224 */ /* 0x000fc400078e0023 */
[----:B------:R-:W4:Y:S04]  /*77ef0*/  LDL.LU R37, [R1+0xfec] ;  /* 0x000fec0001257983 */ /* 0x000f280000300800 */
[----:B------:R1:W-:Y:S04]  /*77f00*/  LDGSTS.E [R4+0x19800], desc[UR8][R6.64], P0 ;  /* 0x1980000006047fae */ /* 0x0003e80008121848 */
[----:B------:R-:W4:Y:S04]  /*77f10*/  LDL.LU R36, [R1+0xff0] ;  /* 0x000ff00001247983 */ /* 0x000f280000300800 */
[----:B--2---:R-:W2:Y:S01]  /*77f20*/  LDL.LU R35, [R1+0x102c] ;  /* 0x00102c0001237983 */ /* 0x004ea20000300800 */
[----:B-1----:R-:W-:Y:S01]  /*77f30*/  IMAD.MOV.U32 R6, RZ, RZ, R5 ;  /* 0x000000ffff067224 */ /* 0x002fe200078e0005 */
[----:B------:R-:W-:-:S02]  /*77f40*/  MOV R7, R26 ;  /* 0x0000001a00077202 */ /* 0x000fc40000000f00 */
[----:B------:R-:W2:Y:S04]  /*77f50*/  LDL.LU R33, [R1+0x1030] ;  /* 0x0010300001217983 */ /* 0x000ea80000300800 */
[----:B------:R3:W-:Y:S02]  /*77f60*/  LDGSTS.E [R4+0x1a000], desc[UR8][R6.64], P0 ;  /* 0x1a00000006047fae */ /* 0x0007e40008121848 */
[----:B---3--:R-:W-:-:S05]  /*77f70*/  IADD3 R6, P1, R8, R34, RZ ;  /* 0x0000002208067210 */ /* 0x008fca0007f3e0ff */
[----:B----4-:R-:W-:Y:S01]  /*77f80*/  IMAD.X R5, R9, 0x1, R0, P1 ;  /* 0x0000000109057824 */ /* 0x010fe200008e0600 */
[----:B------:R-:W-:-:S05]  /*77f90*/  IADD3 R8, P1, R10, R34, RZ ;  /* 0x000000220a087210 */ /* 0x000fca0007f3e0ff */
[----:B------:R-:W-:Y:S01]  /*77fa0*/  IMAD.X R7, R11, 0x1, R0, P1 ;  /* 0x000000010b077824 */ /* 0x000fe200008e0600 */
[----:B------:R-:W-:-:S04]  /*77fb0*/  IADD3 R10, P1, R12, R34, RZ ;  /* 0x000000220c0a7210 */ /* 0x000fc80007f3e0ff */
[----:B------:R-:W-:Y:S02]  /*77fc0*/  IADD3.X R9, R13, R0, RZ, P1, !PT ;  /* 0x000000000d097210 */ /* 0x000fe40000ffe4ff */
[----:B------:R-:W-:-:S05]  /*77fd0*/  IADD3 R12, P1, R14, R34, RZ ;  /* 0x000000220e0c7210 */ /* 0x000fca0007f3e0ff */
[----:B------:R-:W-:Y:S01]  /*77fe0*/  IMAD.X R11, R15, 0x1, R0, P1 ;  /* 0x000000010f0b7824 */ /* 0x000fe200008e0600 */
        /* <DEDUP_REMOVED lines=12> */
[----:B------:R-:W-:Y:S01]  /*780b0*/  IADD3 R38, P1, R38, R34, RZ ;  /* 0x0000002226267210 */ /* 0x000fe20007f3e0ff */
[----:B------:R-:W-:Y:S01]  /*780c0*/  IMAD.MOV.U32 R60, RZ, RZ, R6 ;  /* 0x000000ffff3c7224 */ /* 0x000fe200078e0006 */
[----:B------:R-:W-:Y:S01]  /*780d0*/  MOV R58, R8 ;  /* 0x00000008003a7202 */ /* 0x000fe20000000f00 */
[----:B------:R-:W-:Y:S01]  /*780e0*/  IMAD.MOV.U32 R61, RZ, RZ, R5 ;  /* 0x000000ffff3d7224 */ /* 0x000fe200078e0005 */
[----:B------:R-:W-:Y:S01]  /*780f0*/  MOV R57, R9 ;  /* 0x0000000900397202 */ /* 0x000fe20000000f00 */
[----:B------:R-:W-:Y:S01]  /*78100*/  IMAD.MOV.U32 R59, RZ, RZ, R7 ;  /* 0x000000ffff3b7224 */ /* 0x000fe200078e0007 */
[----:B------:R-:W-:Y:S01]  /*78110*/  STL [R1+0xfb0], R38 ;  /* 0x000fb02601007387 */ /* 0x000fe20000100800 */
[----:B------:R-:W-:Y:S01]  /*78120*/  IMAD.MOV.U32 R56, RZ, RZ, R10 ;  /* 0x000000ffff387224 */ /* 0x000fe200078e000a */
[----:B------:R-:W-:Y:S01]  /*78130*/  MOV R52, R14 ;  /* 0x0000000e00347202 */ /* 0x000fe20000000f00 */
[----:B------:R-:W-:-:S02]  /*78140*/  IMAD.MOV.U32 R54, RZ, RZ, R12 ;  /* 0x000000ffff367224 */ /* 0x000fc400078e000c */
[----:B------:R-:W-:Y:S01]  /*78150*/  IMAD.MOV.U32 R55, RZ, RZ, R11 ;  /* 0x000000ffff377224 */ /* 0x000fe200078e000b */
[----:B------:R-:W-:Y:S01]  /*78160*/  MOV R51, R15 ;  /* 0x0000000f00337202 */ /* 0x000fe20000000f00 */
[----:B------:R-:W-:Y:S02]  /*78170*/  IMAD.MOV.U32 R53, RZ, RZ, R13 ;  /* 0x000000ffff357224 */ /* 0x000fe400078e000d */
[----:B------:R-:W-:Y:S01]  /*78180*/  IMAD.MOV.U32 R50, RZ, RZ, R16 ;  /* 0x000000ffff327224 */ /* 0x000fe200078e0010 */
[----:B------:R-:W-:Y:S01]  /*78190*/  IADD3 R26, P2, R40, R34, RZ ;  /* 0x00000022281a7210 */ /* 0x000fe20007f5e0ff */
[----:B------:R-:W-:Y:S01]  /*781a0*/  IMAD.MOV.U32 R48, RZ, RZ, R18 ;  /* 0x000000ffff307224 */ /* 0x000fe200078e0012 */
[----:B------:R-:W-:Y:S01]  /*781b0*/  MOV R46, R20 ;  /* 0x00000014002e7202 */ /* 0x000fe20000000f00 */
[----:B------:R-:W-:Y:S01]  /*781c0*/  IMAD.MOV.U32 R49, RZ, RZ, R17 ;  /* 0x000000ffff317224 */ /* 0x000fe200078e0011 */
[----:B------:R-:W-:Y:S02]  /*781d0*/  MOV R45, R21 ;  /* 0x00000015002d7202 */ /* 0x000fe40000000f00 */
[----:B------:R-:W-:Y:S01]  /*781e0*/  IADD3.X R39, R39, R0, RZ, P1, !PT ;  /* 0x0000000027277210 */ /* 0x000fe20000ffe4ff */
[----:B------:R-:W-:Y:S01]  /*781f0*/  IMAD.X R25, R41, 0x1, R0, P2 ;  /* 0x0000000129197824 */ /* 0x000fe200010e0600 */
[----:B------:R-:W-:Y:S01]  /*78200*/  LDGSTS.E [R4+0x1a800], desc[UR8][R60.64], P0 ;  /* 0x1a8000003c047fae */ /* 0x000fe20008121848 */
[----:B------:R-:W-:-:S03]  /*78210*/  IMAD.MOV.U32 R47, RZ, RZ, R19 ;  /* 0x000000ffff2f7224 */ /* 0x000fc600078e0013 */
[----:B------:R-:W-:Y:S01]  /*78220*/  STL [R1+0xfac], R39 ;  /* 0x000fac2701007387 */ /* 0x000fe20000100800 */
[----:B------:R-:W-:-:S03]  /*78230*/  IMAD.MOV.U32 R44, RZ, RZ, R22 ;  /* 0x000000ffff2c7224 */ /* 0x000fc600078e0016 */
[----:B------:R-:W-:Y:S01]  /*78240*/  STL.64 [R1+0xd90], R60 ;  /* 0x000d903c01007387 */ /* 0x000fe20000100a00 */
[----:B------:R-:W-:-:S03]  /*78250*/  IMAD.MOV.U32 R42, RZ, RZ, R24 ;  /* 0x000000ffff2a7224 */ /* 0x000fc600078e0018 */
[----:B------:R-:W-:Y:S01]  /*78260*/  STL.64 [R1+0xd88], R58 ;  /* 0x000d883a01007387 */ /* 0x000fe20000100a00 */
[----:B------:R-:W-:-:S03]  /*78270*/  IMAD.MOV.U32 R43, RZ, RZ, R23 ;  /* 0x000000ffff2b7224 */ /* 0x000fc600078e0017 */
[----:B------:R-:W-:Y:S01]  /*78280*/  STL.64 [R1+0xd80], R56 ;  /* 0x000d803801007387 */ /* 0x000fe20000100a00 */
[----:B------:R-:W-:Y:S01]  /*78290*/  MOV R40, R26 ;  /* 0x0000001a00287202 */ /* 0x000fe20000000f00 */
[----:B------:R-:W-:Y:S02]  /*782a0*/  IMAD.MOV.U32 R41, RZ, RZ, R25 ;  /* 0x000000ffff297224 */ /* 0x000fe400078e0019 */
        /* <DEDUP_REMOVED lines=8> */
[----:B------:R-:W3:Y:S04]  /*78330*/  LDL.LU R14, [R1+0x1070] ;  /* 0x00107000010e7983 */ /* 0x000ee80000300800 */
[----:B------:R-:W4:Y:S04]  /*78340*/  LDL.LU R8, [R1+0x10b0] ;  /* 0x0010b00001087983 */ /* 0x000f280000300800 */
[----:B------:R-:W4:Y:S04]  /*78350*/  LDL.LU R16, [R1+0x106c] ;  /* 0x00106c0001107983 */ /* 0x000f280000300800 */
[----:B------:R-:W4:Y:S04]  /*78360*/  LDL.LU R15, [R1+0x10ac] ;  /* 0x0010ac00010f7983 */ /* 0x000f280000300800 */
[----:B------:R-:W4:Y:S04]  /*78370*/  LDL.LU R12, [R1+0x10f0] ;  /* 0x0010f000010c7983 */ /* 0x000f280000300800 */
[----:B------:R-:W4:Y:S04]  /*78380*/  LDL.LU R9, [R1+0x1130] ;  /* 0x0011300001097983 */ /* 0x000f280000300800 */
[----:B------:R-:W4:Y:S04]  /*78390*/  LDL.LU R17, [R1+0x10ec] ;  /* 0x0010ec0001117983 */ /* 0x000f280000300800 */
[----:B------:R-:W4:Y:S01]  /*783a0*/  LDL.LU R10, [R1+0x112c] ;  /* 0x00112c00010a7983 */ /* 0x000f220000300800 */
[----:B------:R-:W-:-:S02]  /*783b0*/  IADD3 R36, P1, R36, R34, RZ ;  /* 0x0000002224247210 */ /* 0x000fc40007f3e0ff */
[----:B------:R-:W-:Y:S01]  /*783c0*/  LOP3.LUT R5, R29, 0x10, RZ, 0x3c, !PT ;  /* 0x000000101d057812 */ /* 0x000fe200078e3cff */
[----:B------:R-:W-:Y:S01]  /*783d0*/  LDGSTS.E [R4+0x1b000], desc[UR8][R58.64], P0 ;  /* 0x1b0000003a047fae */ /* 0x000fe20008121848 */
[----:B--2---:R-:W-:Y:S01]  /*783e0*/  IADD3 R33, P2, R33, R34, RZ ;  /* 0x0000002221217210 */ /* 0x004fe20007f5e0ff */
[----:B------:R-:W-:Y:S02]  /*783f0*/  IMAD.X R37, R37, 0x1, R0, P1 ;  /* 0x0000000125257824 */ /* 0x000fe400008e0600 */
[----:B------:R-:W-:Y:S01]  /*78400*/  LDGSTS.E [R4+0x1b800], desc[UR8][R56.64], P0 ;  /* 0x1b80000038047fae */ /* 0x000fe20008121848 */
[----:B------:R-:W-:-:S03]  /*78410*/  VIADD R5, R5, UR7 ;  /* 0x0000000705057c36 */ /* 0x000fc60008000000 */
[----:B------:R-:W-:Y:S01]  /*78420*/  LDGSTS.E [R4+0x1c000], desc[UR8][R54.64], P0 ;  /* 0x1c00000036047fae */ /* 0x000fe20008121848 */
[----:B------:R-:W-:Y:S01]  /*78430*/  MOV R6, R38 ;  /* 0x0000002600067202 */ /* 0x000fe20000000f00 */
[----:B------:R-:W-:Y:S02]  /*78440*/  IMAD.MOV.U32 R7, RZ, RZ, R39 ;  /* 0x000000ffff077224 */ /* 0x000fe400078e0027 */
[----:B------:R-:W-:Y:S01]  /*78450*/  LDGSTS.E [R4+0x1c800], desc[UR8][R52.64], P0 ;  /* 0x1c80000034047fae */ /* 0x000fe20008121848 */
[----:B------:R-:W-:-:S03]  /*78460*/  IADD3.X R35, R35, R0, RZ, P2, !PT ;  /* 0x0000000023237210 */ /* 0x000fc600017fe4ff */
[----:B------:R-:W-:Y:S04]  /*78470*/  LDGSTS.E [R4+0x1d000], desc[UR8][R50.64], P0 ;  /* 0x1d00000032047fae */ /* 0x000fe80008121848 */
[----:B------:R-:W-:Y:S04]  /*78480*/  STL [R1+0xff0], R36 ;  /* 0x000ff02401007387 */ /* 0x000fe80000100800 */
[----:B------:R-:W-:Y:S04]  /*78490*/  LDGSTS.E [R4+0x1d800], desc[UR8][R48.64], P0 ;  /* 0x1d80000030047fae */ /* 0x000fe80008121848 */
[----:B------:R-:W-:Y:S04]  /*784a0*/  STL [R1+0xfec], R37 ;  /* 0x000fec2501007387 */ /* 0x000fe80000100800 */
[----:B------:R-:W-:Y:S04]  /*784b0*/  LDGSTS.E [R4+0x1e000], desc[UR8][R46.64], P0 ;  /* 0x1e0000002e047fae */ /* 0x000fe80008121848 */
[----:B------:R-:W-:Y:S04]  /*784c0*/  STL [R1+0x1030], R33 ;  /* 0x0010302101007387 */ /* 0x000fe80000100800 */
[----:B------:R-:W-:Y:S04]  /*784d0*/  LDGSTS.E [R4+0x1e800], desc[UR8][R44.64], P0 ;  /* 0x1e8000002c047fae */ /* 0x000fe80008121848 */
[----:B------:R-:W2:Y:S04]  /*784e0*/  LDL.LU R11, [R1+0x1170] ;  /* 0x00117000010b7983 */ /* 0x000ea80000300800 */
[----:B------:R-:W-:Y:S04]  /*784f0*/  LDGSTS.E [R4+0x1f000], desc[UR8][R42.64], P0 ;  /* 0x1f0000002a047fae */ /* 0x000fe80008121848 */
[----:B------:R-:W-:Y:S04]  /*78500*/  LDGSTS.E [R4+0x1f800], desc[UR8][R40.64], P0 ;  /* 0x1f80000028047fae */ /* 0x000fe80008121848 */
[----:B------:R1:W-:Y:S04]  /*78510*/  LDGSTS.E [R5+0x100], desc[UR8][R6.64], P0 ;  /* 0x0010000006057fae */ /* 0x0003e80008121848 */
[----:B------:R-:W-:Y:S04]  /*78520*/  STL [R1+0x102c], R35 ;  /* 0x00102c2301007387 */ /* 0x000fe80000100800 */
[----:B------:R-:W2:Y:S01]  /*78530*/  LDL.LU R19, [R1+0x11b0] ;  /* 0x0011b00001137983 */ /* 0x000ea20000300800 */
[----:B-1----:R-:W-:-:S03]  /*78540*/  IMAD.MOV.U32 R6, RZ, RZ, R36 ;  /* 0x000000ffff067224 */ /* 0x002fc600078e0024 */
[----:B------:R-:W2:Y:S01]  /*78550*/  LDL.LU R18, [R1+0x116c] ;  /* 0x00116c0001127983 */ /* 0x000ea20000300800 */
[----:B------:R-:W-:-:S03]  /*78560*/  IMAD.MOV.U32 R7, RZ, RZ, R37 ;  /* 0x000000ffff077224 */ /* 0x000fc600078e0025 */
[----:B------:R-:W2:Y:S04]  /*78570*/  LDL.LU R20, [R1+0x11ac] ;  /* 0x0011ac0001147983 */ /* 0x000ea80000300800 */
[----:B------:R1:W-:Y:S04]  /*78580*/  LDGSTS.E [R5+0x900], desc[UR8][R6.64], P0 ;  /* 0x0090000006057fae */ /* 0x0003e80008121848 */
[----:B------:R-:W2:Y:S04]  /*78590*/  LDL.LU R4, [R1+0x11f0] ;  /* 0x0011f00001047983 */ /* 0x000ea80000300800 */
[----:B------:R-:W2:Y:S01]  /*785a0*/  LDL.LU R13, [R1+0x1230] ;  /* 0x00123000010d7983 */ /* 0x000ea20000300800 */
[----:B-1----:R-:W-:Y:S01]  /*785b0*/  MOV R6, R33 ;  /* 0x0000002100067202 */ /* 0x002fe20000000f00 */
[----:B------:R-:W-:-:S05]  /*785c0*/  IMAD.MOV.U32 R7, RZ, RZ, R35 ;  /* 0x000000ffff077224 */ /* 0x000fca00078e0023 */
[----:B------:R1:W-:Y:S01]  /*785d0*/  LDGSTS.E [R5+0x1100], desc[UR8][R6.64], P0 ;  /* 0x0110000006057fae */ /* 0x0003e20008121848 */
[-C--:B---3--:R-:W-:Y:S02]  /*785e0*/  IADD3 R14, P1, R14, R34.reuse, RZ ;  /* 0x000000220e0e7210 */ /* 0x088fe40007f3e0ff */
[----:B----4-:R-:W-:-:S03]  /*785f0*/  IADD3 R8, P2, R8, R34, RZ ;  /* 0x0000002208087210 */ /* 0x010fc60007f5e0ff */
[----:B------:R-:W-:Y:S01]  /*78600*/  IMAD.X R16, R16, 0x1, R0, P1 ;  /* 0x0000000110107824 */ /* 0x000fe200008e0600 */
[----:B------:R3:W-:Y:S01]  /*78610*/  STL [R1+0x1070], R14 ;  /* 0x0010700e01007387 */ /* 0x0007e20000100800 */
[----:B-1----:R-:W-:Y:S01]  /*78620*/  IMAD.MOV.U32 R6, RZ, RZ, R14 ;  /* 0x000000ffff067224 */ /* 0x002fe200078e000e */
[----:B------:R-:W-:Y:S02]  /*78630*/  IADD3.X R15, R15, R0, RZ, P2, !PT ;  /* 0x000000000f0f7210 */ /* 0x000fe400017fe4ff */
[----:B------:R1:W-:Y:S04]  /*78640*/  STL [R1+0x106c], R16 ;  /* 0x00106c1001007387 */ /* 0x0003e80000100800 */
[----:B------:R4:W-:Y:S04]  /*78650*/  STL [R1+0x10b0], R8 ;  /* 0x0010b00801007387 */ /* 0x0009e80000100800 */
[----:B---3--:R-:W3:Y:S01]  /*78660*/  LDL.LU R14, [R1+0x11ec] ;  /* 0x0011ec00010e7983 */ /* 0x008ee20000300800 */
[----:B------:R-:W-:-:S03]  /*78670*/  IMAD.MOV.U32 R7, RZ, RZ, R16 ;  /* 0x000000ffff077224 */ /* 0x000fc600078e0010 */
[----:B------:R4:W-:Y:S04]  /*78680*/  STL [R1+0x10ac], R15 ;  /* 0x0010ac0f01007387 */ /* 0x0009e80000100800 */
[----:B-1----:R-:W3:Y:S01]  /*78690*/  LDL.LU R16, [R1+0x122c] ;  /* 0x00122c0001107983 */ /* 0x002ee20000300800 */
[----:B------:R-:W-:-:S03]  /*786a0*/  IADD3 R12, P1, R12, R34, RZ ;  /* 0x000000220c0c7210 */ /* 0x000fc60007f3e0ff */
[----:B------:R1:W-:Y:S01]  /*786b0*/  LDGSTS.E [R5+0x1900], desc[UR8][R6.64], P0 ;  /* 0x0190000006057fae */ /* 0x0003e20008121848 */
[----:B------:R-:W-:Y:S01]  /*786c0*/  IADD3 R9, P2, R9, R34, RZ ;  /* 0x0000002209097210 */ /* 0x000fe20007f5e0ff */
[----:B------:R-:W-:-:S03]  /*786d0*/  IMAD.X R17, R17, 0x1, R0, P1 ;  /* 0x0000000111117824 */ /* 0x000fc600008e0600 */
[----:B------:R-:W-:Y:S02]  /*786e0*/  IADD3.X R10, R10, R0, RZ, P2, !PT ;  /* 0x000000000a0a7210 */ /* 0x000fe400017fe4ff */
[----:B-1----:R-:W-:Y:S01]  /*786f0*/  MOV R6, R8 ;  /* 0x0000000800067202 */ /* 0x002fe20000000f00 */
[----:B------:R-:W-:Y:S01]  /*78700*/  IMAD.MOV.U32 R7, RZ, RZ, R15 ;  /* 0x000000ffff077224 */ /* 0x000fe200078e000f */
[----:B----4-:R-:W4:Y:S04]  /*78710*/  LDL.LU R8, [R1+0x1270] ;  /* 0x0012700001087983 */ /* 0x010f280000300800 */
[----:B------:R-:W4:Y:S04]  /*78720*/  LDL.LU R15, [R1+0x12b0] ;  /* 0x0012b000010f7983 */ /* 0x000f280000300800 */
[----:B------:R1:W-:Y:S04]  /*78730*/  STL [R1+0x10f0], R12 ;  /* 0x0010f00c01007387 */ /* 0x0003e80000100800 */
[----:B------:R1:W-:Y:S04]  /*78740*/  LDGSTS.E [R5+0x2100], desc[UR8][R6.64], P0 ;  /* 0x0210000006057fae */ /* 0x0003e80008121848 */
[----:B------:R2:W-:Y:S04]  /*78750*/  STL [R1+0x10ec], R17 ;  /* 0x0010ec1101007387 */ /* 0x0005e80000100800 */
[----:B------:R-:W-:Y:S01]  /*78760*/  STL [R1+0x1130], R9 ;  /* 0x0011300901007387 */ /* 0x000fe20000100800 */
[----:B-1----:R-:W-:-:S03]  /*78770*/  IMAD.MOV.U32 R6, RZ, RZ, R12 ;  /* 0x000000ffff067224 */ /* 0x002fc600078e000c */
[----:B------:R-:W4:Y:S01]  /*78780*/  LDL.LU R12, [R1+0x126c] ;  /* 0x00126c00010c7983 */ /* 0x000f220000300800 */
[----:B------:R-:W-:-:S03]  /*78790*/  IMAD.MOV.U32 R7, RZ, RZ, R17 ;  /* 0x000000ffff077224 */ /* 0x000fc600078e0011 */
[----:B------:R1:W-:Y:S04]  /*787a0*/  STL [R1+0x112c], R10 ;  /* 0x00112c0a01007387 */ /* 0x0003e80000100800 */
[----:B--2---:R-:W2:Y:S01]  /*787b0*/  LDL.LU R17, [R1+0x12ac] ;  /* 0x0012ac0001117983 */ /* 0x004ea20000300800 */
[----:B------:R-:W-:-:S03]  /*787c0*/  IADD3 R11, P1, R11, R34, RZ ;  /* 0x000000220b0b7210 */ /* 0x000fc60007f3e0ff */
[----:B------:R1:W-:Y:S02]  /*787d0*/  LDGSTS.E [R5+0x2900], desc[UR8][R6.64], P0 ;  /* 0x0290000006057fae */ /* 0x0003e40008121848 */
[----:B-1----:R-:W-:Y:S01]  /*787e0*/  MOV R6, R9 ;  /* 0x0000000900067202 */ /* 0x002fe20000000f00 */
[----:B------:R-:W-:Y:S01]  /*787f0*/  IMAD.MOV.U32 R7, RZ, RZ, R10 ;  /* 0x000000ffff077224 */ /* 0x000fe200078e000a */
[----:B------:R-:W-:Y:S01]  /*78800*/  IADD3 R19, P2, R19, R34, RZ ;  /* 0x0000002213137210 */ /* 0x000fe20007f5e0ff */
[----:B------:R-:W2:Y:S01]  /*78810*/  LDL.LU R10, [R1+0x12f0] ;  /* 0x0012f000010a7983 */ /* 0x000ea20000300800 */
[----:B------:R-:W-:-:S03]  /*78820*/  IMAD.X R18, R18, 0x1, R0, P1 ;  /* 0x0000000112127824 */ /* 0x000fc600008e0600 */
[----:B------:R-:W2:Y:S01]  /*78830*/  LDL.LU R9, [R1+0x1330] ;  /* 0x0013300001097983 */ /* 0x000ea20000300800 */
[----:B------:R-:W-:-:S03]  /*78840*/  IADD3.X R20, R20, R0, RZ, P2, !PT ;  /* 0x0000000014147210 */ /* 0x000fc600017fe4ff */
[----:B------:R1:W-:Y:S04]  /*78850*/  LDGSTS.E [R5+0x3100], desc[UR8][R6.64], P0 ;  /* 0x0310000006057fae */ /* 0x0003e80008121848 */
[----:B------:R-:W-:Y:S01]  /*78860*/  STL [R1+0x1170], R11 ;  /* 0x0011700b01007387 */ /* 0x000fe20000100800 */
[----:B------:R-:W-:-:S03]  /*78870*/  IADD3 R4, P1, R4, R34, RZ ;  /* 0x0000002204047210 */ /* 0x000fc60007f3e0ff */
[----:B------:R1:W-:Y:S02]  /*78880*/  STL [R1+0x116c], R18 ;  /* 0x00116c1201007387 */ /* 0x0003e40000100800 */
[----:B-1----:R-:W-:Y:S02]  /*78890*/  IMAD.MOV.U32 R6, RZ, RZ, R11 ;  /* 0x000000ffff067224 */ /* 0x002fe400078e000b */
[----:B------:R-:W-:Y:S01]  /*788a0*/  STL [R1+0x11b0], R19 ;  /* 0x0011b01301007387 */ /* 0x000fe20000100800 */
[----:B------:R-:W-:-:S03]  /*788b0*/  IMAD.MOV.U32 R7, RZ, RZ, R18 ;  /* 0x000000ffff077224 */ /* 0x000fc600078e0012 */
[----:B------:R-:W2:Y:S01]  /*788c0*/  LDL.LU R18, [R1+0x12ec] ;  /* 0x0012ec0001127983 */ /* 0x000ea20000300800 */
[----:B------:R-:W-:-:S03]  /*788d0*/  IADD3 R13, P2, R13, R34, RZ ;  /* 0x000000220d0d7210 */ /* 0x000fc60007f5e0ff */
[----:B------:R1:W-:Y:S04]  /*788e0*/  LDGSTS.E [R5+0x3900], desc[UR8][R6.64], P0 ;  /* 0x0390000006057fae */ /* 0x0003e80008121848 */
[----:B------:R-:W-:Y:S04]  /*788f0*/  STL [R1+0x11ac], R20 ;  /* 0x0011ac1401007387 */ /* 0x000fe80000100800 */
[----:B------:R-:W2:Y:S01]  /*78900*/  LDL.LU R11, [R1+0x132c] ;  /* 0x00132c00010b7983 */ /* 0x000ea20000300800 */
[----:B-1----:R-:W-:Y:S01]  /*78910*/  MOV R6, R19 ;  /* 0x0000001300067202 */ /* 0x002fe20000000f00 */
[----:B------:R-:W-:-:S02]  /*78920*/  IMAD.MOV.U32 R7, RZ, RZ, R20 ;  /* 0x000000ffff077224 */ /* 0x000fc400078e0014 */
[----:B------:R-:W-:Y:S04]  /*78930*/  STL [R1+0x11f0], R4 ;  /* 0x0011f00401007387 */ /* 0x000fe80000100800 */
[----:B------:R1:W-:Y:S02]  /*78940*/  LDGSTS.E [R5+0x4100], desc[UR8][R6.64], P0 ;  /* 0x0410000006057fae */ /* 0x0003e40008121848 */
[----:B-1----:R-:W-:Y:S02]  /*78950*/  IMAD.MOV.U32 R6, RZ, RZ, R4 ;  /* 0x000000ffff067224 */ /* 0x002fe400078e0004 */
[----:B---3--:R-:W-:-:S04]  /*78960*/  IMAD.X R14, R14, 0x1, R0, P1 ;  /* 0x000000010e0e7824 */ /* 0x008fc800008e0600 */
[----:B------:R-:W-:Y:S01]  /*78970*/  IMAD.MOV.U32 R7, RZ, RZ, R14 ;  /* 0x000000ffff077224 */ /* 0x000fe200078e000e */
[----:B------:R1:W-:Y:S01]  /*78980*/  STL [R1+0x11ec], R14 ;  /* 0x0011ec0e01007387 */ /* 0x0003e20000100800 */
[----:B------:R-:W-:-:S03]  /*78990*/  IADD3.X R16, R16, R0, RZ, P2, !PT ;  /* 0x0000000010107210 */ /* 0x000fc600017fe4ff */
[----:B------:R-:W-:Y:S04]  /*789a0*/  STL [R1+0x1230], R13 ;  /* 0x0012300d01007387 */ /* 0x000fe80000100800 */
[----:B------:R3:W-:Y:S04]  /*789b0*/  LDGSTS.E [R5+0x4900], desc[UR8][R6.64], P0 ;  /* 0x0490000006057fae */ /* 0x0007e80008121848 */
[----:B-1----:R-:W2:Y:S04]  /*789c0*/  LDL.LU R14, [R1+0x1370] ;  /* 0x00137000010e7983 */ /* 0x002ea80000300800 */
[----:B------:R1:W-:Y:S04]  /*789d0*/  STL [R1+0x122c], R16 ;  /* 0x00122c1001007387 */ /* 0x0003e80000100800 */
[----:B------:R-:W2:Y:S01]  /*789e0*/  LDL.LU R4, [R1+0x13b0] ;  /* 0x0013b00001047983 */ /* 0x000ea20000300800 */
[----:B---3--:R-:W-:-:S03]  /*789f0*/  IMAD.MOV.U32 R7, RZ, RZ, R16 ;  /* 0x000000ffff077224 */ /* 0x008fc600078e0010 */
[----:B-1----:R-:W3:Y:S01]  /*78a00*/  LDL.LU R16, [R1+0x136c] ;  /* 0x00136c0001107983 */ /* 0x002ee20000300800 */
[----:B------:R-:W-:-:S03]  /*78a10*/  MOV R6, R13 ;  /* 0x0000000d00067202 */ /* 0x000fc60000000f00 */
[----:B------:R-:W3:Y:S01]  /*78a20*/  LDL.LU R13, [R1+0x13ac] ;  /* 0x0013ac00010d7983 */ /* 0x000ee20000300800 */
[-C--:B----4-:R-:W-:Y:S02]  /*78a30*/  IADD3 R8, P1, R8, R34.reuse, RZ ;  /* 0x0000002208087210 */ /* 0x090fe40007f3e0ff */
[----:B------:R-:W-:Y:S01]  /*78a40*/  IADD3 R15, P2, R15, R34, RZ ;  /* 0x000000220f0f7210 */ /* 0x000fe20007f5e0ff */
[----:B------:R1:W-:Y:S04]  /*78a50*/  LDGSTS.E [R5+0x5100], desc[UR8][R6.64], P0 ;  /* 0x0510000006057fae */ /* 0x0003e80008121848 */
[----:B------:R-:W-:Y:S01]  /*78a60*/  STL [R1+0x1270], R8 ;  /* 0x0012700801007387 */ /* 0x000fe20000100800 */
[----:B------:R-:W-:Y:S02]  /*78a70*/  IMAD.X R12, R12, 0x1, R0, P1 ;  /* 0x000000010c0c7824 */ /* 0x000fe400008e0600 */
[----:B-1----:R-:W-:-:S02]  /*78a80*/  IMAD.MOV.U32 R6, RZ, RZ, R8 ;  /* 0x000000ffff067224 */ /* 0x002fc400078e0008 */
[----:B------:R-:W-:Y:S01]  /*78a90*/  IMAD.MOV.U32 R7, RZ, RZ, R12 ;  /* 0x000000ffff077224 */ /* 0x000fe200078e000c */
[----:B------:R1:W-:Y:S01]  /*78aa0*/  STL [R1+0x126c], R12 ;  /* 0x00126c0c01007387 */ /* 0x0003e20000100800 */
[----:B--2---:R-:W-:-:S03]  /*78ab0*/  IADD3.X R17, R17, R0, RZ, P2, !PT ;  /* 0x0000000011117210 */ /* 0x004fc600017fe4ff */
[----:B------:R-:W-:Y:S04]  /*78ac0*/  STL [R1+0x12b0], R15 ;  /* 0x0012b00f01007387 */ /* 0x000fe80000100800 */
[----:B------:R2:W-:Y:S04]  /*78ad0*/  LDGSTS.E [R5+0x5900], desc[UR8][R6.64], P0 ;  /* 0x0590000006057fae */ /* 0x0005e80008121848 */
[----:B-1----:R-:W4:Y:S04]  /*78ae0*/  LDL.LU R12, [R1+0x13f0] ;  /* 0x0013f000010c7983 */ /* 0x002f280000300800 */
[----:B------:R1:W-:Y:S04]  /*78af0*/  STL [R1+0x12ac], R17 ;  /* 0x0012ac1101007387 */ /* 0x0003e80000100800 */
[----:B------:R-:W4:Y:S01]  /*78b00*/  LDL.LU R8, [R1+0x1430] ;  /* 0x0014300001087983 */ /* 0x000f220000300800 */
[----:B--2---:R-:W-:-:S03]  /*78b10*/  IMAD.MOV.U32 R7, RZ, RZ, R17 ;  /* 0x000000ffff077224 */ /* 0x004fc600078e0011 */
[----:B-1----:R-:W2:Y:S01]  /*78b20*/  LDL.LU R17, [R1+0x13ec] ;  /* 0x0013ec0001117983 */ /* 0x002ea20000300800 */
[----:B------:R-:W-:-:S03]  /*78b30*/  MOV R6, R15 ;  /* 0x0000000f00067202 */ /* 0x000fc60000000f00 */
[----:B------:R-:W2:Y:S01]  /*78b40*/  LDL.LU R15, [R1+0x142c] ;  /* 0x00142c00010f7983 */ /* 0x000ea20000300800 */
[-C--:B------:R-:W-:Y:S02]  /*78b50*/  IADD3 R10, P1, R10, R34.reuse, RZ ;  /* 0x000000220a0a7210 */ /* 0x080fe40007f3e0ff */
        /* <DEDUP_REMOVED lines=8> */
[----:B------:R-:W2:Y:S01]  /*78be0*/  LDL.LU R10, [R1+0x1470] ;  /* 0x00147000010a7983 */ /* 0x000ea20000300800 */
[----:B------:R-:W-:-:S03]  /*78bf0*/  IMAD.MOV.U32 R7, RZ, RZ, R18 ;  /* 0x000000ffff077224 */ /* 0x000fc600078e0012 */
[----:B------:R1:W-:Y:S04]  /*78c00*/  STL [R1+0x132c], R11 ;  /* 0x00132c0b01007387 */ /* 0x0003e80000100800 */
[----:B------:R-:W2:Y:S04]  /*78c10*/  LDL.LU R19, [R1+0x14b0] ;  /* 0x0014b00001137983 */ /* 0x000ea80000300800 */
[----:B-1----:R-:W2:Y:S04]  /*78c20*/  LDL.LU R18, [R1+0x146c] ;  /* 0x00146c0001127983 */ /* 0x002ea80000300800 */
[----:B------:R1:W-:Y:S04]  /*78c30*/  LDGSTS.E [R5+0x6900], desc[UR8][R6.64], P0 ;  /* 0x0690000006057fae */ /* 0x0003e80008121848 */
[----:B------:R-:W2:Y:S01]  /*78c40*/  LDL.LU R20, [R1+0x14ac] ;  /* 0x0014ac0001147983 */ /* 0x000ea20000300800 */
[----:B-1----:R-:W-:Y:S01]  /*78c50*/  MOV R6, R9 ;  /* 0x0000000900067202 */ /* 0x002fe20000000f00 */
[----:B------:R-:W-:-:S02]  /*78c60*/  IMAD.MOV.U32 R7, RZ, RZ, R11 ;  /* 0x000000ffff077224 */ /* 0x000fc400078e000b */
[----:B------:R-:W2:Y:S04]  /*78c70*/  LDL.LU R9, [R1+0x14f0] ;  /* 0x0014f00001097983 */ /* 0x000ea80000300800 */
[----:B------:R-:W2:Y:S04]  /*78c80*/  LDL.LU R11, [R1+0x1530] ;  /* 0x00153000010b7983 */ /* 0x000ea80000300800 */
        /* <DEDUP_REMOVED lines=8> */
[----:B------:R3:W-:Y:S04]  /*78d10*/  STL [R1+0x13b0], R4 ;  /* 0x0013b00401007387 */ /* 0x0007e80000100800 */
[----:B------:R-:W2:Y:S01]  /*78d20*/  LDL.LU R14, [R1+0x14ec] ;  /* 0x0014ec00010e7983 */ /* 0x000ea20000300800 */
[----:B------:R-:W-:-:S03]  /*78d30*/  IMAD.MOV.U32 R7, RZ, RZ, R16 ;  /* 0x000000ffff077224 */ /* 0x000fc600078e0010 */
[----:B------:R3:W-:Y:S04]  /*78d40*/  STL [R1+0x13ac], R13 ;  /* 0x0013ac0d01007387 */ /* 0x0007e80000100800 */
[----:B-1----:R-:W2:Y:S04]  /*78d50*/  LDL.LU R16, [R1+0x152c] ;  /* 0x00152c0001107983 */ /* 0x002ea80000300800 */
[----:B------:R1:W-:Y:S01]  /*78d60*/  LDGSTS.E [R5+0x7900], desc[UR8][R6.64], P0 ;  /* 0x0790000006057fae */ /* 0x0003e20008121848 */
[----:B----4-:R-:W-:Y:S01]  /*78d70*/  IADD3 R12, P1, R12, R34, RZ ;  /* 0x000000220c0c7210 */ /* 0x010fe20007f3e0ff */
[----:B-1----:R-:W-:Y:S01]  /*78d80*/  IMAD.MOV.U32 R7, RZ, RZ, R13 ;  /* 0x000000ffff077224 */ /* 0x002fe200078e000d */
[----:B------:R-:W-:-:S02]  /*78d90*/  MOV R6, R4 ;  /* 0x0000000400067202 */ /* 0x000fc40000000f00 */
[----:B---3--:R-:W3:Y:S01]  /*78da0*/  LDL.LU R4, [R1+0x1570] ;  /* 0x0015700001047983 */ /* 0x008ee20000300800 */
[----:B------:R-:W-:-:S03]  /*78db0*/  IADD3 R8, P2, R8, R34, RZ ;  /* 0x0000002208087210 */ /* 0x000fc60007f5e0ff */
[----:B------:R-:W4:Y:S01]  /*78dc0*/  LDL.LU R13, [R1+0x15b0] ;  /* 0x0015b000010d7983 */ /* 0x000f220000300800 */
[----:B--2---:R-:W-:-:S03]  /*78dd0*/  IMAD.X R17, R17, 0x1, R0, P1 ;  /* 0x0000000111117824 */ /* 0x004fc600008e0600 */
[----:B------:R1:W-:Y:S01]  /*78de0*/  STL [R1+0x13f0], R12 ;  /* 0x0013f00c01007387 */ /* 0x0003e20000100800 */
[----:B------:R-:W-:-:S03]  /*78df0*/  IADD3.X R15, R15, R0, RZ, P2, !PT ;  /* 0x000000000f0f7210 */ /* 0x000fc600017fe4ff */
[----:B------:R2:W-:Y:S04]  /*78e00*/  LDGSTS.E [R5+0x8100], desc[UR8][R6.64], P0 ;  /* 0x0810000006057fae */ /* 0x0005e80008121848 */
[----:B------:R1:W-:Y:S04]  /*78e10*/  STL [R1+0x13ec], R17 ;  /* 0x0013ec1101007387 */ /* 0x0003e80000100800 */
[----:B------:R-:W-:Y:S01]  /*78e20*/  STL [R1+0x1430], R8 ;  /* 0x0014300801007387 */ /* 0x000fe20000100800 */
[----:B--2---:R-:W-:-:S03]  /*78e30*/  IMAD.MOV.U32 R6, RZ, RZ, R12 ;  /* 0x000000ffff067224 */ /* 0x004fc600078e000c */
[----:B-1----:R-:W2:Y:S01]  /*78e40*/  LDL.LU R12, [R1+0x156c] ;  /* 0x00156c00010c7983 */ /* 0x002ea20000300800 */
[----:B------:R-:W-:-:S03]  /*78e50*/  IMAD.MOV.U32 R7, RZ, RZ, R17 ;  /* 0x000000ffff077224 */ /* 0x000fc600078e0011 */
[----:B------:R1:W-:Y:S04]  /*78e60*/  STL [R1+0x142c], R15 ;  /* 0x00142c0f01007387 */ /* 0x0003e80000100800 */
[----:B------:R-:W2:Y:S04]  /*78e70*/  LDL.LU R17, [R1+0x15ac] ;  /* 0x0015ac0001117983 */ /* 0x000ea80000300800 */
[----:B------:R1:W-:Y:S01]  /*78e80*/  LDGSTS.E [R5+0x8900], desc[UR8][R6.64], P0 ;  /* 0x0890000006057fae */ /* 0x0003e20008121848 */
[----:B------:R-:W-:Y:S02]  /*78e90*/  IADD3 R10, P1, R10, R34, RZ ;  /* 0x000000220a0a7210 */ /* 0x000fe40007f3e0ff */
[----:B-1----:R-:W-:Y:S01]  /*78ea0*/  MOV R6, R8 ;  /* 0x0000000800067202 */ /* 0x002fe20000000f00 */
[----:B------:R-:W-:Y:S01]  /*78eb0*/  IMAD.MOV.U32 R7, RZ, RZ, R15 ;  /* 0x000000ffff077224 */ /* 0x000fe200078e000f */
[----:B------:R-:W-:Y:S01]  /*78ec0*/  IADD3 R19, P2, R19, R34, RZ ;  /* 0x0000002213137210 */ /* 0x000fe20007f5e0ff */
[----:B------:R-:W2:Y:S01]  /*78ed0*/  LDL.LU R15, [R1+0x15f0] ;  /* 0x0015f000010f7983 */ /* 0x000ea20000300800 */
[----:B------:R-:W-:-:S03]  /*78ee0*/  IMAD.X R18, R18, 0x1, R0, P1 ;  /* 0x0000000112127824 */ /* 0x000fc600008e0600 */
[----:B------:R-:W2:Y:S04]  /*78ef0*/  LDL.LU R8, [R1+0x1630] ;  /* 0x0016300001087983 */ /* 0x000ea80000300800 */
[----:B------:R1:W-:Y:S01]  /*78f00*/  LDGSTS.E [R5+0x9100], desc[UR8][R6.64], P0 ;  /* 0x0910000006057fae */ /* 0x0003e20008121848 */
[----:B------:R-:W-:-:S03]  /*78f10*/  IADD3.X R20, R20, R0, RZ, P2, !PT ;  /* 0x0000000014147210 */ /* 0x000fc600017fe4ff */
[----:B------:R-:W-:Y:S04]  /*78f20*/  STL [R1+0x1470], R10 ;  /* 0x0014700a01007387 */ /* 0x000fe80000100800 */
[----:B------:R1:W-:Y:S02]  /*78f30*/  STL [R1+0x146c], R18 ;  /* 0x00146c1201007387 */ /* 0x0003e40000100800 */
[----:B-1----:R-:W-:Y:S02]  /*78f40*/  IMAD.MOV.U32 R6, RZ, RZ, R10 ;  /* 0x000000ffff067224 */ /* 0x002fe400078e000a */
[----:B------:R-:W-:Y:S01]  /*78f50*/  STL [R1+0x14b0], R19 ;  /* 0x0014b01301007387 */ /* 0x000fe20000100800 */
[----:B------:R-:W-:Y:S01]  /*78f60*/  IMAD.MOV.U32 R7, RZ, RZ, R18 ;  /* 0x000000ffff077224 */ /* 0x000fe200078e0012 */
[----:B------:R-:W-:-:S02]  /*78f70*/  IADD3 R9, P1, R9, R34, RZ ;  /* 0x0000002209097210 */ /* 0x000fc40007f3e0ff */
        /* <DEDUP_REMOVED lines=10> */
[----:B------:R-:W-:-:S04]  /*79020*/  IMAD.X R14, R14, 0x1, R0, P1 ;  /* 0x000000010e0e7824 */ /* 0x000fc800008e0600 */
        /* <DEDUP_REMOVED lines=12> */
[-C--:B------:R-:W-:Y:S02]  /*790f0*/  IADD3 R4, P1, R4, R34.reuse, RZ ;  /* 0x0000002204047210 */ /* 0x080fe40007f3e0ff */
[----:B----4-:R-:W-:Y:S01]  /*79100*/  IADD3 R13, P2, R13, R34, RZ ;  /* 0x000000220d0d7210 */ /* 0x010fe20007f5e0ff */
[----:B------:R1:W-:Y:S04]  /*79110*/  LDGSTS.E [R5+0xb100], desc[UR8][R6.64], P0 ;  /* 0x0b10000006057fae */ /* 0x0003e80008121848 */
[----:B------:R-:W-:Y:S01]  /*79120*/  STL [R1+0x1570], R4 ;  /* 0x0015700401007387 */ /* 0x000fe20000100800 */
[----:B-1----:R-:W-:Y:S02]  /*79130*/  IMAD.MOV.U32 R6, RZ, RZ, R4 ;  /* 0x000000ffff067224 */ /* 0x002fe400078e0004 */
[----:B--2---:R-:W-:-:S04]  /*79140*/  IMAD.X R12, R12, 0x1, R0, P1 ;  /* 0x000000010c0c7824 */ /* 0x004fc800008e0600 */
[----:B------:R-:W-:Y:S01]  /*79150*/  IMAD.MOV.U32 R7, RZ, RZ, R12 ;  /* 0x000000ffff077224 */ /* 0x000fe200078e000c */
[----:B------:R1:W-:Y:S01]  /*79160*/  STL [R1+0x156c], R12 ;  /* 0x00156c0c01007387 */ /* 0x0003e20000100800 */
[----:B------:R-:W-:-:S03]  /*79170*/  IADD3.X R17, R17, R0, RZ, P2, !PT ;  /* 0x0000000011117210 */ /* 0x000fc600017fe4ff */
[----:B------:R2:W-:Y:S04]  /*79180*/  STL [R1+0x15b0], R13 ;  /* 0x0015b00d01007387 */ /* 0x0005e80000100800 */
[----:B------:R4:W-:Y:S04]  /*79190*/  LDGSTS.E [R5+0xb900], desc[UR8][R6.64], P0 ;  /* 0x0b90000006057fae */ /* 0x0009e80008121848 */
[----:B-1----:R-:W3:Y:S04]  /*791a0*/  LDL.LU R12, [R1+0x16f0] ;  /* 0x0016f000010c7983 */ /* 0x002ee80000300800 */
[----:B------:R1:W-:Y:S04]  /*791b0*/  STL [R1+0x15ac], R17 ;  /* 0x0015ac1101007387 */ /* 0x0003e80000100800 */
[----:B------:R-:W3:Y:S01]  /*791c0*/  LDL.LU R4, [R1+0x1730] ;  /* 0x0017300001047983 */ /* 0x000ee20000300800 */
[----:B----4-:R-:W-:-:S03]  /*791d0*/  MOV R6, R13 ;  /* 0x0000000d00067202 */ /* 0x010fc60000000f00 */
[----:B--2---:R-:W2:Y:S01]  /*791e0*/  LDL.LU R13, [R1+0x16ec] ;  /* 0x0016ec00010d7983 */ /* 0x004ea20000300800 */
[----:B------:R-:W-:-:S03]  /*791f0*/  IMAD.MOV.U32 R7, RZ, RZ, R17 ;  /* 0x000000ffff077224 */ /* 0x000fc600078e0011 */
[----:B-1----:R-:W4:Y:S01]  /*79200*/  LDL.LU R17, [R1+0x172c] ;  /* 0x00172c0001117983 */ /* 0x002f220000300800 */
        /* <DEDUP_REMOVED lines=9> */
[----:B------:R-:W4:Y:S01]  /*792a0*/  LDL.LU R15, [R1+0x1770] ;  /* 0x00177000010f7983 */ /* 0x000f220000300800 */
[----:B------:R-:W-:-:S03]  /*792b0*/  IMAD.MOV.U32 R7, RZ, RZ, R18 ;  /* 0x000000ffff077224 */ /* 0x000fc600078e0012 */
[----:B------:R1:W-:Y:S04]  /*792c0*/  STL [R1+0x162c], R10 ;  /* 0x00162c0a01007387 */ /* 0x0003e80000100800 */
[----:B------:R-:W4:Y:S04]  /*792d0*/  LDL.LU R19, [R1+0x17b0] ;  /* 0x0017b00001137983 */ /* 0x000f280000300800 */
[----:B-1----:R-:W4:Y:S04]  /*792e0*/  LDL.LU R18, [R1+0x176c] ;  /* 0x00176c0001127983 */ /* 0x002f280000300800 */
[----:B------:R-:W4:Y:S04]  /*792f0*/  LDL.LU R20, [R1+0x17ac] ;  /* 0x0017ac0001147983 */ /* 0x000f280000300800 */
[----:B------:R1:W-:Y:S02]  /*79300*/  LDGSTS.E [R5+0xc900], desc[UR8][R6.64], P0 ;  /* 0x0c90000006057fae */ /* 0x0003e40008121848 */
[----:B-1----:R-:W-:Y:S01]  /*79310*/  MOV R6, R8 ;  /* 0x0000000800067202 */ /* 0x002fe20000000f00 */
        /* <DEDUP_REMOVED lines=12> */
[----:B------:R-:W4:Y:S01]  /*793e0*/  LDL.LU R14, [R1+0x17ec] ;  /* 0x0017ec00010e7983 */ /* 0x000f220000300800 */
[----:B------:R-:W-:-:S03]  /*793f0*/  IMAD.MOV.U32 R7, RZ, RZ, R16 ;  /* 0x000000ffff077224 */ /* 0x000fc600078e0010 */
[----:B------:R3:W-:Y:S04]  /*79400*/  STL [R1+0x16ac], R11 ;  /* 0x0016ac0b01007387 */ /* 0x0007e80000100800 */
[----:B-1----:R-:W4:Y:S04]  /*79410*/  LDL.LU R16, [R1+0x182c] ;  /* 0x00182c0001107983 */ /* 0x002f280000300800 */
[----:B------:R1:W-:Y:S02]  /*79420*/  LDGSTS.E [R5+0xd900], desc[UR8][R6.64], P0 ;  /* 0x0d90000006057fae */ /* 0x0003e40008121848 */
[----:B-1----:R-:W-:Y:S01]  /*79430*/  MOV R6, R9 ;  /* 0x0000000900067202 */ /* 0x002fe20000000f00 */
[----:B------:R-:W-:Y:S01]  /*79440*/  IMAD.MOV.U32 R7, RZ, RZ, R11 ;  /* 0x000000ffff077224 */ /* 0x000fe200078e000b */
[----:B---3--:R-:W3:Y:S04]  /*79450*/  LDL.LU R9, [R1+0x1870] ;  /* 0x0018700001097983 */ /* 0x008ee80000300800 */
[----:B------:R-:W3:Y:S01]  /*79460*/  LDL.LU R11, [R1+0x18b0] ;  /* 0x0018b000010b7983 */ /* 0x000ee20000300800 */
[----:B------:R-:W-:-:S03]  /*79470*/  IADD3 R12, P1, R12, R34, RZ ;  /* 0x000000220c0c7210 */ /* 0x000fc60007f3e0ff */
[----:B------:R1:W-:Y:S01]  /*79480*/  LDGSTS.E [R5+0xe100], desc[UR8][R6.64], P0 ;  /* 0x0e10000006057fae */ /* 0x0003e20008121848 */
[----:B------:R-:W-:Y:S01]  /*79490*/  IADD3 R4, P2, R4, R34, RZ ;  /* 0x0000002204047210 */ /* 0x000fe20007f5e0ff */
[----:B--2---:R-:W-:Y:S02]  /*794a0*/  IMAD.X R13, R13, 0x1, R0, P1 ;  /* 0x000000010d0d7824 */ /* 0x004fe400008e0600 */
[----:B------:R2:W-:Y:S01]  /*794b0*/  STL [R1+0x16f0], R12 ;  /* 0x0016f00c01007387 */ /* 0x0005e20000100800 */
[----:B-1----:R-:W-:Y:S01]  /*794c0*/  IMAD.MOV.U32 R6, RZ, RZ, R12 ;  /* 0x000000ffff067224 */ /* 0x002fe200078e000c */
[----:B----4-:R-:W-:Y:S02]  /*794d0*/  IADD3.X R17, R17, R0, RZ, P2, !PT ;  /* 0x0000000011117210 */ /* 0x010fe400017fe4ff */
[----:B------:R1:W-:Y:S04]  /*794e0*/  STL [R1+0x16ec], R13 ;  /* 0x0016ec0d01007387 */ /* 0x0003e80000100800 */
[----:B------:R-:W-:Y:S04]  /*794f0*/  STL [R1+0x1730], R4 ;  /* 0x0017300401007387 */ /* 0x000fe80000100800 */
[----:B--2---:R-:W2:Y:S01]  /*79500*/  LDL.LU R12, [R1+0x186c] ;  /* 0x00186c00010c7983 */ /* 0x004ea20000300800 */
[----:B------:R-:W-:-:S03]  /*79510*/  IMAD.MOV.U32 R7, RZ, RZ, R13 ;  /* 0x000000ffff077224 */ /* 0x000fc600078e000d */
[----:B------:R4:W-:Y:S04]  /*79520*/  STL [R1+0x172c], R17 ;  /* 0x00172c1101007387 */ /* 0x0009e80000100800 */
[----:B-1----:R-:W2:Y:S04]  /*79530*/  LDL.LU R13, [R1+0x18ac] ;  /* 0x0018ac00010d7983 */ /* 0x002ea80000300800 */
[----:B------:R1:W-:Y:S01]  /*79540*/  LDGSTS.E [R5+0xe900], desc[UR8][R6.64], P0 ;  /* 0x0e90000006057fae */ /* 0x0003e20008121848 */
[----:B------:R-:W-:Y:S01]  /*79550*/  IADD3 R15, P1, R15, R34, RZ ;  /* 0x000000220f0f7210 */ /* 0x000fe20007f3e0ff */
[----:B-1----:R-:W-:Y:S01]  /*79560*/  IMAD.MOV.U32 R7, RZ, RZ, R17 ;  /* 0x000000ffff077224 */ /* 0x002fe200078e0011 */
[----:B------:R-:W-:Y:S01]  /*79570*/  MOV R6, R4 ;  /* 0x0000000400067202 */ /* 0x000fe20000000f00 */
[----:B----4-:R-:W4:Y:S04]  /*79580*/  LDL.LU R17, [R1+0x18f0] ;  /* 0x0018f00001117983 */ /* 0x010f280000300800 */
[----:B------:R-:W4:Y:S01]  /*79590*/  LDL.LU R4, [R1+0x1930] ;  /* 0x0019300001047983 */ /* 0x000f220000300800 */
[----:B------:R-:W-:-:S03]  /*795a0*/  IADD3 R19, P2, R19, R34, RZ ;  /* 0x0000002213137210 */ /* 0x000fc60007f5e0ff */
[----:B------:R1:W-:Y:S01]  /*795b0*/  LDGSTS.E [R5+0xf100], desc[UR8][R6.64], P0 ;  /* 0x0f10000006057fae */ /* 0x0003e20008121848 */
[----:B------:R-:W-:-:S03]  /*795c0*/  IMAD.X R18, R18, 0x1, R0, P1 ;  /* 0x0000000112127824 */ /* 0x000fc600008e0600 */
[----:B------:R-:W-:Y:S01]  /*795d0*/  STL [R1+0x1770], R15 ;  /* 0x0017700f01007387 */ /* 0x000fe20000100800 */
[----:B------:R-:W-:-:S03]  /*795e0*/  IADD3.X R20, R20, R0, RZ, P2, !PT ;  /* 0x0000000014147210 */ /* 0x000fc600017fe4ff */
[----:B------:R1:W-:Y:S02]  /*795f0*/  STL [R1+0x176c], R18 ;  /* 0x00176c1201007387 */ /* 0x0003e40000100800 */
[----:B-1----:R-:W-:Y:S02]  /*79600*/  IMAD.MOV.U32 R6, RZ, RZ, R15 ;  /* 0x000000ffff067224 */ /* 0x002fe400078e000f */
[----:B------:R-:W-:Y:S01]  /*79610*/  STL [R1+0x17b0], R19 ;  /* 0x0017b01301007387 */ /* 0x000fe20000100800 */
[----:B------:R-:W-:-:S03]  /*79620*/  IMAD.MOV.U32 R7, RZ, RZ, R18 ;  /* 0x000000ffff077224 */ /* 0x000fc600078e0012 */
[----:B------:R-:W4:Y:S04]  /*79630*/  LDL.LU R18, [R1+0x18ec] ;  /* 0x0018ec0001127983 */ /* 0x000f280000300800 */
[----:B------:R-:W-:Y:S01]  /*79640*/  STL [R1+0x17ac], R20 ;  /* 0x0017ac1401007387 */ /* 0x000fe20000100800 */
[----:B------:R-:W-:-:S03]  /*79650*/  IADD3 R8, P1, R8, R34, RZ ;  /* 0x0000002208087210 */ /* 0x000fc60007f3e0ff */
[----:B------:R-:W4:Y:S01]  /*79660*/  LDL.LU R15, [R1+0x192c] ;  /* 0x00192c00010f7983 */ /* 0x000f220000300800 */
[----:B------:R-:W-:-:S03]  /*79670*/  IADD3 R10, P2, R10, R34, RZ ;  /* 0x000000220a0a7210 */ /* 0x000fc60007f5e0ff */
[----:B------:R1:W-:Y:S04]  /*79680*/  LDGSTS.E [R5+0xf900], desc[UR8][R6.64], P0 ;  /* 0x0f90000006057fae */ /* 0x0003e80008121848 */
[----:B------:R-:W-:Y:S01]  /*79690*/  STL [R1+0x17f0], R8 ;  /* 0x0017f00801007387 */ /* 0x000fe20000100800 */
[----:B-1----:R-:W-:Y:S01]  /*796a0*/  MOV R6, R19 ;  /* 0x0000001300067202 */ /* 0x002fe20000000f00 */
[----:B------:R-:W-:-:S05]  /*796b0*/  IMAD.MOV.U32 R7, RZ, RZ, R20 ;  /* 0x000000ffff077224 */ /* 0x000fca00078e0014 */
        /* <DEDUP_REMOVED lines=8> */
[----:B-1----:R-:W4:Y:S04]  /*79740*/  LDL.LU R14, [R1+0x1970] ;  /* 0x00197000010e7983 */ /* 0x002f280000300800 */
[----:B------:R1:W-:Y:S04]  /*79750*/  STL [R1+0x182c], R16 ;  /* 0x00182c1001007387 */ /* 0x0003e80000100800 */
[----:B------:R-:W4:Y:S01]  /*79760*/  LDL.LU R8, [R1+0x19b0] ;  /* 0x0019b00001087983 */ /* 0x000f220000300800 */
[----:B---3--:R-:W-:Y:S01]  /*79770*/  IMAD.MOV.U32 R7, RZ, RZ, R16 ;  /* 0x000000ffff077224 */ /* 0x008fe200078e0010 */
[----:B------:R-:W-:-:S02]  /*79780*/  MOV R6, R10 ;  /* 0x0000000a00067202 */ /* 0x000fc40000000f00 */
[----:B-1----:R-:W3:Y:S04]  /*79790*/  LDL.LU R16, [R1+0x196c] ;  /* 0x00196c0001107983 */ /* 0x002ee80000300800 */
[----:B------:R-:W3:Y:S01]  /*797a0*/  LDL.LU R10, [R1+0x19ac] ;  /* 0x0019ac00010a7983 */ /* 0x000ee20000300800 */
[-C--:B------:R-:W-:Y:S02]  /*797b0*/  IADD3 R9, P1, R9, R34.reuse, RZ ;  /* 0x0000002209097210 */ /* 0x080fe40007f3e0ff */
[----:B------:R-:W-:Y:S01]  /*797c0*/  IADD3 R11, P2, R11, R34, RZ ;  /* 0x000000220b0b7210 */ /* 0x000fe20007f5e0ff */
[----:B------:R1:W-:Y:S04]  /*797d0*/  LDGSTS.E [R5+0x11100], desc[UR8][R6.64], P0 ;  /* 0x1110000006057fae */ /* 0x0003e80008121848 */
[----:B------:R2:W-:Y:S01]  /*797e0*/  STL [R1+0x1870], R9 ;  /* 0x0018700901007387 */ /* 0x0005e20000100800 */
[----:B-1----:R-:W-:-:S02]  /*797f0*/  IMAD.MOV.U32 R6, RZ, RZ, R9 ;  /* 0x000000ffff067224 */ /* 0x002fc400078e0009 */
[----:B--2---:R-:W-:-:S04]  /*79800*/  IMAD.X R12, R12, 0x1, R0, P1 ;  /* 0x000000010c0c7824 */ /* 0x004fc800008e0600 */
[----:B------:R-:W-:Y:S01]  /*79810*/  IMAD.MOV.U32 R7, RZ, RZ, R12 ;  /* 0x000000ffff077224 */ /* 0x000fe200078e000c */
[----:B------:R1:W-:Y:S01]  /*79820*/  STL [R1+0x186c], R12 ;  /* 0x00186c0c01007387 */ /* 0x0003e20000100800 */
[----:B------:R-:W-:-:S03]  /*79830*/  IADD3.X R13, R13, R0, RZ, P2, !PT ;  /* 0x000000000d0d7210 */ /* 0x000fc600017fe4ff */
[----:B------:R2:W-:Y:S04]  /*79840*/  STL [R1+0x18b0], R11 ;  /* 0x0018b00b01007387 */ /* 0x0005e80000100800 */
[----:B------:R-:W3:Y:S04]  /*79850*/  LDL.LU R9, [R1+0x19f0] ;  /* 0x0019f00001097983 */ /* 0x000ee80000300800 */
[----:B------:R2:W-:Y:S04]  /*79860*/  STL [R1+0x18ac], R13 ;  /* 0x0018ac0d01007387 */ /* 0x0005e80000100800 */
[----:B------:R2:W-:Y:S04]  /*79870*/  LDGSTS.E [R5+0x11900], desc[UR8][R6.64], P0 ;  /* 0x1190000006057fae */ /* 0x0005e80008121848 */
[----:B-1----:R-:W3:Y:S01]  /*79880*/  LDL.LU R12, [R1+0x1a30] ;  /* 0x001a3000010c7983 */ /* 0x002ee20000300800 */
[----:B--2---:R-:W-:-:S03]  /*79890*/  MOV R6, R11 ;  /* 0x0000000b00067202 */ /* 0x004fc60000000f00 */
[----:B------:R-:W2:Y:S01]  /*798a0*/  LDL.LU R11, [R1+0x19ec] ;  /* 0x0019ec00010b7983 */ /* 0x000ea20000300800 */
[----:B------:R-:W-:-:S03]  /*798b0*/  IMAD.MOV.U32 R7, RZ, RZ, R13 ;  /* 0x000000ffff077224 */ /* 0x000fc600078e000d */
[----:B------:R-:W2:Y:S01]  /*798c0*/  LDL.LU R13, [R1+0x1a2c] ;  /* 0x001a2c00010d7983 */ /* 0x000ea20000300800 */
[-C--:B----4-:R-:W-:Y:S02]  /*798d0*/  IADD3 R17, P1, R17, R34.reuse, RZ ;  /* 0x0000002211117210 */ /* 0x090fe40007f3e0ff */
[----:B------:R-:W-:Y:S01]  /*798e0*/  IADD3 R4, P2, R4, R34, RZ ;  /* 0x0000002204047210 */ /* 0x000fe20007f5e0ff */
[----:B------:R1:W-:Y:S04]  /*798f0*/  LDGSTS.E [R5+0x12100], desc[UR8][R6.64], P0 ;  /* 0x1210000006057fae */ /* 0x0003e80008121848 */
[----:B------:R-:W-:Y:S01]  /*79900*/  STL [R1+0x18f0], R17 ;  /* 0x0018f01101007387 */ /* 0x000fe20000100800 */
[----:B------:R-:W-:-:S05]  /*79910*/  IMAD.X R18, R18, 0x1, R0, P1 ;  /* 0x0000000112127824 */ /* 0x000fca00008e0600 */
[----:B------:R-:W-:Y:S01]  /*79920*/  STL [R1+0x18ec], R18 ;  /* 0x0018ec1201007387 */ /* 0x000fe20000100800 */
[----:B------:R-:W-:-:S03]  /*79930*/  IADD3.X R15, R15, R0, RZ, P2, !PT ;  /* 0x000000000f0f7210 */ /* 0x000fc600017fe4ff */
[----:B------:R-:W-:Y:S04]  /*79940*/  STL [R1+0x1930], R4 ;  /* 0x0019300401007387 */ /* 0x000fe80000100800 */
[----:B------:R4:W-:Y:S04]  /*79950*/  STL [R1+0x192c], R15 ;  /* 0x00192c0f01007387 */ /* 0x0009e80000100800 */
[----:B------:R-:W2:Y:S01]  /*79960*/  LDL.LU R22, [R1+0x1a6c] ;  /* 0x001a6c0001167983 */ /* 0x000ea20000300800 */
[----:B-1----:R-:W-:-:S03]  /*79970*/  IMAD.MOV.U32 R6, RZ, RZ, R17 ;  /* 0x000000ffff067224 */ /* 0x002fc600078e0011 */
[----:B------:R-:W2:Y:S01]  /*79980*/  LDL.LU R21, [R1+0x1a70] ;  /* 0x001a700001157983 */ /* 0x000ea20000300800 */
[----:B------:R-:W-:-:S03]  /*79990*/  IMAD.MOV.U32 R7, RZ, RZ, R18 ;  /* 0x000000ffff077224 */ /* 0x000fc600078e0012 */
[----:B------:R-:W2:Y:S04]  /*799a0*/  LDL.LU R20, [R1+0x1aac] ;  /* 0x001aac0001147983 */ /* 0x000ea80000300800 */
[----:B------:R-:W2:Y:S04]  /*799b0*/  LDL.LU R19, [R1+0x1ab0] ;  /* 0x001ab00001137983 */ /* 0x000ea80000300800 */
[----:B------:R1:W-:Y:S02]  /*799c0*/  LDGSTS.E [R5+0x12900], desc[UR8][R6.64], P0 ;  /* 0x1290000006057fae */ /* 0x0003e40008121848 */
[----:B-1----:R-:W-:Y:S01]  /*799d0*/  IMAD.MOV.U32 R7, RZ, RZ, R15 ;  /* 0x000000ffff077224 */ /* 0x002fe200078e000f */
[----:B------:R-:W-:Y:S01]  /*799e0*/  MOV R6, R4 ;  /* 0x0000000400067202 */ /* 0x000fe20000000f00 */
[----:B----4-:R-:W4:Y:S04]  /*799f0*/  LDL.LU R15, [R1+0x1af0] ;  /* 0x001af000010f7983 */ /* 0x010f280000300800 */
[----:B------:R-:W4:Y:S04]  /*79a00*/  LDL.LU R4, [R1+0x1b30] ;  /* 0x001b300001047983 */ /* 0x000f280000300800 */
[----:B------:R1:W-:Y:S01]  /*79a10*/  LDGSTS.E [R5+0x13100], desc[UR8][R6.64], P0 ;  /* 0x1310000006057fae */ /* 0x0003e20008121848 */
[----:B------:R-:W-:-:S02]  /*79a20*/  IADD3 R14, P1, R14, R34, RZ ;  /* 0x000000220e0e7210 */ /* 0x000fc40007f3e0ff */
[----:B------:R-:W-:-:S03]  /*79a30*/  IADD3 R8, P2, R8, R34, RZ ;  /* 0x0000002208087210 */ /* 0x000fc60007f5e0ff */
[----:B------:R1:W-:Y:S01]  /*79a40*/  STL [R1+0x1970], R14 ;  /* 0x0019700e01007387 */ /* 0x0003e20000100800 */
[----:B---3--:R-:W-:Y:S01]  /*79a50*/  IMAD.X R16, R16, 0x1, R0, P1 ;  /* 0x0000000110107824 */ /* 0x008fe200008e0600 */
[----:B------:R-:W-:-:S04]  /*79a60*/  IADD3.X R10, R10, R0, RZ, P2, !PT ;  /* 0x000000000a0a7210 */ /* 0x000fc800017fe4ff */
[----:B------:R-:W-:Y:S01]  /*79a70*/  STL [R1+0x196c], R16 ;  /* 0x00196c1001007387 */ /* 0x000fe20000100800 */
[----:B-1----:R-:W-:-:S03]  /*79a80*/  IMAD.MOV.U32 R6, RZ, RZ, R14 ;  /* 0x000000ffff067224 */ /* 0x002fc600078e000e */
[----:B------:R-:W-:Y:S04]  /*79a90*/  STL [R1+0x19b0], R8 ;  /* 0x0019b00801007387 */ /* 0x000fe80000100800 */
[----:B------:R-:W3:Y:S04]  /*79aa0*/  LDL.LU R18, [R1+0x1aec] ;  /* 0x001aec0001127983 */ /* 0x000ee80000300800 */
[----:B------:R1:W-:Y:S04]  /*79ab0*/  STL [R1+0x19ac], R10 ;  /* 0x0019ac0a01007387 */ /* 0x0003e80000100800 */
[----:B------:R-:W3:Y:S01]  /*79ac0*/  LDL.LU R14, [R1+0x1b2c] ;  /* 0x001b2c00010e7983 */ /* 0x000ee20000300800 */
[----:B------:R-:W-:-:S05]  /*79ad0*/  IMAD.MOV.U32 R7, RZ, RZ, R16 ;  /* 0x000000ffff077224 */ /* 0x000fca00078e0010 */
[----:B------:R1:W-:Y:S01]  /*79ae0*/  LDGSTS.E [R5+0x13900], desc[UR8][R6.64], P0 ;  /* 0x1390000006057fae */ /* 0x0003e20008121848 */
[----:B------:R-:W-:Y:S01]  /*79af0*/  IADD3 R9, P1, R9, R34, RZ ;  /* 0x0000002209097210 */ /* 0x000fe20007f3e0ff */
[----:B-1----:R-:W-:Y:S01]  /*79b00*/  IMAD.MOV.U32 R7, RZ, RZ, R10 ;  /* 0x000000ffff077224 */ /* 0x002fe200078e000a */
[----:B------:R-:W-:Y:S01]  /*79b10*/  MOV R6, R8 ;  /* 0x0000000800067202 */ /* 0x000fe20000000f00 */
[----:B------:R-:W3:Y:S04]  /*79b20*/  LDL.LU R10, [R1+0x1b70] ;  /* 0x001b7000010a7983 */ /* 0x000ee80000300800 */
[----:B------:R-:W3:Y:S01]  /*79b30*/  LDL.LU R8, [R1+0x1bb0] ;  /* 0x001bb00001087983 */ /* 0x000ee20000300800 */
[----:B------:R-:W-:-:S03]  /*79b40*/  IADD3 R12, P2, R12, R34, RZ ;  /* 0x000000220c0c7210 */ /* 0x000fc60007f5e0ff */
[----:B------:R-:W-:Y:S04]  /*79b50*/  STL [R1+0x19f0], R9 ;  /* 0x0019f00901007387 */ /* 0x000fe80000100800 */
[----:B------:R1:W-:Y:S01]  /*79b60*/  LDGSTS.E [R5+0x14100], desc[UR8][R6.64], P0 ;  /* 0x1410000006057fae */ /* 0x0003e20008121848 */
[----:B--2---:R-:W-:Y:S01]  /*79b70*/  IMAD.X R11, R11, 0x1, R0, P1 ;  /* 0x000000010b0b7824 */ /* 0x004fe200008e0600 */
[----:B------:R-:W-:-:S04]  /*79b80*/  IADD3.X R13, R13, R0, RZ, P2, !PT ;  /* 0x000000000d0d7210 */ /* 0x000fc800017fe4ff */
[----:B------:R2:W-:Y:S01]  /*79b90*/  STL [R1+0x19ec], R11 ;  /* 0x0019ec0b01007387 */ /* 0x0005e20000100800 */
[----:B-1----:R-:W-:-:S03]  /*79ba0*/  IMAD.MOV.U32 R7, RZ, RZ, R11 ;  /* 0x000000ffff077224 */ /* 0x002fc600078e000b */
[----:B------:R-:W-:Y:S01]  /*79bb0*/  STL [R1+0x1a30], R12 ;  /* 0x001a300c01007387 */ /* 0x000fe20000100800 */
[----:B------:R-:W-:-:S03]  /*79bc0*/  IMAD.MOV.U32 R6, RZ, RZ, R9 ;  /* 0x000000ffff067224 */ /* 0x000fc600078e0009 */
[----:B--2---:R-:W2:Y:S04]  /*79bd0*/  LDL.LU R11, [R1+0x1b6c] ;  /* 0x001b6c00010b7983 */ /* 0x004ea80000300800 */
[----:B------:R1:W-:Y:S04]  /*79be0*/  STL [R1+0x1a2c], R13 ;  /* 0x001a2c0d01007387 */ /* 0x0003e80000100800 */
[----:B------:R-:W2:Y:S04]  /*79bf0*/  LDL.LU R9, [R1+0x1bac] ;  /* 0x001bac0001097983 */ /* 0x000ea80000300800 */
[----:B------:R1:W-:Y:S02]  /*79c00*/  LDGSTS.E [R5+0x14900], desc[UR8][R6.64], P0 ;  /* 0x1490000006057fae */ /* 0x0003e40008121848 */
[----:B-1----:R-:W-:Y:S01]  /*79c10*/  IMAD.MOV.U32 R7, RZ, RZ, R13 ;  /* 0x000000ffff077224 */ /* 0x002fe200078e000d */
[----:B------:R-:W-:Y:S01]  /*79c20*/  MOV R6, R12 ;  /* 0x0000000c00067202 */ /* 0x000fe20000000f00 */
[----:B------:R-:W2:Y:S04]  /*79c30*/  LDL.LU R13, [R1+0x1bec] ;  /* 0x001bec00010d7983 */ /* 0x000ea80000300800 */
[----:B------:R-:W2:Y:S04]  /*79c40*/  LDL.LU R12, [R1+0x1bf0] ;  /* 0x001bf000010c7983 */ /* 0x000ea80000300800 */
[----:B------:R-:W2:Y:S04]  /*79c50*/  LDL.LU R17, [R1+0x1c2c] ;  /* 0x001c2c0001117983 */ /* 0x000ea80000300800 */
[----:B------:R-:W2:Y:S01]  /*79c60*/  LDL.LU R16, [R1+0x1c30] ;  /* 0x001c300001107983 */ /* 0x000ea20000300800 */
[----:B------:R-:W-:-:S02]  /*79c70*/  IADD3 R21, P1, R21, R34, RZ ;  /* 0x0000002215157210 */ /* 0x000fc40007f3e0ff */
[----:B------:R-:W-:Y:S01]  /*79c80*/  IADD3 R19, P2, R19, R34, RZ ;  /* 0x0000002213137210 */ /* 0x000fe20007f5e0ff */
[----:B------:R1:W-:Y:S02]  /*79c90*/  LDGSTS.E [R5+0x15100], desc[UR8][R6.64], P0 ;  /* 0x1510000006057fae */ /* 0x0003e40008121848 */
[----:B------:R-:W-:Y:S01]  /*79ca0*/  IMAD.X R22, R22, 0x1, R0, P1 ;  /* 0x0000000116167824 */ /* 0x000fe200008e0600 */
[----:B------:R-:W-:Y:S02]  /*79cb0*/  IADD3.X R20, R20, R0, RZ, P2, !PT ;  /* 0x0000000014147210 */ /* 0x000fe400017fe4ff */
[-C--:B----4-:R-:W-:Y:S01]  /*79cc0*/  IADD3 R15, P1, R15, R34.reuse, RZ ;  /* 0x000000220f0f7210 */ /* 0x090fe20007f3e0ff */
[----:B-1----:R-:W-:Y:S02]  /*79cd0*/  IMAD.MOV.U32 R6, RZ, RZ, R21 ;  /* 0x000000ffff067224 */ /* 0x002fe400078e0015 */
[----:B------:R-:W-:Y:S01]  /*79ce0*/  IMAD.MOV.U32 R7, RZ, RZ, R22 ;  /* 0x000000ffff077224 */ /* 0x000fe200078e0016 */
[----:B------:R-:W-:Y:S01]  /*79cf0*/  IADD3 R4, P2, R4, R34, RZ ;  /* 0x0000002204047210 */ /* 0x000fe20007f5e0ff */
[----:B------:R-:W-:Y:S04]  /*79d00*/  STL [R1+0x1a70], R21 ;  /* 0x001a701501007387 */ /* 0x000fe80000100800 */
[----:B------:R1:W-:Y:S04]  /*79d10*/  LDGSTS.E [R5+0x15900], desc[UR8][R6.64], P0 ;  /* 0x1590000006057fae */ /* 0x0003e80008121848 */
[----:B------:R-:W-:Y:S04]  /*79d20*/  STL [R1+0x1a6c], R22 ;  /* 0x001a6c1601007387 */ /* 0x000fe80000100800 */
[----:B------:R-:W-:Y:S01]  /*79d30*/  STL [R1+0x1ab0], R19 ;  /* 0x001ab01301007387 */ /* 0x000fe20000100800 */
[----:B-1----:R-:W-:Y:S01]  /*79d40*/  MOV R6, R19 ;  /* 0x0000001300067202 */ /* 0x002fe20000000f00 */
[----:B------:R-:W-:-:S02]  /*79d50*/  IMAD.MOV.U32 R7, RZ, RZ, R20 ;  /* 0x000000ffff077224 */ /* 0x000fc400078e0014 */
[----:B------:R-:W-:Y:S04]  /*79d60*/  STL [R1+0x1aac], R20 ;  /* 0x001aac1401007387 */ /* 0x000fe80000100800 */
[----:B------:R-:W-:Y:S04]  /*79d70*/  STL [R1+0x1af0], R15 ;  /* 0x001af00f01007387 */ /* 0x000fe80000100800 */
[----:B------:R1:W-:Y:S02]  /*79d80*/  LDGSTS.E [R5+0x16100], desc[UR8][R6.64], P0 ;  /* 0x1610000006057fae */ /* 0x0003e40008121848 */
[----:B-1----:R-:W-:-:S02]  /*79d90*/  IMAD.MOV.U32 R6, RZ, RZ, R15 ;  /* 0x000000ffff067224 */ /* 0x002fc400078e000f */
[----:B---3--:R-:W-:-:S04]  /*79da0*/  IMAD.X R18, R18, 0x1, R0, P1 ;  /* 0x0000000112127824 */ /* 0x008fc800008e0600 */
[----:B------:R-:W-:Y:S01]  /*79db0*/  IMAD.MOV.U32 R7, RZ, RZ, R18 ;  /* 0x000000ffff077224 */ /* 0x000fe200078e0012 */
[----:B------:R-:W-:Y:S01]  /*79dc0*/  STL [R1+0x1aec], R18 ;  /* 0x001aec1201007387 */ /* 0x000fe20000100800 */
[----:B------:R-:W-:-:S03]  /*79dd0*/  IADD3.X R14, R14, R0, RZ, P2, !PT ;  /* 0x000000000e0e7210 */ /* 0x000fc600017fe4ff */
[----:B------:R1:W-:Y:S04]  /*79de0*/  STL [R1+0x1b30], R4 ;  /* 0x001b300401007387 */ /* 0x0003e80000100800 */
[----:B------:R-:W-:Y:S04]  /*79df0*/  STL [R1+0x1b2c], R14 ;  /* 0x001b2c0e01007387 */ /* 0x000fe80000100800 */
[----:B------:R-:W3:Y:S04]  /*79e00*/  LDL.LU R35, [R1+0x1c4c] ;  /* 0x001c4c0001237983 */ /* 0x000ee80000300800 */
[----:B------:R-:W4:Y:S04]  /*79e10*/  LDL.LU R33, [R1+0x1c50] ;  /* 0x001c500001217983 */ /* 0x000f280000300800 */
[----:B------:R1:W-:Y:S04]  /*79e20*/  LDGSTS.E [R5+0x16900], desc[UR8][R6.64], P0 ;  /* 0x1690000006057fae */ /* 0x0003e80008121848 */
[----:B------:R-:W3:Y:S01]  /*79e30*/  LDL.LU R26, [R1+0x1c54] ;  /* 0x001c5400011a7983 */ /* 0x000ee20000300800 */
[----:B-1----:R-:W-:-:S03]  /*79e40*/  MOV R6, R4 ;  /* 0x0000000400067202 */ /* 0x002fc60000000f00 */
[----:B------:R-:W3:Y:S01]  /*79e50*/  LDL.LU R4, [R1+0x1c58] ;  /* 0x001c580001047983 */ /* 0x000ee20000300800 */
[-C--:B------:R-:W-:Y:S01]  /*79e60*/  IADD3 R10, P1, R10, R34.reuse, RZ ;  /* 0x000000220a0a7210 */ /* 0x080fe20007f3e0ff */
[----:B------:R-:W-:Y:S01]  /*79e70*/  IMAD.MOV.U32 R7, RZ, RZ, R14 ;  /* 0x000000ffff077224 */ /* 0x000fe200078e000e */
[----:B------:R-:W-:-:S04]  /*79e80*/  IADD3 R8, P2, R8, R34, RZ ;  /* 0x0000002208087210 */ /* 0x000fc80007f5e0ff */
[----:B------:R1:W-:Y:S04]  /*79e90*/  LDGSTS.E [R5+0x17100], desc[UR8][R6.64], P0 ;  /* 0x1710000006057fae */ /* 0x0003e80008121848 */
[----:B------:R-:W-:Y:S01]  /*79ea0*/  STL [R1+0x1b70], R10 ;  /* 0x001b700a01007387 */ /* 0x000fe20000100800 */
[----:B-1----:R-:W-:Y:S02]  /*79eb0*/  IMAD.MOV.U32 R6, RZ, RZ, R10 ;  /* 0x000000ffff067224 */ /* 0x002fe400078e000a */
[----:B--2---:R-:W-:-:S04]  /*79ec0*/  IMAD.X R11, R11, 0x1, R0, P1 ;  /* 0x000000010b0b7824 */ /* 0x004fc800008e0600 */
[----:B------:R-:W-:Y:S01]  /*79ed0*/  IMAD.MOV.U32 R7, RZ, RZ, R11 ;  /* 0x000000ffff077224 */ /* 0x000fe200078e000b */
[----:B------:R-:W-:Y:S01]  /*79ee0*/  STL [R1+0x1b6c], R11 ;  /* 0x001b6c0b01007387 */ /* 0x000fe20000100800 */
[----:B------:R-:W-:-:S03]  /*79ef0*/  IADD3.X R9, R9, R0, RZ, P2, !PT ;  /* 0x0000000009097210 */ /* 0x000fc600017fe4ff */
[----:B------:R-:W-:Y:S04]  /*79f00*/  STL [R1+0x1bb0], R8 ;  /* 0x001bb00801007387 */ /* 0x000fe80000100800 */
[----:B------:R1:W-:Y:S04]  /*79f10*/  LDGSTS.E [R5+0x17900], desc[UR8][R6.64], P0 ;  /* 0x1790000006057fae */ /* 0x0003e80008121848 */
[----:B------:R2:W-:Y:S01]  /*79f20*/  STL [R1+0x1bac], R9 ;  /* 0x001bac0901007387 */ /* 0x0005e20000100800 */
[----:B-1----:R-:W-:Y:S01]  /*79f30*/  MOV R6, R8 ;  /* 0x0000000800067202 */ /* 0x002fe20000000f00 */
[----:B------:R-:W-:-:S02]  /*79f40*/  IMAD.MOV.U32 R7, RZ, RZ, R9 ;  /* 0x000000ffff077224 */ /* 0x000fc400078e0009 */
[----:B--2---:R-:W2:Y:S01]  /*79f50*/  LDL.LU.64 R8, [R1+0xd38] ;  /* 0x000d380001087983 */ /* 0x004ea20000300a00 */
[----:B------:R-:W-:-:S03]  /*79f60*/  IADD3 R12, P1, R12, R34, RZ ;  /* 0x000000220c0c7210 */ /* 0x000fc60007f3e0ff */
[----:B------:R-:W2:Y:S02]  /*79f70*/  LDL.LU.64 R10, [R1+0xd30] ;  /* 0x000d3000010a7983 */ /* 0x000ea40000300a00 */
[----:B------:R-:W-:Y:S01]  /*79f80*/  IMAD.X R13, R13, 0x1, R0, P1 ;  /* 0x000000010d0d7824 */ /* 0x000fe200008e0600 */
[----:B------:R-:W-:Y:S01]  /*79f90*/  IADD3 R16, P2, R16, R34, RZ ;  /* 0x0000002210107210 */ /* 0x000fe20007f5e0ff */
[----:B------:R-:W-:Y:S04]  /*79fa0*/  STL [R1+0x1bf0], R12 ;  /* 0x001bf00c01007387 */ /* 0x000fe80000100800 */
[----:B------:R1:W-:Y:S01]  /*79fb0*/  LDGSTS.E [R5+0x18100], desc[UR8][R6.64], P0 ;  /* 0x1810000006057fae */ /* 0x0003e20008121848 */
[----:B------:R-:W-:-:S03]  /*79fc0*/  IADD3.X R17, R17, R0, RZ, P2, !PT ;  /* 0x0000000011117210 */ /* 0x000fc600017fe4ff */
[----:B------:R1:W-:Y:S04]  /*79fd0*/  STL [R1+0x1bec], R13 ;  /* 0x001bec0d01007387 */ /* 0x0003e80000100800 */
[----:B------:R-:W-:Y:S01]  /*79fe0*/  STL [R1+0x1c30], R16 ;  /* 0x001c301001007387 */ /* 0x000fe20000100800 */
[----:B-1----:R-:W-:Y:S02]  /*79ff0*/  IMAD.MOV.U32 R6, RZ, RZ, R12 ;  /* 0x000000ffff067224 */ /* 0x002fe400078e000c */
[----:B------:R-:W-:Y:S02]  /*7a000*/  IMAD.MOV.U32 R7, RZ, RZ, R13 ;  /* 0x000000ffff077224 */ /* 0x000fe400078e000d */
[----:B------:R-:W2:Y:S04]  /*7a010*/  LDL.LU.64 R12, [R1+0xd28] ;  /* 0x000d2800010c7983 */ /* 0x000ea80000300a00 */
[----:B------:R1:W-:Y:S04]  /*7a020*/  STL [R1+0x1c2c], R17 ;  /* 0x001c2c1101007387 */ /* 0x0003e80000100800 */
[----:B------:R-:W2:Y:S04]  /*7a030*/  LDL.LU.64 R14, [R1+0xd20] ;  /* 0x000d2000010e7983 */ /* 0x000ea80000300a00 */
[----:B------:R1:W-:Y:S02]  /*7a040*/  LDGSTS.E [R5+0x18900], desc[UR8][R6.64], P0 ;  /* 0x1890000006057fae */ /* 0x0003e40008121848 */
[----:B-1----:R-:W-:Y:S01]  /*7a050*/  MOV R6, R16 ;  /* 0x0000001000067202 */ /* 0x002fe20000000f00 */
[----:B------:R-:W-:-:S02]  /*7a060*/  IMAD.MOV.U32 R7, RZ, RZ, R17 ;  /* 0x000000ffff077224 */ /* 0x000fc400078e0011 */
[----:B------:R-:W2:Y:S04]  /*7a070*/  LDL.LU.64 R16, [R1+0xd18] ;  /* 0x000d180001107983 */ /* 0x000ea80000300a00 */
[----:B------:R-:W2:Y:S04]  /*7a080*/  LDL.LU.64 R18, [R1+0xd10] ;  /* 0x000d100001127983 */ /* 0x000ea80000300a00 */
[----:B------:R-:W2:Y:S04]  /*7a090*/  LDL.LU.64 R20, [R1+0xd08] ;  /* 0x000d080001147983 */ /* 0x000ea80000300a00 */
[----:B------:R-:W2:Y:S04]  /*7a0a0*/  LDL.LU.64 R22, [R1+0xd00] ;  /* 0x000d000001167983 */ /* 0x000ea80000300a00 */
[----:B------:R-:W2:Y:S04]  /*7a0b0*/  LDL.LU.64 R24, [R1+0xcf8] ;  /* 0x000cf80001187983 */ /* 0x000ea80000300a00 */
[----:B------:R-:W2:Y:S04]  /*7a0c0*/  LDL.LU.64 R42, [R1+0xcf0] ;  /* 0x000cf000012a7983 */ /* 0x000ea80000300a00 */
[----:B------:R-:W2:Y:S04]  /*7a0d0*/  LDL.LU R38, [R1+0xfb8] ;  /* 0x000fb80001267983 */ /* 0x000ea80000300800 */
[----:B------:R1:W-:Y:S01]  /*7a0e0*/  LDGSTS.E [R5+0x19100], desc[UR8][R6.64], P0 ;  /* 0x1910000006057fae */ /* 0x0003e20008121848 */
[----:B----4-:R-:W-:-:S05]  /*7a0f0*/  IADD3 R33, P1, R33, R34, RZ ;  /* 0x0000002221217210 */ /* 0x010fca0007f3e0ff */
[----:B---3--:R-:W-:Y:S01]  /*7a100*/  IMAD.X R35, R35, 0x1, R0, P1 ;  /* 0x0000000123237824 */ /* 0x008fe200008e0600 */
[----:B------:R-:W-:Y:S04]  /*7a110*/  STL [R1+0x1c50], R33 ;  /* 0x001c502101007387 */ /* 0x000fe80000100800 */
[----:B------:R3:W-:Y:S01]  /*7a120*/  STL [R1+0x1c4c], R35 ;  /* 0x001c4c2301007387 */ /* 0x0007e20000100800 */
[----:B------:R-:W-:-:S04]  /*7a130*/  IADD3 R4, P2, R4, R34, RZ ;  /* 0x0000002204047210 */ /* 0x000fc80007f5e0ff */
[----:B------:R-:W-:Y:S01]  /*7a140*/  IADD3.X R26, R26, R0, RZ, P2, !PT ;  /* 0x000000001a1a7210 */ /* 0x000fe200017fe4ff */
[----:B------:R4:W-:Y:S04]  /*7a150*/  STL [R1+0x1c58], R4 ;  /* 0x001c580401007387 */ /* 0x0009e80000100800 */
[----:B------:R-:W4:Y:S04]  /*7a160*/  LDL.LU.64 R40, [R1+0xce8] ;  /* 0x000ce80001287983 */ /* 0x000f280000300a00 */
[----:B------:R4:W-:Y:S04]  /*7a170*/  STL [R1+0x1c54], R26 ;  /* 0x001c541a01007387 */ /* 0x0009e80000100800 */
[----:B------:R-:W4:Y:S01]  /*7a180*/  LDL.LU R39, [R1+0xfb4] ;  /* 0x000fb40001277983 */ /* 0x000f220000300800 */
[----:B-1----:R-:W-:-:S02]  /*7a190*/  IMAD.MOV.U32 R6, RZ, RZ, R33 ;  /* 0x000000ffff067224 */ /* 0x002fc400078e0021 */
[----:B------:R-:W-:Y:S01]  /*7a1a0*/  IMAD.MOV.U32 R7, RZ, RZ, R35 ;  /* 0x000000ffff077224 */ /* 0x000fe200078e0023 */
[----:B------:R-:W4:Y:S04]  /*7a1b0*/  LDL.LU R37, [R1+0xff4] ;  /* 0x000ff40001257983 */ /* 0x000f280000300800 */
[----:B------:R1:W-:Y:S04]  /*7a1c0*/  LDGSTS.E [R5+0x19900], desc[UR8][R6.64], P0 ;  /* 0x1990000006057fae */ /* 0x0003e80008121848 */
[----:B------:R-:W4:Y:S04]  /*7a1d0*/  LDL.LU R36, [R1+0xff8] ;  /* 0x000ff80001247983 */ /* 0x000f280000300800 */
[----:B---3--:R-:W3:Y:S01]  /*7a1e0*/  LDL.LU R35, [R1+0x1034] ;  /* 0x0010340001237983 */ /* 0x008ee20000300800 */
[----:B-1----:R-:W-:Y:S01]  /*7a1f0*/  MOV R6, R4 ;  /* 0x0000000400067202 */ /* 0x002fe20000000f00 */
[----:B------:R-:W-:-:S02]  /*7a200*/  IMAD.MOV.U32 R7, RZ, RZ, R26 ;  /* 0x000000ffff077224 */ /* 0x000fc400078e001a */
[----:B------:R-:W3:Y:S04]  /*7a210*/  LDL.LU R33, [R1+0x1038] ;  /* 0x0010380001217983 */ /* 0x000ee80000300800 */
[----:B------:R2:W-:Y:S02]  /*7a220*/  LDGSTS.E [R5+0x1a100], desc[UR8][R6.64], P0 ;  /* 0x1a10000006057fae */ /* 0x0005e40008121848 */
[----:B--2---:R-:W-:-:S05]  /*7a230*/  IADD3 R6, P1, R8, R34, RZ ;  /* 0x0000002208067210 */ /* 0x004fca0007f3e0ff */
[----:B----4-:R-:W-:Y:S01]  /*7a240*/  IMAD.X R4, R9, 0x1, R0, P1 ;  /* 0x0000000109047824 */ /* 0x010fe200008e0600 */
        /* <DEDUP_REMOVED lines=38> */
[----:B------:R-:W-:Y:S01]  /*7a4b0*/  IMAD.MOV.U32 R45, RZ, RZ, R21 ;  /* 0x000000ffff2d7224 */ /* 0x000fe200078e0015 */
[----:B------:R-:W-:Y:S01]  /*7a4c0*/  LDGSTS.E [R5+0x1a900], desc[UR8][R60.64], P0 ;  /* 0x1a9000003c057fae */ /* 0x000fe20008121848 */
[----:B------:R-:W-:-:S03]  /*7a4d0*/  IMAD.MOV.U32 R42, RZ, RZ, R24 ;  /* 0x000000ffff2a7224 */ /* 0x000fc600078e0018 */
[----:B------:R-:W-:Y:S04]  /*7a4e0*/  LDGSTS.E [R5+0x1b100], desc[UR8][R58.64], P0 ;  /* 0x1b1000003a057fae */ /* 0x000fe80008121848 */
[----:B------:R-:W-:Y:S01]  /*7a4f0*/  LDGSTS.E [R5+0x1b900], desc[UR8][R56.64], P0 ;  /* 0x1b90000038057fae */ /* 0x000fe20008121848 */
[----:B------:R-:W-:-:S03]  /*7a500*/  IADD3 R26, P2, R40, R34, RZ ;  /* 0x00000022281a7210 */ /* 0x000fc60007f5e0ff */
[----:B------:R-:W-:Y:S01]  /*7a510*/  LDGSTS.E [R5+0x1c100], desc[UR8][R54.64], P0 ;  /* 0x1c10000036057fae */ /* 0x000fe20008121848 */
[----:B------:R-:W-:Y:S01]  /*7a520*/  IMAD.X R39, R39, 0x1, R0, P1 ;  /* 0x0000000127277824 */ /* 0x000fe200008e0600 */
[----:B------:R-:W-:Y:S01]  /*7a530*/  IADD3.X R25, R41, R0, RZ, P2, !PT ;  /* 0x0000000029197210 */ /* 0x000fe200017fe4ff */
[----:B------:R-:W-:Y:S01]  /*7a540*/  IMAD.MOV.U32 R40, RZ, RZ, R26 ;  /* 0x000000ffff287224 */ /* 0x000fe200078e001a */
[----:B------:R-:W-:Y:S04]  /*7a550*/  LDGSTS.E [R5+0x1c900], desc[UR8][R52.64], P0 ;  /* 0x1c90000034057fae */ /* 0x000fe80008121848 */
[----:B------:R-:W-:Y:S04]  /*7a560*/  STL [R1+0xfb4], R39 ;  /* 0x000fb42701007387 */ /* 0x000fe80000100800 */
[----:B------:R-:W-:Y:S04]  /*7a570*/  STL.64 [R1+0xd38], R60 ;  /* 0x000d383c01007387 */ /* 0x000fe80000100a00 */
[----:B------:R-:W-:Y:S01]  /*7a580*/  STL.64 [R1+0xd30], R58 ;  /* 0x000d303a01007387 */ /* 0x000fe20000100a00 */
[----:B------:R-:W-:-:S03]  /*7a590*/  IMAD.MOV.U32 R41, RZ, RZ, R25 ;  /* 0x000000ffff297224 */ /* 0x000fc600078e0019 */
        /* <DEDUP_REMOVED lines=18> */
[----:B---3--:R-:W-:Y:S01]  /*7a6c0*/  IADD3 R33, P2, R33, R34, RZ ;  /* 0x0000002221217210 */ /* 0x008fe20007f5e0ff */
[----:B------:R-:W-:Y:S01]  /*7a6d0*/  LDGSTS.E [R5+0x1d100], desc[UR8][R50.64], P0 ;  /* 0x1d10000032057fae */ /* 0x000fe20008121848 */
[----:B------:R-:W-:Y:S01]  /*7a6e0*/  IADD3.X R37, R37, R0, RZ, P1, !PT ;  /* 0x0000000025257210 */ /* 0x000fe20000ffe4ff */
[----:B------:R-:W-:Y:S02]  /*7a6f0*/  IMAD.MOV.U32 R6, RZ, RZ, R38 ;  /* 0x000000ffff067224 */ /* 0x000fe400078e0026 */
[----:B------:R-:W-:Y:S01]  /*7a700*/  IMAD.X R35, R35, 0x1, R0, P2 ;  /* 0x0000000123237824 */ /* 0x000fe200010e0600 */
[----:B------:R-:W-:Y:S01]  /*7a710*/  STL [R1+0xff8], R36 ;  /* 0x000ff82401007387 */ /* 0x000fe20000100800 */
[----:B------:R-:W-:Y:S01]  /*7a720*/  IADD3 R4, R27, UR7, RZ ;  /* 0x000000071b047c10 */ /* 0x000fe2000fffe0ff */
[----:B------:R-:W-:Y:S02]  /*7a730*/  IMAD.MOV.U32 R7, RZ, RZ, R39 ;  /* 0x000000ffff077224 */ /* 0x000fe400078e0027 */
[----:B------:R-:W-:Y:S04]  /*7a740*/  STL [R1+0xff4], R37 ;  /* 0x000ff42501007387 */ /* 0x000fe80000100800 */
[----:B------:R-:W-:Y:S04]  /*7a750*/  LDGSTS.E [R5+0x1d900], desc[UR8][R48.64], P0 ;  /* 0x1d90000030057fae */ /* 0x000fe80008121848 */
[----:B------:R-:W-:Y:S04]  /*7a760*/  STL [R1+0x1038], R33 ;  /* 0x0010382101007387 */ /* 0x000fe80000100800 */
[----:B------:R-:W-:Y:S04]  /*7a770*/  LDGSTS.E [R5+0x1e100], desc[UR8][R46.64], P0 ;  /* 0x1e1000002e057fae */ /* 0x000fe80008121848 */
[----:B------:R-:W3:Y:S04]  /*7a780*/  LDL.LU R11, [R1+0x1178] ;  /* 0x00117800010b7983 */ /* 0x000ee80000300800 */
[----:B------:R-:W-:Y:S04]  /*7a790*/  LDGSTS.E [R5+0x1e900], desc[UR8][R44.64], P0 ;  /* 0x1e9000002c057fae */ /* 0x000fe80008121848 */
[----:B------:R-:W-:Y:S04]  /*7a7a0*/  LDGSTS.E [R5+0x1f100], desc[UR8][R42.64], P0 ;  /* 0x1f1000002a057fae */ /* 0x000fe80008121848 */
[----:B------:R-:W-:Y:S04]  /*7a7b0*/  STL [R1+0x1034], R35 ;  /* 0x0010342301007387 */ /* 0x000fe80000100800 */
[----:B------:R-:W-:Y:S04]  /*7a7c0*/  LDGSTS.E [R5+0x1f900], desc[UR8][R40.64], P0 ;  /* 0x1f90000028057fae */ /* 0x000fe80008121848 */
[----:B------:R-:W3:Y:S04]  /*7a7d0*/  LDL.LU R19, [R1+0x11b8] ;  /* 0x0011b80001137983 */ /* 0x000ee80000300800 */
[----:B------:R1:W-:Y:S04]  /*7a7e0*/  LDGSTS.E [R4+0x200], desc[UR8][R6.64], P0 ;  /* 0x0020000006047fae */ /* 0x0003e80008121848 */
[----:B------:R-:W3:Y:S04]  /*7a7f0*/  LDL.LU R18, [R1+0x1174] ;  /* 0x0011740001127983 */ /* 0x000ee80000300800 */
[----:B------:R-:W3:Y:S01]  /*7a800*/  LDL.LU R20, [R1+0x11b4] ;  /* 0x0011b40001147983 */ /* 0x000ee20000300800 */
[----:B-1----:R-:W-:Y:S01]  /*7a810*/  IMAD.MOV.U32 R6, RZ, RZ, R36 ;  /* 0x000000ffff067224 */ /* 0x002fe200078e0024 */
[----:B------:R-:W-:-:S02]  /*7a820*/  MOV R7, R37 ;  /* 0x0000002500077202 */ /* 0x000fc40000000f00 */
[----:B------:R-:W3:Y:S04]  /*7a830*/  LDL.LU R5, [R1+0x11f8] ;  /* 0x0011f80001057983 */ /* 0x000ee80000300800 */
[----:B------:R1:W-:Y:S04]  /*7a840*/  LDGSTS.E [R4+0xa00], desc[UR8][R6.64], P0 ;  /* 0x00a0000006047fae */ /* 0x0003e80008121848 */
[----:B------:R-:W3:Y:S01]  /*7a850*/  LDL.LU R13, [R1+0x1238] ;  /* 0x00123800010d7983 */ /* 0x000ee20000300800 */
[----:B-1----:R-:W-:Y:S02]  /*7a860*/  IMAD.MOV.U32 R6, RZ, RZ, R33 ;  /* 0x000000ffff067224 */ /* 0x002fe400078e0021 */
[----:B------:R-:W-:-:S05]  /*7a870*/  IMAD.MOV.U32 R7, RZ, RZ, R35 ;  /* 0x000000ffff077224 */ /* 0x000fca00078e0023 */
[----:B------:R1:W-:Y:S01]  /*7a880*/  LDGSTS.E [R4+0x1200], desc[UR8][R6.64], P0 ;  /* 0x0120000006047fae */ /* 0x0003e20008121848 */
[-C--:B--2---:R-:W-:Y:S02]  /*7a890*/  IADD3 R14, P1, R14, R34.reuse, RZ ;  /* 0x000000220e0e7210 */ /* 0x084fe40007f3e0ff */
[----:B----4-:R-:W-:Y:S02]  /*7a8a0*/  IADD3 R8, P2, R8, R34, RZ ;  /* 0x0000002208087210 */ /* 0x010fe40007f5e0ff */
[----:B------:R-:W-:Y:S01]  /*7a8b0*/  IADD3.X R16, R16, R0, RZ, P1, !PT ;  /* 0x0000000010107210 */ /* 0x000fe20000ffe4ff */
[----:B------:R2:W-:Y:S01]  /*7a8c0*/  STL [R1+0x1078], R14 ;  /* 0x0010780e01007387 */ /* 0x0005e20000100800 */
[----:B-1----:R-:W-:Y:S02]  /*7a8d0*/  IMAD.MOV.U32 R6, RZ, RZ, R14 ;  /* 0x000000ffff067224 */ /* 0x002fe400078e000e */
[----:B------:R-:W-:Y:S01]  /*7a8e0*/  IMAD.X R15, R15, 0x1, R0, P2 ;  /* 0x000000010f0f7824 */ /* 0x000fe200010e0600 */
[----:B------:R1:W-:Y:S04]  /*7a8f0*/  STL [R1+0x1074], R16 ;  /* 0x0010741001007387 */ /* 0x0003e80000100800 */
[----:B------:R4:W-:Y:S01]  /*7a900*/  STL [R1+0x10b8], R8 ;  /* 0x0010b80801007387 */ /* 0x0009e20000100800 */
[----:B------:R-:W-:-:S03]  /*7a910*/  MOV R7, R16 ;  /* 0x0000001000077202 */ /* 0x000fc60000000f00 */
[----:B--2---:R-:W2:Y:S04]  /*7a920*/  LDL.LU R14, [R1+0x11f4] ;  /* 0x0011f400010e7983 */ /* 0x004ea80000300800 */
[----:B------:R4:W-:Y:S04]  /*7a930*/  STL [R1+0x10b4], R15 ;  /* 0x0010b40f01007387 */ /* 0x0009e80000100800 */
[----:B-1----:R-:W2:Y:S01]  /*7a940*/  LDL.LU R16, [R1+0x1234] ;  /* 0x0012340001107983 */ /* 0x002ea20000300800 */
[-C--:B------:R-:W-:Y:S02]  /*7a950*/  IADD3 R12, P1, R12, R34.reuse, RZ ;  /* 0x000000220c0c7210 */ /* 0x080fe40007f3e0ff */
[----:B------:R-:W-:Y:S01]  /*7a960*/  IADD3 R9, P2, R9, R34, RZ ;  /* 0x0000002209097210 */ /* 0x000fe20007f5e0ff */
[----:B------:R1:W-:Y:S01]  /*7a970*/  LDGSTS.E [R4+0x1a00], desc[UR8][R6.64], P0 ;  /* 0x01a0000006047fae */ /* 0x0003e20008121848 */
[----:B------:R-:W-:-:S03]  /*7a980*/  IADD3.X R17, R17, R0, RZ, P1, !PT ;  /* 0x0000000011117210 */ /* 0x000fc60000ffe4ff */
[----:B------:R-:W-:Y:S02]  /*7a990*/  IMAD.X R10, R10, 0x1, R0, P2 ;  /* 0x000000010a0a7824 */ /* 0x000fe400010e0600 */
[----:B-1----:R-:W-:Y:S02]  /*7a9a0*/  IMAD.MOV.U32 R6, RZ, RZ, R8 ;  /* 0x000000ffff067224 */ /* 0x002fe400078e0008 */
        /* <DEDUP_REMOVED lines=9> */
[----:B------:R-:W-:-:S03]  /*7aa40*/  MOV R7, R17 ;  /* 0x0000001100077202 */ /* 0x000fc60000000f00 */
[----:B------:R1:W-:Y:S04]  /*7aa50*/  STL [R1+0x1134], R10 ;  /* 0x0011340a01007387 */ /* 0x0003e80000100800 */
[----:B---3--:R-:W3:Y:S01]  /*7aa60*/  LDL.LU R17, [R1+0x12b4] ;  /* 0x0012b40001117983 */ /* 0x008ee20000300800 */
[-C--:B------:R-:W-:Y:S02]  /*7aa70*/  IADD3 R11, P1, R11, R34.reuse, RZ ;  /* 0x000000220b0b7210 */ /* 0x080fe40007f3e0ff */
[----:B------:R-:W-:Y:S01]  /*7aa80*/  IADD3 R19, P2, R19, R34, RZ ;  /* 0x0000002213137210 */ /* 0x000fe20007f5e0ff */
[----:B------:R1:W-:Y:S01]  /*7aa90*/  LDGSTS.E [R4+0x2a00], desc[UR8][R6.64], P0 ;  /* 0x02a0000006047fae */ /* 0x0003e20008121848 */
[----:B------:R-:W-:-:S03]  /*7aaa0*/  IADD3.X R18, R18, R0, RZ, P1, !PT ;  /* 0x0000000012127210 */ /* 0x000fc60000ffe4ff */
[----:B------:R-:W-:Y:S02]  /*7aab0*/  IMAD.X R20, R20, 0x1, R0, P2 ;  /* 0x0000000114147824 */ /* 0x000fe400010e0600 */
[----:B-1----:R-:W-:Y:S02]  /*7aac0*/  IMAD.MOV.U32 R6, RZ, RZ, R9 ;  /* 0x000000ffff067224 */ /* 0x002fe400078e0009 */
[----:B------:R-:W-:Y:S02]  /*7aad0*/  IMAD.MOV.U32 R7, RZ, RZ, R10 ;  /* 0x000000ffff077224 */ /* 0x000fe400078e000a */
[----:B------:R-:W3:Y:S04]  /*7aae0*/  LDL.LU R10, [R1+0x12f8] ;  /* 0x0012f800010a7983 */ /* 0x000ee80000300800 */
[----:B------:R-:W3:Y:S04]  /*7aaf0*/  LDL.LU R9, [R1+0x1338] ;  /* 0x0013380001097983 */ /* 0x000ee80000300800 */
[----:B------:R-:W-:Y:S04]  /*7ab00*/  STL [R1+0x1178], R11 ;  /* 0x0011780b01007387 */ /* 0x000fe80000100800 */
[----:B------:R1:W-:Y:S04]  /*7ab10*/  LDGSTS.E [R4+0x3200], desc[UR8][R6.64], P0 ;  /* 0x0320000006047fae */ /* 0x0003e80008121848 */
[----:B------:R1:W-:Y:S04]  /*7ab20*/  STL [R1+0x1174], R18 ;  /* 0x0011741201007387 */ /* 0x0003e80000100800 */
[----:B------:R-:W-:Y:S01]  /*7ab30*/  STL [R1+0x11b8], R19 ;  /* 0x0011b81301007387 */ /* 0x000fe20000100800 */
[----:B-1----:R-:W-:Y:S01]  /*7ab40*/  IMAD.MOV.U32 R6, RZ, RZ, R11 ;  /* 0x000000ffff067224 */ /* 0x002fe200078e000b */
[----:B------:R-:W-:-:S02]  /*7ab50*/  MOV R7, R18 ;  /* 0x0000001200077202 */ /* 0x000fc40000000f00 */
[----:B------:R-:W3:Y:S01]  /*7ab60*/  LDL.LU R18, [R1+0x12f4] ;  /* 0x0012f40001127983 */ /* 0x000ee20000300800 */
[----:B------:R-:W-:-:S03]  /*7ab70*/  IADD3 R5, P1, R5, R34, RZ ;  /* 0x0000002205057210 */ /* 0x000fc60007f3e0ff */
[----:B------:R-:W-:Y:S01]  /*7ab80*/  STL [R1+0x11b4], R20 ;  /* 0x0011b41401007387 */ /* 0x000fe20000100800 */
[----:B------:R-:W-:-:S03]  /*7ab90*/  IADD3 R13, P2, R13, R34, RZ ;  /* 0x000000220d0d7210 */ /* 0x000fc60007f5e0ff */
[----:B------:R-:W3:Y:S04]  /*7aba0*/  LDL.LU R11, [R1+0x1334] ;  /* 0x00133400010b7983 */ /* 0x000ee80000300800 */
[----:B------:R1:W-:Y:S04]  /*7abb0*/  LDGSTS.E [R4+0x3a00], desc[UR8][R6.64], P0 ;  /* 0x03a0000006047fae */ /* 0x0003e80008121848 */
[----:B------:R-:W-:Y:S01]  /*7abc0*/  STL [R1+0x11f8], R5 ;  /* 0x0011f80501007387 */ /* 0x000fe20000100800 */
[----:B-1----:R-:W-:Y:S02]  /*7abd0*/  IMAD.MOV.U32 R6, RZ, RZ, R19 ;  /* 0x000000ffff067224 */ /* 0x002fe400078e0013 */
[----:B------:R-:W-:-:S05]  /*7abe0*/  IMAD.MOV.U32 R7, RZ, RZ, R20 ;  /* 0x000000ffff077224 */ /* 0x000fca00078e0014 */
[----:B------:R1:W-:Y:S02]  /*7abf0*/  LDGSTS.E [R4+0x4200], desc[UR8][R6.64], P0 ;  /* 0x0420000006047fae */ /* 0x0003e40008121848 */
[----:B-1----:R-:W-:Y:S01]  /*7ac00*/  IMAD.MOV.U32 R6, RZ, RZ, R5 ;  /* 0x000000ffff067224 */ /* 0x002fe200078e0005 */
[----:B--2---:R-:W-:-:S04]  /*7ac10*/  IADD3.X R14, R14, R0, RZ, P1, !PT ;  /* 0x000000000e0e7210 */ /* 0x004fc80000ffe4ff */
[----:B------:R-:W-:Y:S01]  /*7ac20*/  MOV R7, R14 ;  /* 0x0000000e00077202 */ /* 0x000fe20000000f00 */
[----:B------:R1:W-:Y:S01]  /*7ac30*/  STL [R1+0x11f4], R14 ;  /* 0x0011f40e01007387 */ /* 0x0003e20000100800 */
[----:B------:R-:W-:-:S03]  /*7ac40*/  IMAD.X R16, R16, 0x1, R0, P2 ;  /* 0x0000000110107824 */ /* 0x000fc600010e0600 */
[----:B------:R-:W-:Y:S04]  /*7ac50*/  STL [R1+0x1238], R13 ;  /* 0x0012380d01007387 */ /* 0x000fe80000100800 */
[----:B------:R2:W-:Y:S04]  /*7ac60*/  LDGSTS.E [R4+0x4a00], desc[UR8][R6.64], P0 ;  /* 0x04a0000006047fae */ /* 0x0005e80008121848 */
[----:B-1----:R-:W3:Y:S04]  /*7ac70*/  LDL.LU R14, [R1+0x1378] ;  /* 0x00137800010e7983 */ /* 0x002ee80000300800 */
[----:B------:R1:W-:Y:S04]  /*7ac80*/  STL [R1+0x1234], R16 ;  /* 0x0012341001007387 */ /* 0x0003e80000100800 */
[----:B------:R-:W3:Y:S01]  /*7ac90*/  LDL.LU R5, [R1+0x13b8] ;  /* 0x0013b80001057983 */ /* 0x000ee20000300800 */
[----:B--2---:R-:W-:-:S03]  /*7aca0*/  IMAD.MOV.U32 R7, RZ, RZ, R16 ;  /* 0x000000ffff077224 */ /* 0x004fc600078e0010 */
[----:B-1----:R-:W2:Y:S01]  /*7acb0*/  LDL.LU R16, [R1+0x1374] ;  /* 0x0013740001107983 */ /* 0x002ea20000300800 */
[----:B------:R-:W-:-:S03]  /*7acc0*/  IMAD.MOV.U32 R6, RZ, RZ, R13 ;  /* 0x000000ffff067224 */ /* 0x000fc600078e000d */
[----:B------:R-:W2:Y:S01]  /*7acd0*/  LDL.LU R13, [R1+0x13b4] ;  /* 0x0013b400010d7983 */ /* 0x000ea20000300800 */
[-C--:B----4-:R-:W-:Y:S02]  /*7ace0*/  IADD3 R8, P1, R8, R34.reuse, RZ ;  /* 0x0000002208087210 */ /* 0x090fe40007f3e0ff */
[----:B------:R-:W-:Y:S01]  /*7acf0*/  IADD3 R15, P2, R15, R34, RZ ;  /* 0x000000220f0f7210 */ /* 0x000fe20007f5e0ff */
[----:B------:R1:W-:Y:S04]  /*7ad00*/  LDGSTS.E [R4+0x5200], desc[UR8][R6.64], P0 ;  /* 0x0520000006047fae */ /* 0x0003e80008121848 */
[----:B------:R-:W-:Y:S01]  /*7ad10*/  STL [R1+0x1278], R8 ;  /* 0x0012780801007387 */ /* 0x000fe20000100800 */
[----:B------:R-:W-:Y:S01]  /*7ad20*/  IADD3.X R12, R12, R0, RZ, P1, !PT ;  /* 0x000000000c0c7210 */ /* 0x000fe20000ffe4ff */
[----:B-1----:R-:W-:-:S03]  /*7ad30*/  IMAD.MOV.U32 R6, RZ, RZ, R8 ;  /* 0x000000ffff067224 */ /* 0x002fc600078e0008 */
[----:B------:R-:W-:Y:S01]  /*7ad40*/  MOV R7, R12 ;  /* 0x0000000c00077202 */ /* 0x000fe20000000f00 */
[----:B------:R1:W-:Y:S01]  /*7ad50*/  STL [R1+0x1274], R12 ;  /* 0x0012740c01007387 */ /* 0x0003e20000100800 */
[----:B---3--:R-:W-:-:S03]  /*7ad60*/  IMAD.X R17, R17, 0x1, R0, P2 ;  /* 0x0000000111117824 */ /* 0x008fc600010e0600 */
        /* <DEDUP_REMOVED lines=9> */
[-C--:B------:R-:W-:Y:S02]  /*7ae00*/  IADD3 R10, P1, R10, R34.reuse, RZ ;  /* 0x000000220a0a7210 */ /* 0x080fe40007f3e0ff */
[----:B------:R-:W-:Y:S01]  /*7ae10*/  IADD3 R9, P2, R9, R34, RZ ;  /* 0x0000002209097210 */ /* 0x000fe20007f5e0ff */
[----:B------:R1:W-:Y:S04]  /*7ae20*/  LDGSTS.E [R4+0x6200], desc[UR8][R6.64], P0 ;  /* 0x0620000006047fae */ /* 0x0003e80008121848 */
[----:B------:R1:W-:Y:S01]  /*7ae30*/  STL [R1+0x12f8], R10 ;  /* 0x0012f80a01007387 */ /* 0x0003e20000100800 */
[----:B------:R-:W-:Y:S01]  /*7ae40*/  IADD3.X R18, R18, R0, RZ, P1, !PT ;  /* 0x0000000012127210 */ /* 0x000fe20000ffe4ff */
[----:B-1----:R-:W-:-:S04]  /*7ae50*/  IMAD.MOV.U32 R6, RZ, RZ, R10 ;  /* 0x000000ffff067224 */ /* 0x002fc800078e000a */
[----:B------:R1:W-:Y:S01]  /*7ae60*/  STL [R1+0x12f4], R18 ;  /* 0x0012f41201007387 */ /* 0x0003e20000100800 */
[----:B------:R-:W-:-:S03]  /*7ae70*/  IMAD.X R11, R11, 0x1, R0, P2 ;  /* 0x000000010b0b7824 */ /* 0x000fc600010e0600 */
[----:B------:R1:W-:Y:S01]  /*7ae80*/  STL [R1+0x1338], R9 ;  /* 0x0013380901007387 */ /* 0x0003e20000100800 */
[----:B------:R-:W-:-:S03]  /*7ae90*/  MOV R7, R18 ;  /* 0x0000001200077202 */ /* 0x000fc60000000f00 */
[----:B------:R-:W3:Y:S04]  /*7aea0*/  LDL.LU R10, [R1+0x1478] ;  /* 0x00147800010a7983 */ /* 0x000ee80000300800 */
[----:B------:R1:W-:Y:S04]  /*7aeb0*/  STL [R1+0x1334], R11 ;  /* 0x0013340b01007387 */ /* 0x0003e80000100800 */
[----:B------:R-:W3:Y:S04]  /*7aec0*/  LDL.LU R19, [R1+0x14b8] ;  /* 0x0014b80001137983 */ /* 0x000ee80000300800 */
[----:B-1----:R-:W3:Y:S04]  /*7aed0*/  LDL.LU R18, [R1+0x1474] ;  /* 0x0014740001127983 */ /* 0x002ee80000300800 */
[----:B------:R-:W3:Y:S04]  /*7aee0*/  LDL.LU R20, [R1+0x14b4] ;  /* 0x0014b40001147983 */ /* 0x000ee80000300800 */
[----:B------:R1:W-:Y:S02]  /*7aef0*/  LDGSTS.E [R4+0x6a00], desc[UR8][R6.64], P0 ;  /* 0x06a0000006047fae */ /* 0x0003e40008121848 */
[----:B-1----:R-:W-:-:S02]  /*7af00*/  IMAD.MOV.U32 R6, RZ, RZ, R9 ;  /* 0x000000ffff067224 */ /* 0x002fc400078e0009 */
[----:B------:R-:W-:Y:S01]  /*7af10*/  IMAD.MOV.U32 R7, RZ, RZ, R11 ;  /* 0x000000ffff077224 */ /* 0x000fe200078e000b */
[----:B------:R-:W3:Y:S04]  /*7af20*/  LDL.LU R9, [R1+0x14f8] ;  /* 0x0014f80001097983 */ /* 0x000ee80000300800 */
[----:B------:R-:W3:Y:S04]  /*7af30*/  LDL.LU R11, [R1+0x1538] ;  /* 0x00153800010b7983 */ /* 0x000ee80000300800 */
[----:B------:R1:W-:Y:S01]  /*7af40*/  LDGSTS.E [R4+0x7200], desc[UR8][R6.64], P0 ;  /* 0x0720000006047fae */ /* 0x0003e20008121848 */
[----:B------:R-:W-:-:S02]  /*7af50*/  IADD3 R14, P1, R14, R34, RZ ;  /* 0x000000220e0e7210 */ /* 0x000fc40007f3e0ff */
[----:B------:R-:W-:-:S03]  /*7af60*/  IADD3 R5, P2, R5, R34, RZ ;  /* 0x0000002205057210 */ /* 0x000fc60007f5e0ff */
[----:B------:R1:W-:Y:S01]  /*7af70*/  STL [R1+0x1378], R14 ;  /* 0x0013780e01007387 */ /* 0x0003e20000100800 */
[----:B--2---:R-:W-:Y:S01]  /*7af80*/  IADD3.X R16, R16, R0, RZ, P1, !PT ;  /* 0x0000000010107210 */ /* 0x004fe20000ffe4ff */
[----:B-1----:R-:W-:Y:S02]  /*7af90*/  IMAD.MOV.U32 R6, RZ, RZ, R14 ;  /* 0x000000ffff067224 */ /* 0x002fe400078e000e */
[----:B------:R-:W-:Y:S02]  /*7afa0*/  IMAD.X R13, R13, 0x1, R0, P2 ;  /* 0x000000010d0d7824 */ /* 0x000fe400010e0600 */
[----:B------:R1:W-:Y:S04]  /*7afb0*/  STL [R1+0x1374], R16 ;  /* 0x0013741001007387 */ /* 0x0003e80000100800 */
[----:B------:R2:W-:Y:S01]  /*7afc0*/  STL [R1+0x13b8], R5 ;  /* 0x0013b80501007387 */ /* 0x0005e20000100800 */
[----:B------:R-:W-:-:S03]  /*7afd0*/  MOV R7, R16 ;  /* 0x0000001000077202 */ /* 0x000fc60000000f00 */
[----:B------:R-:W3:Y:S04]  /*7afe0*/  LDL.LU R14, [R1+0x14f4] ;  /* 0x0014f400010e7983 */ /* 0x000ee80000300800 */
[----:B------:R2:W-:Y:S04]  /*7aff0*/  STL [R1+0x13b4], R13 ;  /* 0x0013b40d01007387 */ /* 0x0005e80000100800 */
[----:B-1----:R-:W3:Y:S04]  /*7b000*/  LDL.LU R16, [R1+0x1534] ;  /* 0x0015340001107983 */ /* 0x002ee80000300800 */
[----:B------:R1:W-:Y:S01]  /*7b010*/  LDGSTS.E [R4+0x7a00], desc[UR8][R6.64], P0 ;  /* 0x07a0000006047fae */ /* 0x0003e20008121848 */
[----:B----4-:R-:W-:Y:S01]  /*7b020*/  IADD3 R12, P1, R12, R34, RZ ;  /* 0x000000220c0c7210 */ /* 0x010fe20007f3e0ff */
[----:B-1----:R-:W-:-:S02]  /*7b030*/  IMAD.MOV.U32 R6, RZ, RZ, R5 ;  /* 0x000000ffff067224 */ /* 0x002fc400078e0005 */
[----:B------:R-:W-:Y:S01]  /*7b040*/  IMAD.MOV.U32 R7, RZ, RZ, R13 ;  /* 0x000000ffff077224 */ /* 0x000fe200078e000d */
[----:B--2---:R-:W2:Y:S01]  /*7b050*/  LDL.LU R5, [R1+0x1578] ;  /* 0x0015780001057983 */ /* 0x004ea20000300800 */
[----:B------:R-:W-:-:S03]  /*7b060*/  IADD3 R8, P2, R8, R34, RZ ;  /* 0x0000002208087210 */ /* 0x000fc60007f5e0ff */
[----:B------:R-:W4:Y:S01]  /*7b070*/  LDL.LU R13, [R1+0x15b8] ;  /* 0x0015b800010d7983 */ /* 0x000f220000300800 */
[----:B---3--:R-:W-:-:S03]  /*7b080*/  IADD3.X R17, R17, R0, RZ, P1, !PT ;  /* 0x0000000011117210 */ /* 0x008fc60000ffe4ff */
[----:B------:R1:W-:Y:S01]  /*7b090*/  STL [R1+0x13f8], R12 ;  /* 0x0013f80c01007387 */ /* 0x0003e20000100800 */
[----:B------:R-:W-:-:S03]  /*7b0a0*/  IMAD.X R15, R15, 0x1, R0, P2 ;  /* 0x000000010f0f7824 */ /* 0x000fc600010e0600 */
[----:B------:R3:W-:Y:S04]  /*7b0b0*/  LDGSTS.E [R4+0x8200], desc[UR8][R6.64], P0 ;  /* 0x0820000006047fae */ /* 0x0007e80008121848 */
[----:B------:R1:W-:Y:S04]  /*7b0c0*/  STL [R1+0x13f4], R17 ;  /* 0x0013f41101007387 */ /* 0x0003e80000100800 */
[----:B------:R-:W-:Y:S01]  /*7b0d0*/  STL [R1+0x1438], R8 ;  /* 0x0014380801007387 */ /* 0x000fe20000100800 */
[----:B---3--:R-:W-:-:S03]  /*7b0e0*/  IMAD.MOV.U32 R6, RZ, RZ, R12 ;  /* 0x000000ffff067224 */ /* 0x008fc600078e000c */
[----:B-1----:R-:W3:Y:S01]  /*7b0f0*/  LDL.LU R12, [R1+0x1574] ;  /* 0x00157400010c7983 */ /* 0x002ee20000300800 */
[----:B------:R-:W-:-:S03]  /*7b100*/  MOV R7, R17 ;  /* 0x0000001100077202 */ /* 0x000fc60000000f00 */
[----:B------:R1:W-:Y:S04]  /*7b110*/  STL [R1+0x1434], R15 ;  /* 0x0014340f01007387 */ /* 0x0003e80000100800 */
[----:B------:R-:W3:Y:S04]  /*7b120*/  LDL.LU R17, [R1+0x15b4] ;  /* 0x0015b40001117983 */ /* 0x000ee80000300800 */
[----:B------:R1:W-:Y:S01]  /*7b130*/  LDGSTS.E [R4+0x8a00], desc[UR8][R6.64], P0 ;  /* 0x08a0000006047fae */ /* 0x0003e20008121848 */
[-C--:B------:R-:W-:Y:S01]  /*7b140*/  IADD3 R10, P1, R10, R34.reuse, RZ ;  /* 0x000000220a0a7210 */ /* 0x080fe20007f3e0ff */
[----:B-1----:R-:W-:Y:S01]  /*7b150*/  IMAD.MOV.U32 R6, RZ, RZ, R8 ;  /* 0x000000ffff067224 */ /* 0x002fe200078e0008 */
[----:B------:R-:W-:Y:S01]  /*7b160*/  IADD3 R19, P2, R19, R34, RZ ;  /* 0x0000002213137210 */ /* 0x000fe20007f5e0ff */
[----:B------:R-:W-:-:S02]  /*7b170*/  IMAD.MOV.U32 R7, RZ, RZ, R15 ;  /* 0x000000ffff077224 */ /* 0x000fc400078e000f */
[----:B------:R-:W3:Y:S01]  /*7b180*/  LDL.LU R15, [R1+0x15f8] ;  /* 0x0015f800010f7983 */ /* 0x000ee20000300800 */
[----:B------:R-:W-:-:S03]  /*7b190*/  IADD3.X R18, R18, R0, RZ, P1, !PT ;  /* 0x0000000012127210 */ /* 0x000fc60000ffe4ff */
[----:B------:R-:W3:Y:S01]  /*7b1a0*/  LDL.LU R8, [R1+0x1638] ;  /* 0x0016380001087983 */ /* 0x000ee20000300800 */
[----:B------:R-:W-:-:S03]  /*7b1b0*/  IMAD.X R20, R20, 0x1, R0, P2 ;  /* 0x0000000114147824 */ /* 0x000fc600010e0600 */
        /* <DEDUP_REMOVED lines=17> */
[----:B------:R-:W-:-:S04]  /*7b2d0*/  IADD3.X R14, R14, R0, RZ, P1, !PT ;  /* 0x000000000e0e7210 */ /* 0x000fc80000ffe4ff */
        /* <DEDUP_REMOVED lines=8> */
[----:B--2---:R-:W-:-:S02]  /*7b360*/  IMAD.MOV.U32 R7, RZ, RZ, R16 ;  /* 0x000000ffff077224 */ /* 0x004fc400078e0010 */
[----:B------:R-:W-:Y:S01]  /*7b370*/  IMAD.MOV.U32 R6, RZ, RZ, R11 ;  /* 0x000000ffff067224 */ /* 0x000fe200078e000b */
[----:B-1----:R-:W2:Y:S04]  /*7b380*/  LDL.LU R16, [R1+0x1674] ;  /* 0x0016740001107983 */ /* 0x002ea80000300800 */
[----:B------:R-:W2:Y:S01]  /*7b390*/  LDL.LU R11, [R1+0x16b4] ;  /* 0x0016b400010b7983 */ /* 0x000ea20000300800 */
[-C--:B------:R-:W-:Y:S02]  /*7b3a0*/  IADD3 R5, P1, R5, R34.reuse, RZ ;  /* 0x0000002205057210 */ /* 0x080fe40007f3e0ff */
[----:B----4-:R-:W-:Y:S01]  /*7b3b0*/  IADD3 R13, P2, R13, R34, RZ ;  /* 0x000000220d0d7210 */ /* 0x010fe20007f5e0ff */
[----:B------:R1:W-:Y:S04]  /*7b3c0*/  LDGSTS.E [R4+0xb200], desc[UR8][R6.64], P0 ;  /* 0x0b20000006047fae */ /* 0x0003e80008121848 */
[----:B------:R-:W-:Y:S01]  /*7b3d0*/  STL [R1+0x1578], R5 ;  /* 0x0015780501007387 */ /* 0x000fe20000100800 */
[----:B-1----:R-:W-:Y:S01]  /*7b3e0*/  IMAD.MOV.U32 R6, RZ, RZ, R5 ;  /* 0x000000ffff067224 */ /* 0x002fe200078e0005 */
[----:B---3--:R-:W-:-:S04]  /*7b3f0*/  IADD3.X R12, R12, R0, RZ, P1, !PT ;  /* 0x000000000c0c7210 */ /* 0x008fc80000ffe4ff */
[----:B------:R-:W-:Y:S01]  /*7b400*/  MOV R7, R12 ;  /* 0x0000000c00077202 */ /* 0x000fe20000000f00 */
[----:B------:R1:W-:Y:S01]  /*7b410*/  STL [R1+0x1574], R12 ;  /* 0x0015740c01007387 */ /* 0x0003e20000100800 */
[----:B------:R-:W-:-:S03]  /*7b420*/  IMAD.X R17, R17, 0x1, R0, P2 ;  /* 0x0000000111117824 */ /* 0x000fc600010e0600 */
[----:B------:R3:W-:Y:S04]  /*7b430*/  STL [R1+0x15b8], R13 ;  /* 0x0015b80d01007387 */ /* 0x0007e80000100800 */
[----:B------:R4:W-:Y:S04]  /*7b440*/  LDGSTS.E [R4+0xba00], desc[UR8][R6.64], P0 ;  /* 0x0ba0000006047fae */ /* 0x0009e80008121848 */
[----:B-1----:R-:W2:Y:S04]  /*7b450*/  LDL.LU R12, [R1+0x16f8] ;  /* 0x0016f800010c7983 */ /* 0x002ea80000300800 */
[----:B------:R1:W-:Y:S04]  /*7b460*/  STL [R1+0x15b4], R17 ;  /* 0x0015b41101007387 */ /* 0x0003e80000100800 */
[----:B------:R-:W2:Y:S01]  /*7b470*/  LDL.LU R5, [R1+0x1738] ;  /* 0x0017380001057983 */ /* 0x000ea20000300800 */
[----:B----4-:R-:W-:-:S03]  /*7b480*/  IMAD.MOV.U32 R6, RZ, RZ, R13 ;  /* 0x000000ffff067224 */ /* 0x010fc600078e000d */
[----:B---3--:R-:W3:Y:S01]  /*7b490*/  LDL.LU R13, [R1+0x16f4] ;  /* 0x0016f400010d7983 */ /* 0x008ee20000300800 */
[----:B------:R-:W-:-:S03]  /*7b4a0*/  IMAD.MOV.U32 R7, RZ, RZ, R17 ;  /* 0x000000ffff077224 */ /* 0x000fc600078e0011 */
[----:B-1----:R-:W4:Y:S01]  /*7b4b0*/  LDL.LU R17, [R1+0x1734] ;  /* 0x0017340001117983 */ /* 0x002f220000300800 */
[-C--:B------:R-:W-:Y:S02]  /*7b4c0*/  IADD3 R15, P1, R15, R34.reuse, RZ ;  /* 0x000000220f0f7210 */ /* 0x080fe40007f3e0ff */
[----:B------:R-:W-:Y:S01]  /*7b4d0*/  IADD3 R8, P2, R8, R34, RZ ;  /* 0x0000002208087210 */ /* 0x000fe20007f5e0ff */
[----:B------:R1:W-:Y:S04]  /*7b4e0*/  LDGSTS.E [R4+0xc200], desc[UR8][R6.64], P0 ;  /* 0x0c20000006047fae */ /* 0x0003e80008121848 */
[----:B------:R1:W-:Y:S02]  /*7b4f0*/  STL [R1+0x15f8], R15 ;  /* 0x0015f80f01007387 */ /* 0x0003e40000100800 */
[----:B-1----:R-:W-:Y:S01]  /*7b500*/  IMAD.MOV.U32 R6, RZ, RZ, R15 ;  /* 0x000000ffff067224 */ /* 0x002fe200078e000f */
[----:B------:R-:W-:-:S05]  /*7b510*/  IADD3.X R18, R18, R0, RZ, P1, !PT ;  /* 0x0000000012127210 */ /* 0x000fca0000ffe4ff */
[----:B------:R1:W-:Y:S01]  /*7b520*/  STL [R1+0x15f4], R18 ;  /* 0x0015f41201007387 */ /* 0x0003e20000100800 */
[----:B------:R-:W-:-:S03]  /*7b530*/  IMAD.X R10, R10, 0x1, R0, P2 ;  /* 0x000000010a0a7824 */ /* 0x000fc600010e0600 */
[----:B------:R1:W-:Y:S01]  /*7b540*/  STL [R1+0x1638], R8 ;  /* 0x0016380801007387 */ /* 0x0003e20000100800 */
[----:B------:R-:W-:-:S03]  /*7b550*/  MOV R7, R18 ;  /* 0x0000001200077202 */ /* 0x000fc60000000f00 */
[----:B------:R-:W4:Y:S04]  /*7b560*/  LDL.LU R15, [R1+0x1778] ;  /* 0x00177800010f7983 */ /* 0x000f280000300800 */
[----:B------:R1:W-:Y:S04]  /*7b570*/  STL [R1+0x1634], R10 ;  /* 0x0016340a01007387 */ /* 0x0003e80000100800 */
[----:B------:R-:W4:Y:S04]  /*7b580*/  LDL.LU R19, [R1+0x17b8] ;  /* 0x0017b80001137983 */ /* 0x000f280000300800 */
[----:B-1----:R-:W4:Y:S04]  /*7b590*/  LDL.LU R18, [R1+0x1774] ;  /* 0x0017740001127983 */ /* 0x002f280000300800 */
[----:B------:R-:W4:Y:S04]  /*7b5a0*/  LDL.LU R20, [R1+0x17b4] ;  /* 0x0017b40001147983 */ /* 0x000f280000300800 */
[----:B------:R1:W-:Y:S02]  /*7b5b0*/  LDGSTS.E [R4+0xca00], desc[UR8][R6.64], P0 ;  /* 0x0ca0000006047fae */ /* 0x0003e40008121848 */
[----:B-1----:R-:W-:-:S02]  /*7b5c0*/  IMAD.MOV.U32 R6, RZ, RZ, R8 ;  /* 0x000000ffff067224 */ /* 0x002fc400078e0008 */
[----:B------:R-:W-:Y:S01]  /*7b5d0*/  IMAD.MOV.U32 R7, RZ, RZ, R10 ;  /* 0x000000ffff077224 */ /* 0x000fe200078e000a */
[----:B------:R-:W4:Y:S04]  /*7b5e0*/  LDL.LU R8, [R1+0x17f8] ;  /* 0x0017f80001087983 */ /* 0x000f280000300800 */
[----:B------:R-:W4:Y:S04]  /*7b5f0*/  LDL.LU R10, [R1+0x1838] ;  /* 0x00183800010a7983 */ /* 0x000f280000300800 */
[----:B------:R1:W-:Y:S01]  /*7b600*/  LDGSTS.E [R4+0xd200], desc[UR8][R6.64], P0 ;  /* 0x0d20000006047fae */ /* 0x0003e20008121848 */
[----:B------:R-:W-:-:S02]  /*7b610*/  IADD3 R14, P1, R14, R34, RZ ;  /* 0x000000220e0e7210 */ /* 0x000fc40007f3e0ff */
[----:B------:R-:W-:-:S03]  /*7b620*/  IADD3 R9, P2, R9, R34, RZ ;  /* 0x0000002209097210 */ /* 0x000fc60007f5e0ff */
[----:B------:R1:W-:Y:S01]  /*7b630*/  STL [R1+0x1678], R14 ;  /* 0x0016780e01007387 */ /* 0x0003e20000100800 */
[----:B--2---:R-:W-:Y:S01]  /*7b640*/  IADD3.X R16, R16, R0, RZ, P1, !PT ;  /* 0x0000000010107210 */ /* 0x004fe20000ffe4ff */
[----:B-1----:R-:W-:Y:S02]  /*7b650*/  IMAD.MOV.U32 R6, RZ, RZ, R14 ;  /* 0x000000ffff067224 */ /* 0x002fe400078e000e */
[----:B------:R-:W-:Y:S02]  /*7b660*/  IMAD.X R11, R11, 0x1, R0, P2 ;  /* 0x000000010b0b7824 */ /* 0x000fe400010e0600 */
[----:B------:R1:W-:Y:S01]  /*7b670*/  STL [R1+0x1674], R16 ;  /* 0x0016741001007387 */ /* 0x0003e20000100800 */
[----:B------:R-:W-:-:S03]  /*7b680*/  MOV R7, R16 ;  /* 0x0000001000077202 */ /* 0x000fc60000000f00 */
[----:B------:R2:W-:Y:S04]  /*7b690*/  STL [R1+0x16b8], R9 ;  /* 0x0016b80901007387 */ /* 0x0005e80000100800 */
[----:B------:R-:W4:Y:S04]  /*7b6a0*/  LDL.LU R14, [R1+0x17f4] ;  /* 0x0017f400010e7983 */ /* 0x000f280000300800 */
[----:B------:R2:W-:Y:S04]  /*7b6b0*/  STL [R1+0x16b4], R11 ;  /* 0x0016b40b01007387 */ /* 0x0005e80000100800 */
[----:B-1----:R-:W4:Y:S04]  /*7b6c0*/  LDL.LU R16, [R1+0x1834] ;  /* 0x0018340001107983 */ /* 0x002f280000300800 */
[----:B------:R1:W-:Y:S02]  /*7b6d0*/  LDGSTS.E [R4+0xda00], desc[UR8][R6.64], P0 ;  /* 0x0da0000006047fae */ /* 0x0003e40008121848 */
[----:B-1----:R-:W-:-:S02]  /*7b6e0*/  IMAD.MOV.U32 R6, RZ, RZ, R9 ;  /* 0x000000ffff067224 */ /* 0x002fc400078e0009 */
[----:B------:R-:W-:Y:S01]  /*7b6f0*/  IMAD.MOV.U32 R7, RZ, RZ, R11 ;  /* 0x000000ffff077224 */ /* 0x000fe200078e000b */
[----:B--2---:R-:W2:Y:S04]  /*7b700*/  LDL.LU R9, [R1+0x1878] ;  /* 0x0018780001097983 */ /* 0x004ea80000300800 */
[----:B------:R-:W2:Y:S01]  /*7b710*/  LDL.LU R11, [R1+0x18b8] ;  /* 0x0018b800010b7983 */ /* 0x000ea20000300800 */
[----:B------:R-:W-:-:S03]  /*7b720*/  IADD3 R12, P1, R12, R34, RZ ;  /* 0x000000220c0c7210 */ /* 0x000fc60007f3e0ff */
[----:B------:R1:W-:Y:S01]  /*7b730*/  LDGSTS.E [R4+0xe200], desc[UR8][R6.64], P0 ;  /* 0x0e20000006047fae */ /* 0x0003e20008121848 */
[----:B------:R-:W-:Y:S02]  /*7b740*/  IADD3 R5, P2, R5, R34, RZ ;  /* 0x0000002205057210 */ /* 0x000fe40007f5e0ff */
[----:B---3--:R-:W-:Y:S01]  /*7b750*/  IADD3.X R13, R13, R0, RZ, P1, !PT ;  /* 0x000000000d0d7210 */ /* 0x008fe20000ffe4ff */
[----:B------:R3:W-:Y:S01]  /*7b760*/  STL [R1+0x16f8], R12 ;  /* 0x0016f80c01007387 */ /* 0x0007e20000100800 */
[----:B-1----:R-:W-:Y:S02]  /*7b770*/  IMAD.MOV.U32 R6, RZ, RZ, R12 ;  /* 0x000000ffff067224 */ /* 0x002fe400078e000c */
[----:B----4-:R-:W-:Y:S01]  /*7b780*/  IMAD.X R17, R17, 0x1, R0, P2 ;  /* 0x0000000111117824 */ /* 0x010fe200010e0600 */
[----:B------:R1:W-:Y:S04]  /*7b790*/  STL [R1+0x16f4], R13 ;  /* 0x0016f40d01007387 */ /* 0x0003e80000100800 */
[----:B------:R-:W-:Y:S01]  /*7b7a0*/  STL [R1+0x1738], R5 ;  /* 0x0017380501007387 */ /* 0x000fe20000100800 */
[----:B------:R-:W-:-:S03]  /*7b7b0*/  MOV R7, R13 ;  /* 0x0000000d00077202 */ /* 0x000fc60000000f00 */
[----:B---3--:R-:W3:Y:S04]  /*7b7c0*/  LDL.LU R12, [R1+0x1874] ;  /* 0x00187400010c7983 */ /* 0x008ee80000300800 */
[----:B------:R4:W-:Y:S04]  /*7b7d0*/  STL [R1+0x1734], R17 ;  /* 0x0017341101007387 */ /* 0x0009e80000100800 */
[----:B-1----:R-:W3:Y:S04]  /*7b7e0*/  LDL.LU R13, [R1+0x18b4] ;  /* 0x0018b400010d7983 */ /* 0x002ee80000300800 */
[----:B------:R1:W-:Y:S01]  /*7b7f0*/  LDGSTS.E [R4+0xea00], desc[UR8][R6.64], P0 ;  /* 0x0ea0000006047fae */ /* 0x0003e20008121848 */
[----:B------:R-:W-:Y:S01]  /*7b800*/  IADD3 R15, P1, R15, R34, RZ ;  /* 0x000000220f0f7210 */ /* 0x000fe20007f3e0ff */
[----:B-1----:R-:W-:-:S02]  /*7b810*/  IMAD.MOV.U32 R6, RZ, RZ, R5 ;  /* 0x000000ffff067224 */ /* 0x002fc400078e0005 */
[----:B------:R-:W-:Y:S02]  /*7b820*/  IMAD.MOV.U32 R7, RZ, RZ, R17 ;  /* 0x000000ffff077224 */ /* 0x000fe400078e0011 */
[----:B----4-:R-:W4:Y:S01]  /*7b830*/  LDL.LU R17, [R1+0x18f8] ;  /* 0x0018f80001117983 */ /* 0x010f220000300800 */
[----:B------:R-:W-:-:S03]  /*7b840*/  IADD3 R19, P2, R19, R34, RZ ;  /* 0x0000002213137210 */ /* 0x000fc60007f5e0ff */
[----:B------:R-:W4:Y:S01]  /*7b850*/  LDL.LU R5, [R1+0x1938] ;  /* 0x0019380001057983 */ /* 0x000f220000300800 */
[----:B------:R-:W-:-:S03]  /*7b860*/  IADD3.X R18, R18, R0, RZ, P1, !PT ;  /* 0x0000000012127210 */ /* 0x000fc60000ffe4ff */
[----:B------:R-:W-:Y:S01]  /*7b870*/  STL [R1+0x1778], R15 ;  /* 0x0017780f01007387 */ /* 0x000fe20000100800 */
[----:B------:R-:W-:-:S03]  /*7b880*/  IMAD.X R20, R20, 0x1, R0, P2 ;  /* 0x0000000114147824 */ /* 0x000fc600010e0600 */
[----:B------:R1:W-:Y:S04]  /*7b890*/  LDGSTS.E [R4+0xf200], desc[UR8][R6.64], P0 ;  /* 0x0f20000006047fae */ /* 0x0003e80008121848 */
[----:B------:R1:W-:Y:S04]  /*7b8a0*/  STL [R1+0x1774], R18 ;  /* 0x0017741201007387 */ /* 0x0003e80000100800 */
[----:B------:R-:W-:Y:S01]  /*7b8b0*/  STL [R1+0x17b8], R19 ;  /* 0x0017b81301007387 */ /* 0x000fe20000100800 */
[----:B-1----:R-:W-:Y:S01]  /*7b8c0*/  IMAD.MOV.U32 R6, RZ, RZ, R15 ;  /* 0x000000ffff067224 */ /* 0x002fe200078e000f */
[----:B------:R-:W-:-:S02]  /*7b8d0*/  MOV R7, R18 ;  /* 0x0000001200077202 */ /* 0x000fc40000000f00 */
[----:B------:R-:W4:Y:S04]  /*7b8e0*/  LDL.LU R18, [R1+0x18f4] ;  /* 0x0018f40001127983 */ /* 0x000f280000300800 */
[----:B------:R-:W-:Y:S01]  /*7b8f0*/  STL [R1+0x17b4], R20 ;  /* 0x0017b41401007387 */ /* 0x000fe20000100800 */
[----:B------:R-:W-:-:S03]  /*7b900*/  IADD3 R8, P1, R8, R34, RZ ;  /* 0x0000002208087210 */ /* 0x000fc60007f3e0ff */
[----:B------:R-:W4:Y:S01]  /*7b910*/  LDL.LU R15, [R1+0x1934] ;  /* 0x00193400010f7983 */ /* 0x000f220000300800 */
[----:B------:R-:W-:-:S03]  /*7b920*/  IADD3 R10, P2, R10, R34, RZ ;  /* 0x000000220a0a7210 */ /* 0x000fc60007f5e0ff */
        /* <DEDUP_REMOVED lines=12> */
[----:B-1----:R-:W4:Y:S04]  /*7b9f0*/  LDL.LU R14, [R1+0x1978] ;  /* 0x00197800010e7983 */ /* 0x002f280000300800 */
[----:B------:R1:W-:Y:S04]  /*7ba00*/  STL [R1+0x1834], R16 ;  /* 0x0018341001007387 */ /* 0x0003e80000100800 */
[----:B------:R-:W4:Y:S01]  /*7ba10*/  LDL.LU R8, [R1+0x19b8] ;  /* 0x0019b80001087983 */ /* 0x000f220000300800 */
[----:B--2---:R-:W-:-:S02]  /*7ba20*/  IMAD.MOV.U32 R7, RZ, RZ, R16 ;  /* 0x000000ffff077224 */ /* 0x004fc400078e0010 */
[----:B------:R-:W-:Y:S01]  /*7ba30*/  IMAD.MOV.U32 R6, RZ, RZ, R10 ;  /* 0x000000ffff067224 */ /* 0x000fe200078e000a */
[----:B-1----:R-:W2:Y:S04]  /*7ba40*/  LDL.LU R16, [R1+0x1974] ;  /* 0x0019740001107983 */ /* 0x002ea80000300800 */
[----:B------:R-:W2:Y:S01]  /*7ba50*/  LDL.LU R10, [R1+0x19b4] ;  /* 0x0019b400010a7983 */ /* 0x000ea20000300800 */
[-C--:B------:R-:W-:Y:S02]  /*7ba60*/  IADD3 R9, P1, R9, R34.reuse, RZ ;  /* 0x0000002209097210 */ /* 0x080fe40007f3e0ff */
[----:B------:R-:W-:Y:S01]  /*7ba70*/  IADD3 R11, P2, R11, R34, RZ ;  /* 0x000000220b0b7210 */ /* 0x000fe20007f5e0ff */
[----:B------:R1:W-:Y:S04]  /*7ba80*/  LDGSTS.E [R4+0x11200], desc[UR8][R6.64], P0 ;  /* 0x1120000006047fae */ /* 0x0003e80008121848 */
[----:B------:R3:W-:Y:S01]  /*7ba90*/  STL [R1+0x1878], R9 ;  /* 0x0018780901007387 */ /* 0x0007e20000100800 */
[----:B-1----:R-:W-:Y:S01]  /*7baa0*/  IMAD.MOV.U32 R6, RZ, RZ, R9 ;  /* 0x000000ffff067224 */ /* 0x002fe200078e0009 */
[----:B---3--:R-:W-:-:S04]  /*7bab0*/  IADD3.X R12, R12, R0, RZ, P1, !PT ;  /* 0x000000000c0c7210 */ /* 0x008fc80000ffe4ff */
[----:B------:R-:W-:Y:S01]  /*7bac0*/  MOV R7, R12 ;  /* 0x0000000c00077202 */ /* 0x000fe20000000f00 */
[----:B------:R1:W-:Y:S01]  /*7bad0*/  STL [R1+0x1874], R12 ;  /* 0x0018740c01007387 */ /* 0x0003e20000100800 */
[----:B------:R-:W-:-:S03]  /*7bae0*/  IMAD.X R13, R13, 0x1, R0, P2 ;  /* 0x000000010d0d7824 */ /* 0x000fc600010e0600 */
[----:B------:R3:W-:Y:S04]  /*7baf0*/  STL [R1+0x18b8], R11 ;  /* 0x0018b80b01007387 */ /* 0x0007e80000100800 */
[----:B------:R-:W2:Y:S04]  /*7bb00*/  LDL.LU R9, [R1+0x19f8] ;  /* 0x0019f80001097983 */ /* 0x000ea80000300800 */
[----:B------:R3:W-:Y:S04]  /*7bb10*/  STL [R1+0x18b4], R13 ;  /* 0x0018b40d01007387 */ /* 0x0007e80000100800 */
[----:B------:R3:W-:Y:S04]  /*7bb20*/  LDGSTS.E [R4+0x11a00], desc[UR8][R6.64], P0 ;  /* 0x11a0000006047fae */ /* 0x0007e80008121848 */
[----:B-1----:R-:W2:Y:S01]  /*7bb30*/  LDL.LU R12, [R1+0x1a38] ;  /* 0x001a3800010c7983 */ /* 0x002ea20000300800 */
[----:B---3--:R-:W-:-:S03]  /*7bb40*/  IMAD.MOV.U32 R6, RZ, RZ, R11 ;  /* 0x000000ffff067224 */ /* 0x008fc600078e000b */
[----:B------:R-:W3:Y:S01]  /*7bb50*/  LDL.LU R11, [R1+0x19f4] ;  /* 0x0019f400010b7983 */ /* 0x000ee20000300800 */
[----:B------:R-:W-:-:S03]  /*7bb60*/  IMAD.MOV.U32 R7, RZ, RZ, R13 ;  /* 0x000000ffff077224 */ /* 0x000fc600078e000d */
[----:B------:R-:W3:Y:S01]  /*7bb70*/  LDL.LU R13, [R1+0x1a34] ;  /* 0x001a3400010d7983 */ /* 0x000ee20000300800 */
[-C--:B----4-:R-:W-:Y:S02]  /*7bb80*/  IADD3 R17, P1, R17, R34.reuse, RZ ;  /* 0x0000002211117210 */ /* 0x090fe40007f3e0ff */
[----:B------:R-:W-:Y:S01]  /*7bb90*/  IADD3 R5, P2, R5, R34, RZ ;  /* 0x0000002205057210 */ /* 0x000fe20007f5e0ff */
[----:B------:R1:W-:Y:S04]  /*7bba0*/  LDGSTS.E [R4+0x12200], desc[UR8][R6.64], P0 ;  /* 0x1220000006047fae */ /* 0x0003e80008121848 */
[----:B------:R-:W-:Y:S01]  /*7bbb0*/  STL [R1+0x18f8], R17 ;  /* 0x0018f81101007387 */ /* 0x000fe20000100800 */
[----:B------:R-:W-:-:S05]  /*7bbc0*/  IADD3.X R18, R18, R0, RZ, P1, !PT ;  /* 0x0000000012127210 */ /* 0x000fca0000ffe4ff */
[----:B------:R-:W-:Y:S01]  /*7bbd0*/  STL [R1+0x18f4], R18 ;  /* 0x0018f41201007387 */ /* 0x000fe20000100800 */
[----:B------:R-:W-:-:S03]  /*7bbe0*/  IMAD.X R15, R15, 0x1, R0, P2 ;  /* 0x000000010f0f7824 */ /* 0x000fc600010e0600 */
[----:B------:R-:W-:Y:S04]  /*7bbf0*/  STL [R1+0x1938], R5 ;  /* 0x0019380501007387 */ /* 0x000fe80000100800 */
[----:B------:R4:W-:Y:S04]  /*7bc00*/  STL [R1+0x1934], R15 ;  /* 0x0019340f01007387 */ /* 0x0009e80000100800 */
[----:B------:R-:W3:Y:S04]  /*7bc10*/  LDL.LU R22, [R1+0x1a74] ;  /* 0x001a740001167983 */ /* 0x000ee80000300800 */
[----:B------:R-:W3:Y:S01]  /*7bc20*/  LDL.LU R21, [R1+0x1a78] ;  /* 0x001a780001157983 */ /* 0x000ee20000300800 */
[----:B-1----:R-:W-:Y:S01]  /*7bc30*/  IMAD.MOV.U32 R6, RZ, RZ, R17 ;  /* 0x000000ffff067224 */ /* 0x002fe200078e0011 */
[----:B------:R-:W-:-:S02]  /*7bc40*/  MOV R7, R18 ;  /* 0x0000001200077202 */ /* 0x000fc40000000f00 */
[----:B------:R-:W3:Y:S04]  /*7bc50*/  LDL.LU R20, [R1+0x1ab4] ;  /* 0x001ab40001147983 */ /* 0x000ee80000300800 */
[----:B------:R-:W3:Y:S04]  /*7bc60*/  LDL.LU R19, [R1+0x1ab8] ;  /* 0x001ab80001137983 */ /* 0x000ee80000300800 */
[----:B------:R1:W-:Y:S02]  /*7bc70*/  LDGSTS.E [R4+0x12a00], desc[UR8][R6.64], P0 ;  /* 0x12a0000006047fae */ /* 0x0003e40008121848 */
[----:B-1----:R-:W-:-:S02]  /*7bc80*/  IMAD.MOV.U32 R7, RZ, RZ, R15 ;  /* 0x000000ffff077224 */ /* 0x002fc400078e000f */
[----:B------:R-:W-:Y:S01]  /*7bc90*/  IMAD.MOV.U32 R6, RZ, RZ, R5 ;  /* 0x000000ffff067224 */ /* 0x000fe200078e0005 */
[----:B----4-:R-:W4:Y:S04]  /*7bca0*/  LDL.LU R15, [R1+0x1af8] ;  /* 0x001af800010f7983 */ /* 0x010f280000300800 */
[----:B------:R-:W4:Y:S04]  /*7bcb0*/  LDL.LU R5, [R1+0x1b38] ;  /* 0x001b380001057983 */ /* 0x000f280000300800 */
[----:B------:R1:W-:Y:S01]  /*7bcc0*/  LDGSTS.E [R4+0x13200], desc[UR8][R6.64], P0 ;  /* 0x1320000006047fae */ /* 0x0003e20008121848 */
[----:B------:R-:W-:-:S02]  /*7bcd0*/  IADD3 R14, P1, R14, R34, RZ ;  /* 0x000000220e0e7210 */ /* 0x000fc40007f3e0ff */
[----:B------:R-:W-:-:S03]  /*7bce0*/  IADD3 R8, P2, R8, R34, RZ ;  /* 0x0000002208087210 */ /* 0x000fc60007f5e0ff */
[----:B------:R1:W-:Y:S01]  /*7bcf0*/  STL [R1+0x1978], R14 ;  /* 0x0019780e01007387 */ /* 0x0003e20000100800 */
[----:B--2---:R-:W-:Y:S01]  /*7bd00*/  IADD3.X R16, R16, R0, RZ, P1, !PT ;  /* 0x0000000010107210 */ /* 0x004fe20000ffe4ff */
[----:B------:R-:W-:-:S04]  /*7bd10*/  IMAD.X R10, R10, 0x1, R0, P2 ;  /* 0x000000010a0a7824 */ /* 0x000fc800010e0600 */
[----:B------:R-:W-:Y:S01]  /*7bd20*/  STL [R1+0x1974], R16 ;  /* 0x0019741001007387 */ /* 0x000fe20000100800 */
[----:B-1----:R-:W-:-:S03]  /*7bd30*/  IMAD.MOV.U32 R6, RZ, RZ, R14 ;  /* 0x000000ffff067224 */ /* 0x002fc600078e000e */
[----:B------:R-:W-:Y:S04]  /*7bd40*/  STL [R1+0x19b8], R8 ;  /* 0x0019b80801007387 */ /* 0x000fe80000100800 */
[----:B------:R-:W2:Y:S04]  /*7bd50*/  LDL.LU R18, [R1+0x1af4] ;  /* 0x001af40001127983 */ /* 0x000ea80000300800 */
[----:B------:R1:W-:Y:S04]  /*7bd60*/  STL [R1+0x19b4], R10 ;  /* 0x0019b40a01007387 */ /* 0x0003e80000100800 */
[----:B------:R-:W2:Y:S01]  /*7bd70*/  LDL.LU R14, [R1+0x1b34] ;  /* 0x001b3400010e7983 */ /* 0x000ea20000300800 */
[----:B------:R-:W-:-:S05]  /*7bd80*/  MOV R7, R16 ;  /* 0x0000001000077202 */ /* 0x000fca0000000f00 */
[----:B------:R1:W-:Y:S01]  /*7bd90*/  LDGSTS.E [R4+0x13a00], desc[UR8][R6.64], P0 ;  /* 0x13a0000006047fae */ /* 0x0003e20008121848 */
[-C--:B------:R-:W-:Y:S01]  /*7bda0*/  IADD3 R9, P1, R9, R34.reuse, RZ ;  /* 0x0000002209097210 */ /* 0x080fe20007f3e0ff */
[----:B-1----:R-:W-:Y:S02]  /*7bdb0*/  IMAD.MOV.U32 R6, RZ, RZ, R8 ;  /* 0x000000ffff067224 */ /* 0x002fe400078e0008 */
[----:B------:R-:W-:Y:S02]  /*7bdc0*/  IMAD.MOV.U32 R7, RZ, RZ, R10 ;  /* 0x000000ffff077224 */ /* 0x000fe400078e000a */
[----:B------:R-:W2:Y:S04]  /*7bdd0*/  LDL.LU R10, [R1+0x1b78] ;  /* 0x001b7800010a7983 */ /* 0x000ea80000300800 */
[----:B------:R-:W2:Y:S01]  /*7bde0*/  LDL.LU R8, [R1+0x1bb8] ;  /* 0x001bb80001087983 */ /* 0x000ea20000300800 */
[----:B------:R-:W-:-:S03]  /*7bdf0*/  IADD3 R12, P2, R12, R34, RZ ;  /* 0x000000220c0c7210 */ /* 0x000fc60007f5e0ff */
[----:B------:R-:W-:Y:S04]  /*7be00*/  STL [R1+0x19f8], R9 ;  /* 0x0019f80901007387 */ /* 0x000fe80000100800 */
[----:B------:R1:W-:Y:S01]  /*7be10*/  LDGSTS.E [R4+0x14200], desc[UR8][R6.64], P0 ;  /* 0x1420000006047fae */ /* 0x0003e20008121848 */
[----:B---3--:R-:W-:Y:S01]  /*7be20*/  IADD3.X R11, R11, R0, RZ, P1, !PT ;  /* 0x000000000b0b7210 */ /* 0x008fe20000ffe4ff */
[----:B------:R-:W-:-:S04]  /*7be30*/  IMAD.X R13, R13, 0x1, R0, P2 ;  /* 0x000000010d0d7824 */ /* 0x000fc800010e0600 */
[----:B------:R3:W-:Y:S01]  /*7be40*/  STL [R1+0x19f4], R11 ;  /* 0x0019f40b01007387 */ /* 0x0007e20000100800 */
[----:B-1----:R-:W-:-:S03]  /*7be50*/  MOV R7, R11 ;  /* 0x0000000b00077202 */ /* 0x002fc60000000f00 */
[----:B------:R-:W-:Y:S01]  /*7be60*/  STL [R1+0x1a38], R12 ;  /* 0x001a380c01007387 */ /* 0x000fe20000100800 */
[----:B------:R-:W-:-:S03]  /*7be70*/  IMAD.MOV.U32 R6, RZ, RZ, R9 ;  /* 0x000000ffff067224 */ /* 0x000fc600078e0009 */
[----:B---3--:R-:W3:Y:S04]  /*7be80*/  LDL.LU R11, [R1+0x1b74] ;  /* 0x001b7400010b7983 */ /* 0x008ee80000300800 */
[----:B------:R1:W-:Y:S04]  /*7be90*/  STL [R1+0x1a34], R13 ;  /* 0x001a340d01007387 */ /* 0x0003e80000100800 */
[----:B------:R-:W3:Y:S04]  /*7bea0*/  LDL.LU R9, [R1+0x1bb4] ;  /* 0x001bb40001097983 */ /* 0x000ee80000300800 */
[----:B------:R1:W-:Y:S02]  /*7beb0*/  LDGSTS.E [R4+0x14a00], desc[UR8][R6.64], P0 ;  /* 0x14a0000006047fae */ /* 0x0003e40008121848 */
[----:B-1----:R-:W-:-:S02]  /*7bec0*/  IMAD.MOV.U32 R7, RZ, RZ, R13 ;  /* 0x000000ffff077224 */ /* 0x002fc400078e000d */
[----:B------:R-:W-:Y:S01]  /*7bed0*/  IMAD.MOV.U32 R6, RZ, RZ, R12 ;  /* 0x000000ffff067224 */ /* 0x000fe200078e000c */
[----:B------:R-:W3:Y:S04]  /*7bee0*/  LDL.LU R13, [R1+0x1bf4] ;  /* 0x001bf400010d7983 */ /* 0x000ee80000300800 */
[----:B------:R-:W3:Y:S04]  /*7bef0*/  LDL.LU R12, [R1+0x1bf8] ;  /* 0x001bf800010c7983 */ /* 0x000ee80000300800 */
[----:B------:R-:W3:Y:S04]  /*7bf00*/  LDL.LU R17, [R1+0x1c34] ;  /* 0x001c340001117983 */ /* 0x000ee80000300800 */
[----:B------:R-:W3:Y:S01]  /*7bf10*/  LDL.LU R16, [R1+0x1c38] ;  /* 0x001c380001107983 */ /* 0x000ee20000300800 */
[----:B------:R-:W-:-:S02]  /*7bf20*/  IADD3 R21, P1, R21, R34, RZ ;  /* 0x0000002215157210 */ /* 0x000fc40007f3e0ff */
[----:B------:R-:W-:Y:S01]  /*7bf30*/  IADD3 R19, P2, R19, R34, RZ ;  /* 0x0000002213137210 */ /* 0x000fe20007f5e0ff */
[----:B------:R1:W-:Y:S01]  /*7bf40*/  LDGSTS.E [R4+0x15200], desc[UR8][R6.64], P0 ;  /* 0x1520000006047fae */ /* 0x0003e20008121848 */
[----:B------:R-:W-:-:S03]  /*7bf50*/  IADD3.X R22, R22, R0, RZ, P1, !PT ;  /* 0x0000000016167210 */ /* 0x000fc60000ffe4ff */
[----:B------:R-:W-:Y:S02]  /*7bf60*/  IMAD.X R20, R20, 0x1, R0, P2 ;  /* 0x0000000114147824 */ /* 0x000fe400010e0600 */
[----:B-1----:R-:W-:Y:S01]  /*7bf70*/  IMAD.MOV.U32 R6, RZ, RZ, R21 ;  /* 0x000000ffff067224 */ /* 0x002fe200078e0015 */
[----:B------:R-:W-:Y:S02]  /*7bf80*/  MOV R7, R22 ;  /* 0x0000001600077202 */ /* 0x000fe40000000f00 */
[-C--:B----4-:R-:W-:Y:S02]  /*7bf90*/  IADD3 R15, P1, R15, R34.reuse, RZ ;  /* 0x000000220f0f7210 */ /* 0x090fe40007f3e0ff */
[----:B------:R-:W-:Y:S01]  /*7bfa0*/  IADD3 R5, P2, R5, R34, RZ ;  /* 0x0000002205057210 */ /* 0x000fe20007f5e0ff */
[----:B------:R1:W-:Y:S04]  /*7bfb0*/  LDGSTS.E [R4+0x15a00], desc[UR8][R6.64], P0 ;  /* 0x15a0000006047fae */ /* 0x0003e80008121848 */
[----:B------:R-:W-:Y:S04]  /*7bfc0*/  STL [R1+0x1a78], R21 ;  /* 0x001a781501007387 */ /* 0x000fe80000100800 */
[----:B------:R-:W-:Y:S01]  /*7bfd0*/  STL [R1+0x1a74], R22 ;  /* 0x001a741601007387 */ /* 0x000fe20000100800 */
[----:B-1----:R-:W-:-:S02]  /*7bfe0*/  IMAD.MOV.U32 R6, RZ, RZ, R19 ;  /* 0x000000ffff067224 */ /* 0x002fc400078e0013 */
[----:B------:R-:W-:Y:S01]  /*7bff0*/  IMAD.MOV.U32 R7, RZ, RZ, R20 ;  /* 0x000000ffff077224 */ /* 0x000fe200078e0014 */
[----:B------:R-:W-:Y:S04]  /*7c000*/  STL [R1+0x1ab8], R19 ;  /* 0x001ab81301007387 */ /* 0x000fe80000100800 */
[----:B------:R-:W-:Y:S04]  /*7c010*/  STL [R1+0x1ab4], R20 ;  /* 0x001ab41401007387 */ /* 0x000fe80000100800 */
[----:B------:R1:W-:Y:S04]  /*7c020*/  LDGSTS.E [R4+0x16200], desc[UR8][R6.64], P0 ;  /* 0x1620000006047fae */ /* 0x0003e80008121848 */
[----:B------:R-:W-:Y:S01]  /*7c030*/  STL [R1+0x1af8], R15 ;  /* 0x001af80f01007387 */ /* 0x000fe20000100800 */
[----:B-1----:R-:W-:Y:S01]  /*7c040*/  IMAD.MOV.U32 R6, RZ, RZ, R15 ;  /* 0x000000ffff067224 */ /* 0x002fe200078e000f */
[----:B--2---:R-:W-:-:S04]  /*7c050*/  IADD3.X R18, R18, R0, RZ, P1, !PT ;  /* 0x0000000012127210 */ /* 0x004fc80000ffe4ff */
[----:B------:R-:W-:Y:S01]  /*7c060*/  MOV R7, R18 ;  /* 0x0000001200077202 */ /* 0x000fe20000000f00 */
[----:B------:R-:W-:Y:S01]  /*7c070*/  STL [R1+0x1af4], R18 ;  /* 0x001af41201007387 */ /* 0x000fe20000100800 */
[----:B------:R-:W-:-:S03]  /*7c080*/  IMAD.X R14, R14, 0x1, R0, P2 ;  /* 0x000000010e0e7824 */ /* 0x000fc600010e0600 */
[----:B------:R1:W-:Y:S04]  /*7c090*/  STL [R1+0x1b38], R5 ;  /* 0x001b380501007387 */ /* 0x0003e80000100800 */
[----:B------:R-:W-:Y:S04]  /*7c0a0*/  STL [R1+0x1b34], R14 ;  /* 0x001b340e01007387 */ /* 0x000fe80000100800 */
[----:B------:R-:W2:Y:S04]  /*7c0b0*/  LDL.LU R36, [R1+0x1c5c] ;  /* 0x001c5c0001247983 */ /* 0x000ea80000300800 */
[----:B------:R4:W-:Y:S04]  /*7c0c0*/  LDGSTS.E [R4+0x16a00], desc[UR8][R6.64], P0 ;  /* 0x16a0000006047fae */ /* 0x0009e80008121848 */
[----:B------:R-:W2:Y:S04]  /*7c0d0*/  LDL.LU R35, [R1+0x1c60] ;  /* 0x001c600001237983 */ /* 0x000ea80000300800 */
[----:B------:R-:W2:Y:S01]  /*7c0e0*/  LDL.LU R33, [R1+0x1c64] ;  /* 0x001c640001217983 */ /* 0x000ea20000300800 */
[----:B----4-:R-:W-:-:S03]  /*7c0f0*/  IMAD.MOV.U32 R6, RZ, RZ, R5 ;  /* 0x000000ffff067224 */ /* 0x010fc600078e0005 */
[----:B-1----:R-:W4:Y:S01]  /*7c100*/  LDL.LU R5, [R1+0x1c68] ;  /* 0x001c680001057983 */ /* 0x002f220000300800 */
[-C--:B------:R-:W-:Y:S01]  /*7c110*/  IADD3 R10, P1, R10, R34.reuse, RZ ;  /* 0x000000220a0a7210 */ /* 0x080fe20007f3e0ff */
[----:B------:R-:W-:Y:S01]  /*7c120*/  IMAD.MOV.U32 R7, RZ, RZ, R14 ;  /* 0x000000ffff077224 */ /* 0x000fe200078e000e */
[----:B------:R-:W-:-:S04]  /*7c130*/  IADD3 R8, P2, R8, R34, RZ ;  /* 0x0000002208087210 */ /* 0x000fc80007f5e0ff */
[----:B------:R1:W-:Y:S04]  /*7c140*/  LDGSTS.E [R4+0x17200], desc[UR8][R6.64], P0 ;  /* 0x1720000006047fae */ /* 0x0003e80008121848 */
[----:B------:R-:W-:Y:S01]  /*7c150*/  STL [R1+0x1b78], R10 ;  /* 0x001b780a01007387 */ /* 0x000fe20000100800 */
[----:B-1----:R-:W-:Y:S01]  /*7c160*/  IMAD.MOV.U32 R6, RZ, RZ, R10 ;  /* 0x000000ffff067224 */ /* 0x002fe200078e000a */
[----:B---3--:R-:W-:-:S04]  /*7c170*/  IADD3.X R11, R11, R0, RZ, P1, !PT ;  /* 0x000000000b0b7210 */ /* 0x008fc80000ffe4ff */
[----:B------:R-:W-:Y:S01]  /*7c180*/  MOV R7, R11 ;  /* 0x0000000b00077202 */ /* 0x000fe20000000f00 */
[----:B------:R-:W-:Y:S01]  /*7c190*/  STL [R1+0x1b74], R11 ;  /* 0x001b740b01007387 */ /* 0x000fe20000100800 */
[----:B------:R-:W-:-:S03]  /*7c1a0*/  IMAD.X R9, R9, 0x1, R0, P2 ;  /* 0x0000000109097824 */ /* 0x000fc600010e0600 */
[----:B------:R-:W-:Y:S04]  /*7c1b0*/  STL [R1+0x1bb8], R8 ;  /* 0x001bb80801007387 */ /* 0x000fe80000100800 */
[----:B------:R1:W-:Y:S04]  /*7c1c0*/  LDGSTS.E [R4+0x17a00], desc[UR8][R6.64], P0 ;  /* 0x17a0000006047fae */ /* 0x0003e80008121848 */
[----:B------:R3:W-:Y:S01]  /*7c1d0*/  STL [R1+0x1bb4], R9 ;  /* 0x001bb40901007387 */ /* 0x0007e20000100800 */
[----:B-1----:R-:W-:Y:S02]  /*7c1e0*/  IMAD.MOV.U32 R6, RZ, RZ, R8 ;  /* 0x000000ffff067224 */ /* 0x002fe400078e0008 */
[----:B------:R-:W-:-:S02]  /*7c1f0*/  IMAD.MOV.U32 R7, RZ, RZ, R9 ;  /* 0x000000ffff077224 */ /* 0x000fc400078e0009 */
[----:B---3--:R-:W3:Y:S01]  /*7c200*/  LDL.LU.64 R8, [R1+0xce0] ;  /* 0x000ce00001087983 */ /* 0x008ee20000300a00 */
[----:B------:R-:W-:-:S03]  /*7c210*/  IADD3 R12, P1, R12, R34, RZ ;  /* 0x000000220c0c7210 */ /* 0x000fc60007f3e0ff */
[----:B------:R-:W3:Y:S01]  /*7c220*/  LDL.LU.64 R10, [R1+0xcd8] ;  /* 0x000cd800010a7983 */ /* 0x000ee20000300a00 */
[----:B------:R-:W-:Y:S02]  /*7c230*/  IADD3.X R13, R13, R0, RZ, P1, !PT ;  /* 0x000000000d0d7210 */ /* 0x000fe40000ffe4ff */
[----:B------:R-:W-:Y:S01]  /*7c240*/  IADD3 R16, P2, R16, R34, RZ ;  /* 0x0000002210107210 */ /* 0x000fe20007f5e0ff */
[----:B------:R-:W-:Y:S04]  /*7c250*/  STL [R1+0x1bf8], R12 ;  /* 0x001bf80c01007387 */ /* 0x000fe80000100800 */
[----:B------:R1:W-:Y:S01]  /*7c260*/  LDGSTS.E [R4+0x18200], desc[UR8][R6.64], P0 ;  /* 0x1820000006047fae */ /* 0x0003e20008121848 */
[----:B------:R-:W-:-:S03]  /*7c270*/  IMAD.X R17, R17, 0x1, R0, P2 ;  /* 0x0000000111117824 */ /* 0x000fc600010e0600 */
[----:B------:R1:W-:Y:S04]  /*7c280*/  STL [R1+0x1bf4], R13 ;  /* 0x001bf40d01007387 */ /* 0x0003e80000100800 */
[----:B------:R-:W-:Y:S01]  /*7c290*/  STL [R1+0x1c38], R16 ;  /* 0x001c381001007387 */ /* 0x000fe20000100800 */
[----:B-1----:R-:W-:Y:S01]  /*7c2a0*/  IMAD.MOV.U32 R6, RZ, RZ, R12 ;  /* 0x000000ffff067224 */ /* 0x002fe200078e000c */
[----:B------:R-:W-:Y:S02]  /*7c2b0*/  MOV R7, R13 ;  /* 0x0000000d00077202 */ /* 0x000fe40000000f00 */
[----:B------:R-:W3:Y:S04]  /*7c2c0*/  LDL.LU.64 R12, [R1+0xcd0] ;  /* 0x000cd000010c7983 */ /* 0x000ee80000300a00 */
[----:B------:R1:W-:Y:S04]  /*7c2d0*/  STL [R1+0x1c34], R17 ;  /* 0x001c341101007387 */ /* 0x0003e80000100800 */
[----:B------:R-:W3:Y:S04]  /*7c2e0*/  LDL.LU.64 R14, [R1+0xcc8] ;  /* 0x000cc800010e7983 */ /* 0x000ee80000300a00 */
[----:B------:R1:W-:Y:S02]  /*7c2f0*/  LDGSTS.E [R4+0x18a00], desc[UR8][R6.64], P0 ;  /* 0x18a0000006047fae */ /* 0x0003e40008121848 */
[----:B-1----:R-:W-:-:S02]  /*7c300*/  IMAD.MOV.U32 R6, RZ, RZ, R16 ;  /* 0x000000ffff067224 */ /* 0x002fc400078e0010 */
[----:B------:R-:W-:Y:S02]  /*7c310*/  IMAD.MOV.U32 R7, RZ, RZ, R17 ;  /* 0x000000ffff077224 */ /* 0x000fe400078e0011 */
[----:B------:R-:W3:Y:S04]  /*7c320*/  LDL.LU.64 R16, [R1+0xcc0] ;  /* 0x000cc00001107983 */ /* 0x000ee80000300a00 */
[----:B------:R-:W3:Y:S04]  /*7c330*/  LDL.LU.64 R18, [R1+0xcb8] ;  /* 0x000cb80001127983 */ /* 0x000ee80000300a00 */
[----:B------:R-:W3:Y:S04]  /*7c340*/  LDL.LU.64 R20, [R1+0xcb0] ;  /* 0x000cb00001147983 */ /* 0x000ee80000300a00 */
[----:B------:R-:W3:Y:S04]  /*7c350*/  LDL.LU.64 R22, [R1+0xca8] ;  /* 0x000ca80001167983 */ /* 0x000ee80000300a00 */
[----:B------:R-:W3:Y:S04]  /*7c360*/  LDL.LU.64 R24, [R1+0xca0] ;  /* 0x000ca00001187983 */ /* 0x000ee80000300a00 */
[----:B------:R-:W3:Y:S04]  /*7c370*/  LDL.LU.64 R26, [R1+0xc98] ;  /* 0x000c9800011a7983 */ /* 0x000ee80000300a00 */
[----:B------:R-:W3:Y:S04]  /*7c380*/  LDL.LU R38, [R1+0xfc0] ;  /* 0x000fc00001267983 */ /* 0x000ee80000300800 */
[----:B------:R1:W-:Y:S01]  /*7c390*/  LDGSTS.E [R4+0x19200], desc[UR8][R6.64], P0 ;  /* 0x1920000006047fae */ /* 0x0003e20008121848 */
[----:B--2---:R-:W-:-:S04]  /*7c3a0*/  IADD3 R35, P1, R35, R34, RZ ;  /* 0x0000002223237210 */ /* 0x004fc80007f3e0ff */
[----:B------:R-:W-:Y:S02]  /*7c3b0*/  IADD3.X R36, R36, R0, RZ, P1, !PT ;  /* 0x0000000024247210 */ /* 0x000fe40000ffe4ff */
[----:B----4-:R-:W-:Y:S01]  /*7c3c0*/  IADD3 R5, P2, R5, R34, RZ ;  /* 0x0000002205057210 */ /* 0x010fe20007f5e0ff */
[----:B------:R-:W-:Y:S04]  /*7c3d0*/  STL [R1+0x1c60], R35 ;  /* 0x001c602301007387 */ /* 0x000fe80000100800 */
[----:B------:R-:W-:Y:S01]  /*7c3e0*/  IMAD.X R33, R33, 0x1, R0, P2 ;  /* 0x0000000121217824 */ /* 0x000fe200010e0600 */
[----:B------:R2:W-:Y:S04]  /*7c3f0*/  STL [R1+0x1c5c], R36 ;  /* 0x001c5c2401007387 */ /* 0x0005e80000100800 */
[----:B------:R-:W-:Y:S04]  /*7c400*/  STL [R1+0x1c68], R5 ;  /* 0x001c680501007387 */ /* 0x000fe80000100800 */
[----:B------:R-:W4:Y:S04]  /*7c410*/  LDL.LU.64 R40, [R1+0xc90] ;  /* 0x000c900001287983 */ /* 0x000f280000300a00 */
[----:B------:R2:W-:Y:S04]  /*7c420*/  STL [R1+0x1c64], R33 ;  /* 0x001c642101007387 */ /* 0x0005e80000100800 */
[----:B------:R-:W4:Y:S01]  /*7c430*/  LDL.LU R39, [R1+0xfbc] ;  /* 0x000fbc0001277983 */ /* 0x000f220000300800 */
[----:B-1----:R-:W-:Y:S01]  /*7c440*/  IMAD.MOV.U32 R6, RZ, RZ, R35 ;  /* 0x000000ffff067224 */ /* 0x002fe200078e0023 */
[----:B------:R-:W-:-:S02]  /*7c450*/  MOV R7, R36 ;  /* 0x0000002400077202 */ /* 0x000fc40000000f00 */
[----:B------:R-:W4:Y:S04]  /*7c460*/  LDL.LU R37, [R1+0xffc] ;  /* 0x000ffc0001257983 */ /* 0x000f280000300800 */
[----:B------:R1:W-:Y:S04]  /*7c470*/  LDGSTS.E [R4+0x19a00], desc[UR8][R6.64], P0 ;  /* 0x19a0000006047fae */ /* 0x0003e80008121848 */
[----:B--2---:R-:W2:Y:S04]  /*7c480*/  LDL.LU R36, [R1+0x1000] ;  /* 0x0010000001247983 */ /* 0x004ea80000300800 */
[----:B------:R-:W2:Y:S01]  /*7c490*/  LDL.LU R35, [R1+0x103c] ;  /* 0x00103c0001237983 */ /* 0x000ea20000300800 */
[----:B-1----:R-:W-:-:S02]  /*7c4a0*/  IMAD.MOV.U32 R6, RZ, RZ, R5 ;  /* 0x000000ffff067224 */ /* 0x002fc400078e0005 */
[----:B------:R-:W-:Y:S02]  /*7c4b0*/  IMAD.MOV.U32 R7, RZ, RZ, R33 ;  /* 0x000000ffff077224 */ /* 0x000fe400078e0021 */
[----:B------:R-:W2:Y:S04]  /*7c4c0*/  LDL.LU R33, [R1+0x1040] ;  /* 0x0010400001217983 */ /* 0x000ea80000300800 */
[----:B------:R3:W-:Y:S02]  /*7c4d0*/  LDGSTS.E [R4+0x1a200], desc[UR8][R6.64], P0 ;  /* 0x1a20000006047fae */ /* 0x0007e40008121848 */
[----:B---3--:R-:W-:-:S04]  /*7c4e0*/  IADD3 R7, P1, R8, R34, RZ ;  /* 0x0000002208077210 */ /* 0x008fc80007f3e0ff */
        /* <DEDUP_REMOVED lines=17> */
[----:B------:R-:W-:Y:S02]  /*7c600*/  IADD3 R25, P1, R26, R34, RZ ;  /* 0x000000221a197210 */ /* 0x000fe40007f3e0ff */
[----:B------:R-:W-:Y:S02]  /*7c610*/  LOP3.LUT R7, R7, R6, RZ, 0x3c, !PT ;  /* 0x0000000607077212 */ /* 0x000fe400078e3cff */
[----:B------:R-:W-:Y:S02]  /*7c620*/  IADD3.X R24, R27, R0, RZ, P1, !PT ;  /* 0x000000001b187210 */ /* 0x000fe40000ffe4ff */
[----:B------:R-:W-:Y:S02]  /*7c630*/  LOP3.LUT R9, R9, R8, RZ, 0x3c, !PT ;  /* 0x0000000809097212 */ /* 0x000fe400078e3cff */
[----:B------:R-:W-:Y:S02]  /*7c640*/  IADD3 R38, P1, R38, R34, RZ ;  /* 0x0000002226267210 */ /* 0x000fe40007f3e0ff */
[----:B------:R-:W-:-:S02]  /*7c650*/  LOP3.LUT R11, R11, R10, RZ, 0x3c, !PT ;  /* 0x0000000a0b0b7212 */ /* 0x000fc400078e3cff */
[----:B------:R-:W-:Y:S02]  /*7c660*/  LOP3.LUT R13, R13, R12, RZ, 0x3c, !PT ;  /* 0x0000000c0d0d7212 */ /* 0x000fe400078e3cff */
[----:B------:R-:W-:Y:S02]  /*7c670*/  LOP3.LUT R6, R7, R6, RZ, 0x3c, !PT ;  /* 0x0000000607067212 */ /* 0x000fe400078e3cff */
[----:B------:R-:W-:Y:S02]  /*7c680*/  LOP3.LUT R8, R9, R8, RZ, 0x3c, !PT ;  /* 0x0000000809087212 */ /* 0x000fe400078e3cff */
[----:B------:R-:W-:Y:S02]  /*7c690*/  LOP3.LUT R10, R11, R10, RZ, 0x3c, !PT ;  /* 0x0000000a0b0a7212 */ /* 0x000fe400078e3cff */
[----:B------:R-:W-:Y:S02]  /*7c6a0*/  LOP3.LUT R19, R19, R18, RZ, 0x3c, !PT ;  /* 0x0000001213137212 */ /* 0x000fe400078e3cff */
[----:B------:R-:W-:-:S02]  /*7c6b0*/  LOP3.LUT R12, R13, R12, RZ, 0x3c, !PT ;  /* 0x0000000c0d0c7212 */ /* 0x000fc400078e3cff */
[----:B------:R-:W-:Y:S02]  /*7c6c0*/  LOP3.LUT R21, R21, R20, RZ, 0x3c, !PT ;  /* 0x0000001415157212 */ /* 0x000fe400078e3cff */
[----:B------:R-:W-:Y:S02]  /*7c6d0*/  LOP3.LUT R7, R7, R6, RZ, 0x3c, !PT ;  /* 0x0000000607077212 */ /* 0x000fe400078e3cff */
[----:B------:R-:W-:Y:S02]  /*7c6e0*/  LOP3.LUT R23, R23, R22, RZ, 0x3c, !PT ;  /* 0x0000001617177212 */ /* 0x000fe400078e3cff */
[----:B------:R-:W-:Y:S02]  /*7c6f0*/  LOP3.LUT R9, R9, R8, RZ, 0x3c, !PT ;  /* 0x0000000809097212 */ /* 0x000fe400078e3cff */
[----:B------:R-:W-:Y:S01]  /*7c700*/  LOP3.LUT R25, R25, R24, RZ, 0x3c, !PT ;  /* 0x0000001819197212 */ /* 0x000fe200078e3cff */
[----:B------:R-:W-:Y:S01]  /*7c710*/  STL [R1+0xfc0], R38 ;  /* 0x000fc02601007387 */ /* 0x000fe20000100800 */
[----:B------:R-:W-:-:S02]  /*7c720*/  LOP3.LUT R11, R11, R10, RZ, 0x3c, !PT ;  /* 0x0000000a0b0b7212 */ /* 0x000fc400078e3cff */
[----:B------:R-:W-:Y:S01]  /*7c730*/  LOP3.LUT R18, R19, R18, RZ, 0x3c, !PT ;  /* 0x0000001213127212 */ /* 0x000fe200078e3cff */
[----:B------:R-:W-:Y:S01]  /*7c740*/  IMAD.MOV.U32 R45, RZ, RZ, R14 ;  /* 0x000000ffff2d7224 */ /* 0x000fe200078e000e */
[----:B------:R-:W-:Y:S01]  /*7c750*/  LOP3.LUT R13, R13, R12, RZ, 0x3c, !PT ;  /* 0x0000000c0d0d7212 */ /* 0x000fe200078e3cff */
[----:B------:R-:W-:Y:S01]  /*7c760*/  IMAD.MOV.U32 R42, RZ, RZ, R17 ;  /* 0x000000ffff2a7224 */ /* 0x000fe200078e0011 */
[----:B------:R-:W-:Y:S01]  /*7c770*/  LOP3.LUT R20, R21, R20, RZ, 0x3c, !PT ;  /* 0x0000001415147212 */ /* 0x000fe200078e3cff */
[----:B------:R1:W-:Y:S01]  /*7c780*/  LDGSTS.E [R4+0x1aa00], desc[UR8][R6.64], P0 ;  /* 0x1aa0000006047fae */ /* 0x0003e20008121848 */
[----:B------:R-:W-:Y:S02]  /*7c790*/  MOV R44, R15 ;  /* 0x0000000f002c7202 */ /* 0x000fe40000000f00 */
[----:B------:R-:W-:Y:S01]  /*7c7a0*/  LOP3.LUT R22, R23, R22, RZ, 0x3c, !PT ;  /* 0x0000001617167212 */ /* 0x000fe200078e3cff */
[----:B------:R-:W-:Y:S01]  /*7c7b0*/  LDGSTS.E [R4+0x1b200], desc[UR8][R8.64], P0 ;  /* 0x1b20000008047fae */ /* 0x000fe20008121848 */
[----:B------:R-:W-:-:S02]  /*7c7c0*/  MOV R43, R16 ;  /* 0x00000010002b7202 */ /* 0x000fc40000000f00 */
[----:B------:R-:W-:Y:S01]  /*7c7d0*/  LOP3.LUT R24, R25, R24, RZ, 0x3c, !PT ;  /* 0x0000001819187212 */ /* 0x000fe200078e3cff */
[----:B------:R-:W-:Y:S01]  /*7c7e0*/  LDGSTS.E [R4+0x1ba00], desc[UR8][R10.64], P0 ;  /* 0x1ba000000a047fae */ /* 0x000fe20008121848 */
[----:B------:R-:W-:Y:S02]  /*7c7f0*/  LOP3.LUT R19, R19, R18, RZ, 0x3c, !PT ;  /* 0x0000001213137212 */ /* 0x000fe400078e3cff */
[----:B------:R-:W-:Y:S01]  /*7c800*/  LOP3.LUT R21, R21, R20, RZ, 0x3c, !PT ;  /* 0x0000001415157212 */ /* 0x000fe200078e3cff */
[----:B------:R-:W-:Y:S01]  /*7c810*/  LDGSTS.E [R4+0x1c200], desc[UR8][R12.64], P0 ;  /* 0x1c2000000c047fae */ /* 0x000fe20008121848 */
[----:B------:R-:W-:Y:S02]  /*7c820*/  LOP3.LUT R23, R23, R22, RZ, 0x3c, !PT ;  /* 0x0000001617177212 */ /* 0x000fe400078e3cff */
[----:B------:R-:W-:Y:S01]  /*7c830*/  LOP3.LUT R25, R25, R24, RZ, 0x3c, !PT ;  /* 0x0000001819197212 */ /* 0x000fe200078e3cff */
[----:B------:R-:W-:Y:S01]  /*7c840*/  LDGSTS.E [R4+0x1ca00], desc[UR8][R44.64], P0 ;  /* 0x1ca000002c047fae */ /* 0x000fe20008121848 */
[----:B------:R-:W-:-:S03]  /*7c850*/  LOP3.LUT R5, R29, 0x30, RZ, 0x3c, !PT ;  /* 0x000000301d057812 */ /* 0x000fc600078e3cff */
[----:B------:R-:W-:Y:S01]  /*7c860*/  LDGSTS.E [R4+0x1d200], desc[UR8][R42.64], P0 ;  /* 0x1d2000002a047fae */ /* 0x000fe20008121848 */
[----:B----4-:R-:W-:-:S03]  /*7c870*/  IADD3 R27, P2, R40, R34, RZ ;  /* 0x00000022281b7210 */ /* 0x010fc60007f5e0ff */
[----:B------:R-:W-:Y:S01]  /*7c880*/  LDGSTS.E [R4+0x1da00], desc[UR8][R18.64], P0 ;  /* 0x1da0000012047fae */ /* 0x000fe20008121848 */
[--C-:B------:R-:W-:Y:S01]  /*7c890*/  IMAD.X R39, R39, 0x1, R0.reuse, P1 ;  /* 0x0000000127277824 */ /* 0x100fe200008e0600 */
[----:B------:R-:W-:Y:S01]  /*7c8a0*/  IADD3 R5, R5, UR7, RZ ;  /* 0x0000000705057c10 */ /* 0x000fe2000fffe0ff */
[----:B------:R-:W-:Y:S01]  /*7c8b0*/  IMAD.X R26, R41, 0x1, R0, P2 ;  /* 0x00000001291a7824 */ /* 0x000fe200010e0600 */
[----:B------:R-:W-:Y:S04]  /*7c8c0*/  LDGSTS.E [R4+0x1e200], desc[UR8][R20.64], P0 ;  /* 0x1e20000014047fae */ /* 0x000fe80008121848 */
[----:B------:R-:W-:Y:S04]  /*7c8d0*/  STL [R1+0xfbc], R39 ;  /* 0x000fbc2701007387 */ /* 0x000fe80000100800 */
[----:B------:R-:W-:Y:S04]  /*7c8e0*/  STL.64 [R1+0xce0], R6 ;  /* 0x000ce00601007387 */ /* 0x000fe80000100a00 */
[----:B------:R3:W-:Y:S01]  /*7c8f0*/  STL.64 [R1+0xcd8], R8 ;  /* 0x000cd80801007387 */ /* 0x0007e20000100a00 */
[----:B------:R-:W-:-:S03]  /*7c900*/  IMAD.MOV.U32 R40, RZ, RZ, R27 ;  /* 0x000000ffff287224 */ /* 0x000fc600078e001b */
[----:B------:R-:W-:Y:S01]  /*7c910*/  STL.64 [R1+0xcd0], R10 ;  /* 0x000cd00a01007387 */ /* 0x000fe20000100a00 */
[----:B------:R-:W-:-:S03]  /*7c920*/  IMAD.MOV.U32 R41, RZ, RZ, R26 ;  /* 0x000000ffff297224 */ /* 0x000fc600078e001a */
        /* <DEDUP_REMOVED lines=8> */
[----:B------:R-:W2:Y:S04]  /*7c9b0*/  LDL.LU R14, [R1+0x1080] ;  /* 0x00108000010e7983 */ /* 0x000ea80000300800 */
[----:B---3--:R-:W3:Y:S04]  /*7c9c0*/  LDL.LU R8, [R1+0x10c0] ;  /* 0x0010c00001087983 */ /* 0x008ee80000300800 */
[----:B------:R-:W3:Y:S04]  /*7c9d0*/  LDL.LU R16, [R1+0x107c] ;  /* 0x00107c0001107983 */ /* 0x000ee80000300800 */
[----:B------:R-:W3:Y:S04]  /*7c9e0*/  LDL.LU R15, [R1+0x10bc] ;  /* 0x0010bc00010f7983 */ /* 0x000ee80000300800 */
[----:B----4-:R-:W4:Y:S04]  /*7c9f0*/  LDL.LU R12, [R1+0x1100] ;  /* 0x00110000010c7983 */ /* 0x010f280000300800 */
[----:B------:R-:W4:Y:S04]  /*7ca00*/  LDL.LU R9, [R1+0x1140] ;  /* 0x0011400001097983 */ /* 0x000f280000300800 */
[----:B------:R-:W4:Y:S04]  /*7ca10*/  LDL.LU R17, [R1+0x10fc] ;  /* 0x0010fc0001117983 */ /* 0x000f280000300800 */
[----:B------:R-:W4:Y:S01]  /*7ca20*/  LDL.LU R10, [R1+0x113c] ;  /* 0x00113c00010a7983 */ /* 0x000f220000300800 */
[----:B--2---:R-:W-:-:S02]  /*7ca30*/  IADD3 R36, P1, R36, R34, RZ ;  /* 0x0000002224247210 */ /* 0x004fc40007f3e0ff */
[----:B------:R-:W-:Y:S01]  /*7ca40*/  IADD3 R33, P2, R33, R34, RZ ;  /* 0x0000002221217210 */ /* 0x000fe20007f5e0ff */
[----:B------:R-:W-:Y:S01]  /*7ca50*/  LDGSTS.E [R4+0x1ea00], desc[UR8][R22.64], P0 ;  /* 0x1ea0000016047fae */ /* 0x000fe20008121848 */
[----:B------:R-:W-:Y:S01]  /*7ca60*/  IADD3.X R37, R37, R0, RZ, P1, !PT ;  /* 0x0000000025257210 */ /* 0x000fe20000ffe4ff */
[----:B-1----:R-:W-:Y:S02]  /*7ca70*/  IMAD.MOV.U32 R6, RZ, RZ, R38 ;  /* 0x000000ffff067224 */ /* 0x002fe400078e0026 */
[----:B------:R-:W-:Y:S01]  /*7ca80*/  IMAD.X R35, R35, 0x1, R0, P2 ;  /* 0x0000000123237824 */ /* 0x000fe200010e0600 */
[----:B------:R-:W-:Y:S01]  /*7ca90*/  STL [R1+0x1000], R36 ;  /* 0x0010002401007387 */ /* 0x000fe20000100800 */
[----:B------:R-:W-:-:S03]  /*7caa0*/  IMAD.MOV.U32 R7, RZ, RZ, R39 ;  /* 0x000000ffff077224 */ /* 0x000fc600078e0027 */
[----:B------:R-:W-:Y:S04]  /*7cab0*/  STL [R1+0xffc], R37 ;  /* 0x000ffc2501007387 */ /* 0x000fe80000100800 */
[----:B------:R-:W-:Y:S04]  /*7cac0*/  STL [R1+0x1040], R33 ;  /* 0x0010402101007387 */ /* 0x000fe80000100800 */
[----:B------:R-:W2:Y:S04]  /*7cad0*/  LDL.LU R11, [R1+0x1180] ;  /* 0x00118000010b7983 */ /* 0x000ea80000300800 */
[----:B------:R-:W-:Y:S04]  /*7cae0*/  LDGSTS.E [R4+0x1f200], desc[UR8][R24.64], P0 ;  /* 0x1f20000018047fae */ /* 0x000fe80008121848 */
[----:B------:R-:W-:Y:S04]  /*7caf0*/  STL [R1+0x103c], R35 ;  /* 0x00103c2301007387 */ /* 0x000fe80000100800 */
[----:B------:R-:W-:Y:S04]  /*7cb00*/  LDGSTS.E [R4+0x1fa00], desc[UR8][R40.64], P0 ;  /* 0x1fa0000028047fae */ /* 0x000fe80008121848 */
[----:B------:R-:W2:Y:S04]  /*7cb10*/  LDL.LU R19, [R1+0x11c0] ;  /* 0x0011c00001137983 */ /* 0x000ea80000300800 */
[----:B------:R1:W-:Y:S04]  /*7cb20*/  LDGSTS.E [R5+0x300], desc[UR8][R6.64], P0 ;  /* 0x0030000006057fae */ /* 0x0003e80008121848 */
[----:B------:R-:W2:Y:S04]  /*7cb30*/  LDL.LU R18, [R1+0x117c] ;  /* 0x00117c0001127983 */ /* 0x000ea80000300800 */
[----:B------:R-:W2:Y:S01]  /*7cb40*/  LDL.LU R20, [R1+0x11bc] ;  /* 0x0011bc0001147983 */ /* 0x000ea20000300800 */
[----:B-1----:R-:W-:Y:S01]  /*7cb50*/  IMAD.MOV.U32 R6, RZ, RZ, R36 ;  /* 0x000000ffff067224 */ /* 0x002fe200078e0024 */
[----:B------:R-:W-:-:S02]  /*7cb60*/  MOV R7, R37 ;  /* 0x0000002500077202 */ /* 0x000fc40000000f00 */
[----:B------:R-:W2:Y:S04]  /*7cb70*/  LDL.LU R4, [R1+0x1200] ;  /* 0x0012000001047983 */ /* 0x000ea80000300800 */
[----:B------:R1:W-:Y:S04]  /*7cb80*/  LDGSTS.E [R5+0xb00], desc[UR8][R6.64], P0 ;  /* 0x00b0000006057fae */ /* 0x0003e80008121848 */
[----:B------:R-:W2:Y:S01]  /*7cb90*/  LDL.LU R13, [R1+0x1240] ;  /* 0x00124000010d7983 */ /* 0x000ea20000300800 */
[----:B-1----:R-:W-:Y:S02]  /*7cba0*/  IMAD.MOV.U32 R6, RZ, RZ, R33 ;  /* 0x000000ffff067224 */ /* 0x002fe400078e0021 */
[----:B------:R-:W-:-:S05]  /*7cbb0*/  IMAD.MOV.U32 R7, RZ, RZ, R35 ;  /* 0x000000ffff077224 */ /* 0x000fca00078e0023 */
[----:B------:R1:W-:Y:S01]  /*7cbc0*/  LDGSTS.E [R5+0x1300], desc[UR8][R6.64], P0 ;  /* 0x0130000006057fae */ /* 0x0003e20008121848 */
[-C--:B------:R-:W-:Y:S02]  /*7cbd0*/  IADD3 R14, P1, R14, R34.reuse, RZ ;  /* 0x000000220e0e7210 */ /* 0x080fe40007f3e0ff */
[----:B---3--:R-:W-:Y:S02]  /*7cbe0*/  IADD3 R8, P2, R8, R34, RZ ;  /* 0x0000002208087210 */ /* 0x008fe40007f5e0ff */
[----:B------:R-:W-:Y:S01]  /*7cbf0*/  IADD3.X R16, R16, R0, RZ, P1, !PT ;  /* 0x0000000010107210 */ /* 0x000fe20000ffe4ff */
[----:B------:R3:W-:Y:S01]  /*7cc00*/  STL [R1+0x1080], R14 ;  /* 0x0010800e01007387 */ /* 0x0007e20000100800 */
[----:B-1----:R-:W-:Y:S02]  /*7cc10*/  IMAD.MOV.U32 R6, RZ, RZ, R14 ;  /* 0x000000ffff067224 */ /* 0x002fe400078e000e */
[----:B------:R-:W-:Y:S01]  /*7cc20*/  IMAD.X R15, R15, 0x1, R0, P2 ;  /* 0x000000010f0f7824 */ /* 0x000fe200010e0600 */
[----:B------:R1:W-:Y:S04]  /*7cc30*/  STL [R1+0x107c], R16 ;  /* 0x00107c1001007387 */ /* 0x0003e80000100800 */
[----:B------:R4:W-:Y:S01]  /*7cc40*/  STL [R1+0x10c0], R8 ;  /* 0x0010c00801007387 */ /* 0x0009e20000100800 */
[----:B------:R-:W-:-:S03]  /*7cc50*/  MOV R7, R16 ;  /* 0x0000001000077202 */ /* 0x000fc60000000f00 */
[----:B---3--:R-:W3:Y:S04]  /*7cc60*/  LDL.LU R14, [R1+0x11fc] ;  /* 0x0011fc00010e7983 */ /* 0x008ee80000300800 */
[----:B------:R4:W-:Y:S04]  /*7cc70*/  STL [R1+0x10bc], R15 ;  /* 0x0010bc0f01007387 */ /* 0x0009e80000100800 */
[----:B-1----:R-:W3:Y:S01]  /*7cc80*/  LDL.LU R16, [R1+0x123c] ;  /* 0x00123c0001107983 */ /* 0x002ee20000300800 */
[-C--:B----4-:R-:W-:Y:S02]  /*7cc90*/  IADD3 R12, P1, R12, R34.reuse, RZ ;  /* 0x000000220c0c7210 */ /* 0x090fe40007f3e0ff */
[----:B------:R-:W-:Y:S01]  /*7cca0*/  IADD3 R9, P2, R9, R34, RZ ;  /* 0x0000002209097210 */ /* 0x000fe20007f5e0ff */
[----:B------:R1:W-:Y:S01]  /*7ccb0*/  LDGSTS.E [R5+0x1b00], desc[UR8][R6.64], P0 ;  /* 0x01b0000006057fae */ /* 0x0003e20008121848 */
[----:B------:R-:W-:-:S03]  /*7ccc0*/  IADD3.X R17, R17, R0, RZ, P1, !PT ;  /* 0x0000000011117210 */ /* 0x000fc60000ffe4ff */
[----:B------:R-:W-:Y:S02]  /*7ccd0*/  IMAD.X R10, R10, 0x1, R0, P2 ;  /* 0x000000010a0a7824 */ /* 0x000fe400010e0600 */
[----:B-1----:R-:W-:Y:S02]  /*7cce0*/  IMAD.MOV.U32 R6, RZ, RZ, R8 ;  /* 0x000000ffff067224 */ /* 0x002fe400078e0008 */
[----:B------:R-:W-:Y:S01]  /*7ccf0*/  IMAD.MOV.U32 R7, RZ, RZ, R15 ;  /* 0x000000ffff077224 */ /* 0x000fe200078e000f */
[----:B------:R-:W4:Y:S04]  /*7cd00*/  LDL.LU R8, [R1+0x1280] ;  /* 0x0012800001087983 */ /* 0x000f280000300800 */
        /* <DEDUP_REMOVED lines=9> */
[----:B--2---:R-:W2:Y:S01]  /*7cda0*/  LDL.LU R17, [R1+0x12bc] ;  /* 0x0012bc0001117983 */ /* 0x004ea20000300800 */
[-C--:B------:R-:W-:Y:S02]  /*7cdb0*/  IADD3 R11, P1, R11, R34.reuse, RZ ;  /* 0x000000220b0b7210 */ /* 0x080fe40007f3e0ff */
[----:B------:R-:W-:Y:S01]  /*7cdc0*/  IADD3 R19, P2, R19, R34, RZ ;  /* 0x0000002213137210 */ /* 0x000fe20007f5e0ff */
[----:B------:R1:W-:Y:S01]  /*7cdd0*/  LDGSTS.E [R5+0x2b00], desc[UR8][R6.64], P0 ;  /* 0x02b0000006057fae */ /* 0x0003e20008121848 */
[----:B------:R-:W-:-:S03]  /*7cde0*/  IADD3.X R18, R18, R0, RZ, P1, !PT ;  /* 0x0000000012127210 */ /* 0x000fc60000ffe4ff */
[----:B------:R-:W-:Y:S02]  /*7cdf0*/  IMAD.X R20, R20, 0x1, R0, P2 ;  /* 0x0000000114147824 */ /* 0x000fe400010e0600 */
[----:B-1----:R-:W-:Y:S02]  /*7ce00*/  IMAD.MOV.U32 R6, RZ, RZ, R9 ;  /* 0x000000ffff067224 */ /* 0x002fe400078e0009 */
[----:B------:R-:W-:Y:S02]  /*7ce10*/  IMAD.MOV.U32 R7, RZ, RZ, R10 ;  /* 0x000000ffff077224 */ /* 0x000fe400078e000a */
[----:B------:R-:W2:Y:S04]  /*7ce20*/  LDL.LU R10, [R1+0x1300] ;  /* 0x00130000010a7983 */ /* 0x000ea80000300800 */
[----:B------:R-:W2:Y:S04]  /*7ce30*/  LDL.LU R9, [R1+0x1340] ;  /* 0x0013400001097983 */ /* 0x000ea80000300800 */
[----:B------:R-:W-:Y:S04]  /*7ce40*/  STL [R1+0x1180], R11 ;  /* 0x0011800b01007387 */ /* 0x000fe80000100800 */
[----:B------:R1:W-:Y:S04]  /*7ce50*/  LDGSTS.E [R5+0x3300], desc[UR8][R6.64], P0 ;  /* 0x0330000006057fae */ /* 0x0003e80008121848 */
[----:B------:R1:W-:Y:S04]  /*7ce60*/  STL [R1+0x117c], R18 ;  /* 0x00117c1201007387 */ /* 0x0003e80000100800 */
[----:B------:R-:W-:Y:S01]  /*7ce70*/  STL [R1+0x11c0], R19 ;  /* 0x0011c01301007387 */ /* 0x000fe20000100800 */
[----:B-1----:R-:W-:Y:S01]  /*7ce80*/  IMAD.MOV.U32 R6, RZ, RZ, R11 ;  /* 0x000000ffff067224 */ /* 0x002fe200078e000b */
[----:B------:R-:W-:-:S02]  /*7ce90*/  MOV R7, R18 ;  /* 0x0000001200077202 */ /* 0x000fc40000000f00 */
[----:B------:R-:W2:Y:S01]  /*7cea0*/  LDL.LU R18, [R1+0x12fc] ;  /* 0x0012fc0001127983 */ /* 0x000ea20000300800 */
[----:B------:R-:W-:-:S03]  /*7ceb0*/  IADD3 R4, P1, R4, R34, RZ ;  /* 0x0000002204047210 */ /* 0x000fc60007f3e0ff */
[----:B------:R-:W-:Y:S01]  /*7cec0*/  STL [R1+0x11bc], R20 ;  /* 0x0011bc1401007387 */ /* 0x000fe20000100800 */
[----:B------:R-:W-:-:S03]  /*7ced0*/  IADD3 R13, P2, R13, R34, RZ ;  /* 0x000000220d0d7210 */ /* 0x000fc60007f5e0ff */
[----:B------:R-:W2:Y:S04]  /*7cee0*/  LDL.LU R11, [R1+0x133c] ;  /* 0x00133c00010b7983 */ /* 0x000ea80000300800 */
[----:B------:R1:W-:Y:S04]  /*7cef0*/  LDGSTS.E [R5+0x3b00], desc[UR8][R6.64], P0 ;  /* 0x03b0000006057fae */ /* 0x0003e80008121848 */
[----:B------:R-:W-:Y:S01]  /*7cf00*/  STL [R1+0x1200], R4 ;  /* 0x0012000401007387 */ /* 0x000fe20000100800 */
[----:B-1----:R-:W-:Y:S02]  /*7cf10*/  IMAD.MOV.U32 R6, RZ, RZ, R19 ;  /* 0x000000ffff067224 */ /* 0x002fe400078e0013 */
[----:B------:R-:W-:-:S05]  /*7cf20*/  IMAD.MOV.U32 R7, RZ, RZ, R20 ;  /* 0x000000ffff077224 */ /* 0x000fca00078e0014 */
[----:B------:R1:W-:Y:S02]  /*7cf30*/  LDGSTS.E [R5+0x4300], desc[UR8][R6.64], P0 ;  /* 0x0430000006057fae */ /* 0x0003e40008121848 */
[----:B-1----:R-:W-:Y:S01]  /*7cf40*/  IMAD.MOV.U32 R6, RZ, RZ, R4 ;  /* 0x000000ffff067224 */ /* 0x002fe200078e0004 */
[----:B---3--:R-:W-:-:S04]  /*7cf50*/  IADD3.X R14, R14, R0, RZ, P1, !PT ;  /* 0x000000000e0e7210 */ /* 0x008fc80000ffe4ff */
[----:B------:R-:W-:Y:S01]  /*7cf60*/  MOV R7, R14 ;  /* 0x0000000e00077202 */ /* 0x000fe20000000f00 */
[----:B------:R1:W-:Y:S01]  /*7cf70*/  STL [R1+0x11fc], R14 ;  /* 0x0011fc0e01007387 */ /* 0x0003e20000100800 */
[----:B------:R-:W-:-:S03]  /*7cf80*/  IMAD.X R16, R16, 0x1, R0, P2 ;  /* 0x0000000110107824 */ /* 0x000fc600010e0600 */
[----:B------:R-:W-:Y:S04]  /*7cf90*/  STL [R1+0x1240], R13 ;  /* 0x0012400d01007387 */ /* 0x000fe80000100800 */
[----:B------:R3:W-:Y:S04]  /*7cfa0*/  LDGSTS.E [R5+0x4b00], desc[UR8][R6.64], P0 ;  /* 0x04b0000006057fae */ /* 0x0007e80008121848 */
[----:B-1----:R-:W2:Y:S04]  /*7cfb0*/  LDL.LU R14, [R1+0x1380] ;  /* 0x00138000010e7983 */ /* 0x002ea80000300800 */
[----:B------:R1:W-:Y:S04]  /*7cfc0*/  STL [R1+0x123c], R16 ;  /* 0x00123c1001007387 */ /* 0x0003e80000100800 */
[----:B------:R-:W2:Y:S01]  /*7cfd0*/  LDL.LU R4, [R1+0x13c0] ;  /* 0x0013c00001047983 */ /* 0x000ea20000300800 */
[----:B---3--:R-:W-:-:S03]  /*7cfe0*/  IMAD.MOV.U32 R7, RZ, RZ, R16 ;  /* 0x000000ffff077224 */ /* 0x008fc600078e0010 */
[----:B-1----:R-:W3:Y:S01]  /*7cff0*/  LDL.LU R16, [R1+0x137c] ;  /* 0x00137c0001107983 */ /* 0x002ee20000300800 */
[----:B------:R-:W-:-:S03]  /*7d000*/  IMAD.MOV.U32 R6, RZ, RZ, R13 ;  /* 0x000000ffff067224 */ /* 0x000fc600078e000d */
[----:B------:R-:W3:Y:S01]  /*7d010*/  LDL.LU R13, [R1+0x13bc] ;  /* 0x0013bc00010d7983 */ /* 0x000ee20000300800 */
        /* <DEDUP_REMOVED lines=8> */
[----:B--2---:R-:W-:-:S03]  /*7d0a0*/  IMAD.X R17, R17, 0x1, R0, P2 ;  /* 0x0000000111117824 */ /* 0x004fc600010e0600 */
[----:B------:R-:W-:Y:S04]  /*7d0b0*/  STL [R1+0x12c0], R15 ;  /* 0x0012c00f01007387 */ /* 0x000fe80000100800 */
[----:B------:R2:W-:Y:S04]  /*7d0c0*/  LDGSTS.E [R5+0x5b00], desc[UR8][R6.64], P0 ;  /* 0x05b0000006057fae */ /* 0x0005e80008121848 */
[----:B-1----:R-:W4:Y:S04]  /*7d0d0*/  LDL.LU R12, [R1+0x1400] ;  /* 0x00140000010c7983 */ /* 0x002f280000300800 */
[----:B------:R1:W-:Y:S04]  /*7d0e0*/  STL [R1+0x12bc], R17 ;  /* 0x0012bc1101007387 */ /* 0x0003e80000100800 */
[----:B------:R-:W4:Y:S01]  /*7d0f0*/  LDL.LU R8, [R1+0x1440] ;  /* 0x0014400001087983 */ /* 0x000f220000300800 */
[----:B--2---:R-:W-:-:S03]  /*7d100*/  IMAD.MOV.U32 R7, RZ, RZ, R17 ;  /* 0x000000ffff077224 */ /* 0x004fc600078e0011 */
[----:B-1----:R-:W2:Y:S01]  /*7d110*/  LDL.LU R17, [R1+0x13fc] ;  /* 0x0013fc0001117983 */ /* 0x002ea20000300800 */
[----:B------:R-:W-:-:S03]  /*7d120*/  IMAD.MOV.U32 R6, RZ, RZ, R15 ;  /* 0x000000ffff067224 */ /* 0x000fc600078e000f */
[----:B------:R-:W2:Y:S01]  /*7d130*/  LDL.LU R15, [R1+0x143c] ;  /* 0x00143c00010f7983 */ /* 0x000ea20000300800 */
        /* <DEDUP_REMOVED lines=10> */
[----:B------:R-:W2:Y:S04]  /*7d1e0*/  LDL.LU R10, [R1+0x1480] ;  /* 0x00148000010a7983 */ /* 0x000ea80000300800 */
[----:B------:R1:W-:Y:S04]  /*7d1f0*/  STL [R1+0x133c], R11 ;  /* 0x00133c0b01007387 */ /* 0x0003e80000100800 */
[----:B------:R-:W2:Y:S04]  /*7d200*/  LDL.LU R19, [R1+0x14c0] ;  /* 0x0014c00001137983 */ /* 0x000ea80000300800 */
[----:B-1----:R-:W2:Y:S04]  /*7d210*/  LDL.LU R18, [R1+0x147c] ;  /* 0x00147c0001127983 */ /* 0x002ea80000300800 */
[----:B------:R-:W2:Y:S04]  /*7d220*/  LDL.LU R20, [R1+0x14bc] ;  /* 0x0014bc0001147983 */ /* 0x000ea80000300800 */
[----:B------:R1:W-:Y:S02]  /*7d230*/  LDGSTS.E [R5+0x6b00], desc[UR8][R6.64], P0 ;  /* 0x06b0000006057fae */ /* 0x0003e40008121848 */
[----:B-1----:R-:W-:-:S02]  /*7d240*/  IMAD.MOV.U32 R6, RZ, RZ, R9 ;  /* 0x000000ffff067224 */ /* 0x002fc400078e0009 */
[----:B------:R-:W-:Y:S01]  /*7d250*/  IMAD.MOV.U32 R7, RZ, RZ, R11 ;  /* 0x000000ffff077224 */ /* 0x000fe200078e000b */
[----:B------:R-:W2:Y:S04]  /*7d260*/  LDL.LU R9, [R1+0x1500] ;  /* 0x0015000001097983 */ /* 0x000ea80000300800 */
[----:B------:R-:W2:Y:S04]  /*7d270*/  LDL.LU R11, [R1+0x1540] ;  /* 0x00154000010b7983 */ /* 0x000ea80000300800 */
[----:B------:R1:W-:Y:S01]  /*7d280*/  LDGSTS.E [R5+0x7300], desc[UR8][R6.64], P0 ;  /* 0x0730000006057fae */ /* 0x0003e20008121848 */
[----:B------:R-:W-:-:S02]  /*7d290*/  IADD3 R14, P1, R14, R34, RZ ;  /* 0x000000220e0e7210 */ /* 0x000fc40007f3e0ff */
[----:B------:R-:W-:-:S03]  /*7d2a0*/  IADD3 R4, P2, R4, R34, RZ ;  /* 0x0000002204047210 */ /* 0x000fc60007f5e0ff */
[----:B------:R1:W-:Y:S01]  /*7d2b0*/  STL [R1+0x1380], R14 ;  /* 0x0013800e01007387 */ /* 0x0003e20000100800 */
[----:B---3--:R-:W-:Y:S01]  /*7d2c0*/  IADD3.X R16, R16, R0, RZ, P1, !PT ;  /* 0x0000000010107210 */ /* 0x008fe20000ffe4ff */
[----:B-1----:R-:W-:Y:S02]  /*7d2d0*/  IMAD.MOV.U32 R6, RZ, RZ, R14 ;  /* 0x000000ffff067224 */ /* 0x002fe400078e000e */
[----:B------:R-:W-:Y:S02]  /*7d2e0*/  IMAD.X R13, R13, 0x1, R0, P2 ;  /* 0x000000010d0d7824 */ /* 0x000fe400010e0600 */
[----:B------:R1:W-:Y:S04]  /*7d2f0*/  STL [R1+0x137c], R16 ;  /* 0x00137c1001007387 */ /* 0x0003e80000100800 */
[----:B------:R3:W-:Y:S01]  /*7d300*/  STL [R1+0x13c0], R4 ;  /* 0x0013c00401007387 */ /* 0x0007e20000100800 */
[----:B------:R-:W-:-:S03]  /*7d310*/  MOV R7, R16 ;  /* 0x0000001000077202 */ /* 0x000fc60000000f00 */
[----:B------:R-:W2:Y:S04]  /*7d320*/  LDL.LU R14, [R1+0x14fc] ;  /* 0x0014fc00010e7983 */ /* 0x000ea80000300800 */
[----:B------:R3:W-:Y:S04]  /*7d330*/  STL [R1+0x13bc], R13 ;  /* 0x0013bc0d01007387 */ /* 0x0007e80000100800 */
[----:B-1----:R-:W2:Y:S04]  /*7d340*/  LDL.LU R16, [R1+0x153c] ;  /* 0x00153c0001107983 */ /* 0x002ea80000300800 */
[----:B------:R1:W-:Y:S01]  /*7d350*/  LDGSTS.E [R5+0x7b00], desc[UR8][R6.64], P0 ;  /* 0x07b0000006057fae */ /* 0x0003e20008121848 */
[----:B----4-:R-:W-:Y:S01]  /*7d360*/  IADD3 R12, P1, R12, R34, RZ ;  /* 0x000000220c0c7210 */ /* 0x010fe20007f3e0ff */
[----:B-1----:R-:W-:-:S02]  /*7d370*/  IMAD.MOV.U32 R6, RZ, RZ, R4 ;  /* 0x000000ffff067224 */ /* 0x002fc400078e0004 */
[----:B------:R-:W-:Y:S01]  /*7d380*/  IMAD.MOV.U32 R7, RZ, RZ, R13 ;  /* 0x000000ffff077224 */ /* 0x000fe200078e000d */
[----:B---3--:R-:W3:Y:S01]  /*7d390*/  LDL.LU R4, [R1+0x1580] ;  /* 0x0015800001047983 */ /* 0x008ee20000300800 */
[----:B------:R-:W-:-:S03]  /*7d3a0*/  IADD3 R8, P2, R8, R34, RZ ;  /* 0x0000002208087210 */ /* 0x000fc60007f5e0ff */
[----:B------:R-:W4:Y:S01]  /*7d3b0*/  LDL.LU R13, [R1+0x15c0] ;  /* 0x0015c000010d7983 */ /* 0x000f220000300800 */
[----:B--2---:R-:W-:-:S03]  /*7d3c0*/  IADD3.X R17, R17, R0, RZ, P1, !PT ;  /* 0x0000000011117210 */ /* 0x004fc60000ffe4ff */
[----:B------:R1:W-:Y:S01]  /*7d3d0*/  STL [R1+0x1400], R12 ;  /* 0x0014000c01007387 */ /* 0x0003e20000100800 */
[----:B------:R-:W-:-:S03]  /*7d3e0*/  IMAD.X R15, R15, 0x1, R0, P2 ;  /* 0x000000010f0f7824 */ /* 0x000fc600010e0600 */
[----:B------:R2:W-:Y:S04]  /*7d3f0*/  LDGSTS.E [R5+0x8300], desc[UR8][R6.64], P0 ;  /* 0x0830000006057fae */ /* 0x0005e80008121848 */
[----:B------:R1:W-:Y:S04]  /*7d400*/  STL [R1+0x13fc], R17 ;  /* 0x0013fc1101007387 */ /* 0x0003e80000100800 */
[----:B------:R-:W-:Y:S01]  /*7d410*/  STL [R1+0x1440], R8 ;  /* 0x0014400801007387 */ /* 0x000fe20000100800 */
[----:B--2---:R-:W-:-:S03]  /*7d420*/  IMAD.MOV.U32 R6, RZ, RZ, R12 ;  /* 0x000000ffff067224 */ /* 0x004fc600078e000c */
[----:B-1----:R-:W2:Y:S01]  /*7d430*/  LDL.LU R12, [R1+0x157c] ;  /* 0x00157c00010c7983 */ /* 0x002ea20000300800 */
[----:B------:R-:W-:-:S03]  /*7d440*/  MOV R7, R17 ;  /* 0x0000001100077202 */ /* 0x000fc60000000f00 */
[----:B------:R1:W-:Y:S04]  /*7d450*/  STL [R1+0x143c], R15 ;  /* 0x00143c0f01007387 */ /* 0x0003e80000100800 */
[----:B------:R-:W2:Y:S04]  /*7d460*/  LDL.LU R17, [R1+0x15bc] ;  /* 0x0015bc0001117983 */ /* 0x000ea80000300800 */
[----:B------:R1:W-:Y:S01]  /*7d470*/  LDGSTS.E [R5+0x8b00], desc[UR8][R6.64], P0 ;  /* 0x08b0000006057fae */ /* 0x0003e20008121848 */
[-C--:B------:R-:W-:Y:S01]  /*7d480*/  IADD3 R10, P1, R10, R34.reuse, RZ ;  /* 0x000000220a0a7210 */ /* 0x080fe20007f3e0ff */
[----:B-1----:R-:W-:Y:S01]  /*7d490*/  IMAD.MOV.U32 R6, RZ, RZ, R8 ;  /* 0x000000ffff067224 */ /* 0x002fe200078e0008 */
[----:B------:R-:W-:Y:S01]  /*7d4a0*/  IADD3 R19, P2, R19, R34, RZ ;  /* 0x0000002213137210 */ /* 0x000fe20007f5e0ff */
[----:B------:R-:W-:-:S02]  /*7d4b0*/  IMAD.MOV.U32 R7, RZ, RZ, R15 ;  /* 0x000000ffff077224 */ /* 0x000fc400078e000f */
[----:B------:R-:W2:Y:S01]  /*7d4c0*/  LDL.LU R15, [R1+0x1600] ;  /* 0x00160000010f7983 */ /* 0x000ea20000300800 */
[----:B------:R-:W-:-:S03]  /*7d4d0*/  IADD3.X R18, R18, R0, RZ, P1, !PT ;  /* 0x0000000012127210 */ /* 0x000fc60000ffe4ff */
[----:B------:R-:W2:Y:S01]  /*7d4e0*/  LDL.LU R8, [R1+0x1640] ;  /* 0x0016400001087983 */ /* 0x000ea20000300800 */
[----:B------:R-:W-:-:S03]  /*7d4f0*/  IMAD.X R20, R20, 0x1, R0, P2 ;  /* 0x0000000114147824 */ /* 0x000fc600010e0600 */
        /* <DEDUP_REMOVED lines=26> */
[----:B---3--:R-:W-:-:S02]  /*7d6a0*/  IMAD.MOV.U32 R7, RZ, RZ, R16 ;  /* 0x000000ffff077224 */ /* 0x008fc400078e0010 */
[----:B------:R-:W-:Y:S01]  /*7d6b0*/  IMAD.MOV.U32 R6, RZ, RZ, R11 ;  /* 0x000000ffff067224 */ /* 0x000fe200078e000b */
[----:B-1----:R-:W3:Y:S04]  /*7d6c0*/  LDL.LU R16, [R1+0x167c] ;  /* 0x00167c0001107983 */ /* 0x002ee80000300800 */
[----:B------:R-:W3:Y:S01]  /*7d6d0*/  LDL.LU R11, [R1+0x16bc] ;  /* 0x0016bc00010b7983 */ /* 0x000ee20000300800 */
[-C--:B------:R-:W-:Y:S02]  /*7d6e0*/  IADD3 R4, P1, R4, R34.reuse, RZ ;  /* 0x0000002204047210 */ /* 0x080fe40007f3e0ff */
[----:B----4-:R-:W-:Y:S01]  /*7d6f0*/  IADD3 R13, P2, R13, R34, RZ ;  /* 0x000000220d0d7210 */ /* 0x010fe20007f5e0ff */
[----:B------:R1:W-:Y:S04]  /*7d700*/  LDGSTS.E [R5+0xb300], desc[UR8][R6.64], P0 ;  /* 0x0b30000006057fae */ /* 0x0003e80008121848 */
[----:B------:R-:W-:Y:S01]  /*7d710*/  STL [R1+0x1580], R4 ;  /* 0x0015800401007387 */ /* 0x000fe20000100800 */
[----:B-1----:R-:W-:Y:S01]  /*7d720*/  IMAD.MOV.U32 R6, RZ, RZ, R4 ;  /* 0x000000ffff067224 */ /* 0x002fe200078e0004 */
[----:B--2---:R-:W-:-:S04]  /*7d730*/  IADD3.X R12, R12, R0, RZ, P1, !PT ;  /* 0x000000000c0c7210 */ /* 0x004fc80000ffe4ff */
[----:B------:R-:W-:Y:S01]  /*7d740*/  MOV R7, R12 ;  /* 0x0000000c00077202 */ /* 0x000fe20000000f00 */
[----:B------:R1:W-:Y:S01]  /*7d750*/  STL [R1+0x157c], R12 ;  /* 0x00157c0c01007387 */ /* 0x0003e20000100800 */
[----:B------:R-:W-:-:S03]  /*7d760*/  IMAD.X R17, R17, 0x1, R0, P2 ;  /* 0x0000000111117824 */ /* 0x000fc600010e0600 */
[----:B------:R2:W-:Y:S04]  /*7d770*/  STL [R1+0x15c0], R13 ;  /* 0x0015c00d01007387 */ /* 0x0005e80000100800 */
[----:B------:R4:W-:Y:S04]  /*7d780*/  LDGSTS.E [R5+0xbb00], desc[UR8][R6.64], P0 ;  /* 0x0bb0000006057fae */ /* 0x0009e80008121848 */
[----:B-1----:R-:W3:Y:S04]  /*7d790*/  LDL.LU R12, [R1+0x1700] ;  /* 0x00170000010c7983 */ /* 0x002ee80000300800 */
[----:B------:R1:W-:Y:S04]  /*7d7a0*/  STL [R1+0x15bc], R17 ;  /* 0x0015bc1101007387 */ /* 0x0003e80000100800 */
[----:B------:R-:W3:Y:S01]  /*7d7b0*/  LDL.LU R4, [R1+0x1740] ;  /* 0x0017400001047983 */ /* 0x000ee20000300800 */
[----:B----4-:R-:W-:-:S03]  /*7d7c0*/  IMAD.MOV.U32 R6, RZ, RZ, R13 ;  /* 0x000000ffff067224 */ /* 0x010fc600078e000d */
[----:B--2---:R-:W2:Y:S01]  /*7d7d0*/  LDL.LU R13, [R1+0x16fc] ;  /* 0x0016fc00010d7983 */ /* 0x004ea20000300800 */
        /* <DEDUP_REMOVED lines=26> */
[----:B---3--:R-:W-:Y:S01]  /*7d980*/  IADD3.X R16, R16, R0, RZ, P1, !PT ;  /* 0x0000000010107210 */ /* 0x008fe20000ffe4ff */
        /* <DEDUP_REMOVED lines=11> */
[----:B---3--:R-:W3:Y:S04]  /*7da40*/  LDL.LU R9, [R1+0x1880] ;  /* 0x0018800001097983 */ /* 0x008ee80000300800 */
[----:B------:R-:W3:Y:S01]  /*7da50*/  LDL.LU R11, [R1+0x18c0] ;  /* 0x0018c000010b7983 */ /* 0x000ee20000300800 */
[----:B------:R-:W-:-:S03]  /*7da60*/  IADD3 R12, P1, R12, R34, RZ ;  /* 0x000000220c0c7210 */ /* 0x000fc60007f3e0ff */
[----:B------:R1:W-:Y:S01]  /*7da70*/  LDGSTS.E [R5+0xe300], desc[UR8][R6.64], P0 ;  /* 0x0e30000006057fae */ /* 0x0003e20008121848 */
[----:B------:R-:W-:Y:S02]  /*7da80*/  IADD3 R4, P2, R4, R34, RZ ;  /* 0x0000002204047210 */ /* 0x000fe40007f5e0ff */
[----:B--2---:R-:W-:Y:S01]  /*7da90*/  IADD3.X R13, R13, R0, RZ, P1, !PT ;  /* 0x000000000d0d7210 */ /* 0x004fe20000ffe4ff */
[----:B------:R2:W-:Y:S01]  /*7daa0*/  STL [R1+0x1700], R12 ;  /* 0x0017000c01007387 */ /* 0x0005e20000100800 */
[----:B-1----:R-:W-:Y:S02]  /*7dab0*/  IMAD.MOV.U32 R6, RZ, RZ, R12 ;  /* 0x000000ffff067224 */ /* 0x002fe400078e000c */
[----:B----4-:R-:W-:Y:S01]  /*7dac0*/  IMAD.X R17, R17, 0x1, R0, P2 ;  /* 0x0000000111117824 */ /* 0x010fe200010e0600 */
[----:B------:R1:W-:Y:S04]  /*7dad0*/  STL [R1+0x16fc], R13 ;  /* 0x0016fc0d01007387 */ /* 0x0003e80000100800 */
[----:B------:R-:W-:Y:S01]  /*7dae0*/  STL [R1+0x1740], R4 ;  /* 0x0017400401007387 */ /* 0x000fe20000100800 */
[----:B------:R-:W-:-:S03]  /*7daf0*/  MOV R7, R13 ;  /* 0x0000000d00077202 */ /* 0x000fc60000000f00 */
[----:B--2---:R-:W2:Y:S04]  /*7db00*/  LDL.LU R12, [R1+0x187c] ;  /* 0x00187c00010c7983 */ /* 0x004ea80000300800 */
[----:B------:R4:W-:Y:S04]  /*7db10*/  STL [R1+0x173c], R17 ;  /* 0x00173c1101007387 */ /* 0x0009e80000100800 */
[----:B-1----:R-:W2:Y:S04]  /*7db20*/  LDL.LU R13, [R1+0x18bc] ;  /* 0x0018bc00010d7983 */ /* 0x002ea80000300800 */
        /* <DEDUP_REMOVED lines=35> */
[----:B---3--:R-:W-:-:S02]  /*7dd60*/  IMAD.MOV.U32 R7, RZ, RZ, R16 ;  /* 0x000000ffff077224 */ /* 0x008fc400078e0010 */
[----:B------:R-:W-:Y:S01]  /*7dd70*/  IMAD.MOV.U32 R6, RZ, RZ, R10 ;  /* 0x000000ffff067224 */ /* 0x000fe200078e000a */
[----:B-1----:R-:W3:Y:S04]  /*7dd80*/  LDL.LU R16, [R1+0x197c] ;  /* 0x00197c0001107983 */ /* 0x002ee80000300800 */
[----:B------:R-:W3:Y:S01]  /*7dd90*/  LDL.LU R10, [R1+0x19bc] ;  /* 0x0019bc00010a7983 */ /* 0x000ee20000300800 */
[-C--:B------:R-:W-:Y:S02]  /*7dda0*/  IADD3 R9, P1, R9, R34.reuse, RZ ;  /* 0x0000002209097210 */ /* 0x080fe40007f3e0ff */
[----:B------:R-:W-:Y:S01]  /*7ddb0*/  IADD3 R11, P2, R11, R34, RZ ;  /* 0x000000220b0b7210 */ /* 0x000fe20007f5e0ff */
[----:B------:R1:W-:Y:S04]  /*7ddc0*/  LDGSTS.E [R5+0x11300], desc[UR8][R6.64], P0 ;  /* 0x1130000006057fae */ /* 0x0003e80008121848 */
[----:B------:R2:W-:Y:S01]  /*7ddd0*/  STL [R1+0x1880], R9 ;  /* 0x0018800901007387 */ /* 0x0005e20000100800 */
[----:B-1----:R-:W-:Y:S01]  /*7dde0*/  IMAD.MOV.U32 R6, RZ, RZ, R9 ;  /* 0x000000ffff067224 */ /* 0x002fe200078e0009 */
[----:B--2---:R-:W-:-:S04]  /*7ddf0*/  IADD3.X R12, R12, R0, RZ, P1, !PT ;  /* 0x000000000c0c7210 */ /* 0x004fc80000ffe4ff */
[----:B------:R-:W-:Y:S01]  /*7de00*/  MOV R7, R12 ;  /* 0x0000000c00077202 */ /* 0x000fe20000000f00 */
[----:B------:R1:W-:Y:S01]  /*7de10*/  STL [R1+0x187c], R12 ;  /* 0x00187c0c01007387 */ /* 0x0003e20000100800 */
[----:B------:R-:W-:-:S03]  /*7de20*/  IMAD.X R13, R13, 0x1, R0, P2 ;  /* 0x000000010d0d7824 */ /* 0x000fc600010e0600 */
[----:B------:R2:W-:Y:S04]  /*7de30*/  STL [R1+0x18c0], R11 ;  /* 0x0018c00b01007387 */ /* 0x0005e80000100800 */
[----:B------:R-:W3:Y:S04]  /*7de40*/  LDL.LU R9, [R1+0x1a00] ;  /* 0x001a000001097983 */ /* 0x000ee80000300800 */
[----:B------:R2:W-:Y:S04]  /*7de50*/  STL [R1+0x18bc], R13 ;  /* 0x0018bc0d01007387 */ /* 0x0005e80000100800 */
[----:B------:R2:W-:Y:S04]  /*7de60*/  LDGSTS.E [R5+0x11b00], desc[UR8][R6.64], P0 ;  /* 0x11b0000006057fae */ /* 0x0005e80008121848 */
[----:B-1----:R-:W3:Y:S01]  /*7de70*/  LDL.LU R12, [R1+0x1a40] ;  /* 0x001a4000010c7983 */ /* 0x002ee20000300800 */
[----:B--2---:R-:W-:-:S03]  /*7de80*/  IMAD.MOV.U32 R6, RZ, RZ, R11 ;  /* 0x000000ffff067224 */ /* 0x004fc600078e000b */
[----:B------:R-:W2:Y:S01]  /*7de90*/  LDL.LU R11, [R1+0x19fc] ;  /* 0x0019fc00010b7983 */ /* 0x000ea20000300800 */
[----:B------:R-:W-:-:S03]  /*7dea0*/  IMAD.MOV.U32 R7, RZ, RZ, R13 ;  /* 0x000000ffff077224 */ /* 0x000fc600078e000d */
[----:B------:R-:W2:Y:S01]  /*7deb0*/  LDL.LU R13, [R1+0x1a3c] ;  /* 0x001a3c00010d7983 */ /* 0x000ea20000300800 */
        /* <DEDUP_REMOVED lines=9> */
[----:B------:R-:W2:Y:S04]  /*7df50*/  LDL.LU R22, [R1+0x1a7c] ;  /* 0x001a7c0001167983 */ /* 0x000ea80000300800 */
[----:B------:R-:W2:Y:S01]  /*7df60*/  LDL.LU R21, [R1+0x1a80] ;  /* 0x001a800001157983 */ /* 0x000ea20000300800 */
[----:B-1----:R-:W-:Y:S01]  /*7df70*/  IMAD.MOV.U32 R6, RZ, RZ, R17 ;  /* 0x000000ffff067224 */ /* 0x002fe200078e0011 */
[----:B------:R-:W-:-:S02]  /*7df80*/  MOV R7, R18 ;  /* 0x0000001200077202 */ /* 0x000fc40000000f00 */
[----:B------:R-:W2:Y:S04]  /*7df90*/  LDL.LU R20, [R1+0x1abc] ;  /* 0x001abc0001147983 */ /* 0x000ea80000300800 */
[----:B------:R-:W2:Y:S04]  /*7dfa0*/  LDL.LU R19, [R1+0x1ac0] ;  /* 0x001ac00001137983 */ /* 0x000ea80000300800 */
        /* <DEDUP_REMOVED lines=9> */
[----:B---3--:R-:W-:Y:S01]  /*7e040*/  IADD3.X R16, R16, R0, RZ, P1, !PT ;  /* 0x0000000010107210 */ /* 0x008fe20000ffe4ff */
[----:B------:R-:W-:-:S04]  /*7e050*/  IMAD.X R10, R10, 0x1, R0, P2 ;  /* 0x000000010a0a7824 */ /* 0x000fc800010e0600 */
[----:B------:R-:W-:Y:S01]  /*7e060*/  STL [R1+0x197c], R16 ;  /* 0x00197c1001007387 */ /* 0x000fe20000100800 */
[----:B-1----:R-:W-:-:S03]  /*7e070*/  IMAD.MOV.U32 R6, RZ, RZ, R14 ;  /* 0x000000ffff067224 */ /* 0x002fc600078e000e */
[----:B------:R-:W-:Y:S04]  /*7e080*/  STL [R1+0x19c0], R8 ;  /* 0x0019c00801007387 */ /* 0x000fe80000100800 */
[----:B------:R-:W3:Y:S04]  /*7e090*/  LDL.LU R18, [R1+0x1afc] ;  /* 0x001afc0001127983 */ /* 0x000ee80000300800 */
[----:B------:R1:W-:Y:S04]  /*7e0a0*/  STL [R1+0x19bc], R10 ;  /* 0x0019bc0a01007387 */ /* 0x0003e80000100800 */
[----:B------:R-:W3:Y:S01]  /*7e0b0*/  LDL.LU R14, [R1+0x1b3c] ;  /* 0x001b3c00010e7983 */ /* 0x000ee20000300800 */
[----:B------:R-:W-:-:S05]  /*7e0c0*/  MOV R7, R16 ;  /* 0x0000001000077202 */ /* 0x000fca0000000f00 */
[----:B------:R1:W-:Y:S01]  /*7e0d0*/  LDGSTS.E [R5+0x13b00], desc[UR8][R6.64], P0 ;  /* 0x13b0000006057fae */ /* 0x0003e20008121848 */
[-C--:B------:R-:W-:Y:S01]  /*7e0e0*/  IADD3 R9, P1, R9, R34.reuse, RZ ;  /* 0x0000002209097210 */ /* 0x080fe20007f3e0ff */
[----:B-1----:R-:W-:Y:S02]  /*7e0f0*/  IMAD.MOV.U32 R6, RZ, RZ, R8 ;  /* 0x000000ffff067224 */ /* 0x002fe400078e0008 */
[----:B------:R-:W-:Y:S02]  /*7e100*/  IMAD.MOV.U32 R7, RZ, RZ, R10 ;  /* 0x000000ffff077224 */ /* 0x000fe400078e000a */
[----:B------:R-:W3:Y:S04]  /*7e110*/  LDL.LU R10, [R1+0x1b80] ;  /* 0x001b8000010a7983 */ /* 0x000ee80000300800 */
[----:B------:R-:W3:Y:S01]  /*7e120*/  LDL.LU R8, [R1+0x1bc0] ;  /* 0x001bc00001087983 */ /* 0x000ee20000300800 */
[----:B------:R-:W-:-:S03]  /*7e130*/  IADD3 R12, P2, R12, R34, RZ ;  /* 0x000000220c0c7210 */ /* 0x000fc60007f5e0ff */
[----:B------:R-:W-:Y:S04]  /*7e140*/  STL [R1+0x1a00], R9 ;  /* 0x001a000901007387 */ /* 0x000fe80000100800 */
[----:B------:R1:W-:Y:S01]  /*7e150*/  LDGSTS.E [R5+0x14300], desc[UR8][R6.64], P0 ;  /* 0x1430000006057fae */ /* 0x0003e20008121848 */
[----:B--2---:R-:W-:Y:S01]  /*7e160*/  IADD3.X R11, R11, R0, RZ, P1, !PT ;  /* 0x000000000b0b7210 */ /* 0x004fe20000ffe4ff */
[----:B------:R-:W-:-:S04]  /*7e170*/  IMAD.X R13, R13, 0x1, R0, P2 ;  /* 0x000000010d0d7824 */ /* 0x000fc800010e0600 */
[----:B------:R2:W-:Y:S01]  /*7e180*/  STL [R1+0x19fc], R11 ;  /* 0x0019fc0b01007387 */ /* 0x0005e20000100800 */
[----:B-1----:R-:W-:-:S03]  /*7e190*/  MOV R7, R11 ;  /* 0x0000000b00077202 */ /* 0x002fc60000000f00 */
[----:B------:R-:W-:Y:S01]  /*7e1a0*/  STL [R1+0x1a40], R12 ;  /* 0x001a400c01007387 */ /* 0x000fe20000100800 */
[----:B------:R-:W-:-:S03]  /*7e1b0*/  IMAD.MOV.U32 R6, RZ, RZ, R9 ;  /* 0x000000ffff067224 */ /* 0x000fc600078e0009 */
[----:B--2---:R-:W2:Y:S04]  /*7e1c0*/  LDL.LU R11, [R1+0x1b7c] ;  /* 0x001b7c00010b7983 */ /* 0x004ea80000300800 */
[----:B------:R1:W-:Y:S04]  /*7e1d0*/  STL [R1+0x1a3c], R13 ;  /* 0x001a3c0d01007387 */ /* 0x0003e80000100800 */
[----:B------:R-:W2:Y:S04]  /*7e1e0*/  LDL.LU R9, [R1+0x1bbc] ;  /* 0x001bbc0001097983 */ /* 0x000ea80000300800 */
[----:B------:R1:W-:Y:S02]  /*7e1f0*/  LDGSTS.E [R5+0x14b00], desc[UR8][R6.64], P0 ;  /* 0x14b0000006057fae */ /* 0x0003e40008121848 */
[----:B-1----:R-:W-:-:S02]  /*7e200*/  IMAD.MOV.U32 R7, RZ, RZ, R13 ;  /* 0x000000ffff077224 */ /* 0x002fc400078e000d */
[----:B------:R-:W-:Y:S01]  /*7e210*/  IMAD.MOV.U32 R6, RZ, RZ, R12 ;  /* 0x000000ffff067224 */ /* 0x000fe200078e000c */
[----:B------:R-:W2:Y:S04]  /*7e220*/  LDL.LU R13, [R1+0x1bfc] ;  /* 0x001bfc00010d7983 */ /* 0x000ea80000300800 */
[----:B------:R-:W2:Y:S04]  /*7e230*/  LDL.LU R12, [R1+0x1c00] ;  /* 0x001c0000010c7983 */ /* 0x000ea80000300800 */
[----:B------:R-:W2:Y:S04]  /*7e240*/  LDL.LU R17, [R1+0x1c6c] ;  /* 0x001c6c0001117983 */ /* 0x000ea80000300800 */
[----:B------:R-:W2:Y:S01]  /*7e250*/  LDL.LU R16, [R1+0x1c70] ;  /* 0x001c700001107983 */ /* 0x000ea20000300800 */
        /* <DEDUP_REMOVED lines=19> */
[----:B---3--:R-:W-:-:S04]  /*7e390*/  IADD3.X R18, R18, R0, RZ, P1, !PT ;  /* 0x0000000012127210 */ /* 0x008fc80000ffe4ff */
[----:B------:R-:W-:Y:S01]  /*7e3a0*/  MOV R7, R18 ;  /* 0x0000001200077202 */ /* 0x000fe20000000f00 */
[----:B------:R-:W-:Y:S01]  /*7e3b0*/  STL [R1+0x1afc], R18 ;  /* 0x001afc1201007387 */ /* 0x000fe20000100800 */
[----:B------:R-:W-:-:S03]  /*7e3c0*/  IMAD.X R14, R14, 0x1, R0, P2 ;  /* 0x000000010e0e7824 */ /* 0x000fc600010e0600 */
[----:B------:R1:W-:Y:S04]  /*7e3d0*/  STL [R1+0x1b40], R4 ;  /* 0x001b400401007387 */ /* 0x0003e80000100800 */
[----:B------:R-:W-:Y:S04]  /*7e3e0*/  STL [R1+0x1b3c], R14 ;  /* 0x001b3c0e01007387 */ /* 0x000fe80000100800 */
[----:B------:R-:W3:Y:S04]  /*7e3f0*/  LDL.LU R29, [R1+0x1c74] ;  /* 0x001c7400011d7983 */ /* 0x000ee80000300800 */
[----:B------:R4:W-:Y:S04]  /*7e400*/  LDGSTS.E [R5+0x16b00], desc[UR8][R6.64], P0 ;  /* 0x16b0000006057fae */ /* 0x0009e80008121848 */
[----:B------:R-:W3:Y:S04]  /*7e410*/  LDL.LU R27, [R1+0x1c78] ;  /* 0x001c7800011b7983 */ /* 0x000ee80000300800 */
[----:B------:R-:W3:Y:S01]  /*7e420*/  LDL.LU R26, [R1+0x1c7c] ;  /* 0x001c7c00011a7983 */ /* 0x000ee20000300800 */
        /* <DEDUP_REMOVED lines=8> */
[----:B--2---:R-:W-:-:S04]  /*7e4b0*/  IADD3.X R11, R11, R0, RZ, P1, !PT ;  /* 0x000000000b0b7210 */ /* 0x004fc80000ffe4ff */
        /* <DEDUP_REMOVED lines=8> */
[----:B--2---:R-:W2:Y:S01]  /*7e540*/  LDL.LU.64 R8, [R1+0xc88] ;  /* 0x000c880001087983 */ /* 0x004ea20000300a00 */
[----:B------:R-:W-:-:S03]  /*7e550*/  IADD3 R12, P1, R12, R34, RZ ;  /* 0x000000220c0c7210 */ /* 0x000fc60007f3e0ff */
[----:B------:R-:W2:Y:S01]  /*7e560*/  LDL.LU.64 R10, [R1+0xc80] ;  /* 0x000c8000010a7983 */ /* 0x000ea20000300a00 */
        /* <DEDUP_REMOVED lines=9> */
[----:B------:R-:W2:Y:S04]  /*7e600*/  LDL.LU.64 R12, [R1+0xc78] ;  /* 0x000c7800010c7983 */ /* 0x000ea80000300a00 */
[----:B------:R1:W-:Y:S04]  /*7e610*/  STL [R1+0x1c6c], R17 ;  /* 0x001c6c1101007387 */ /* 0x0003e80000100800 */
[----:B------:R-:W2:Y:S04]  /*7e620*/  LDL.LU.64 R14, [R1+0xc70] ;  /* 0x000c7000010e7983 */ /* 0x000ea80000300a00 */
[----:B------:R1:W-:Y:S02]  /*7e630*/  LDGSTS.E [R5+0x18b00], desc[UR8][R6.64], P0 ;  /* 0x18b0000006057fae */ /* 0x0003e40008121848 */
[----:B-1----:R-:W-:-:S02]  /*7e640*/  IMAD.MOV.U32 R6, RZ, RZ, R16 ;  /* 0x000000ffff067224 */ /* 0x002fc400078e0010 */
[----:B------:R-:W-:Y:S02]  /*7e650*/  IMAD.MOV.U32 R7, RZ, RZ, R17 ;  /* 0x000000ffff077224 */ /* 0x000fe400078e0011 */
        /* <DEDUP_REMOVED lines=8> */
[----:B---3--:R-:W-:-:S04]  /*7e6e0*/  IADD3 R27, P1, R27, R34, RZ ;  /* 0x000000221b1b7210 */ /* 0x008fc80007f3e0ff */
[----:B------:R-:W-:Y:S02]  /*7e6f0*/  IADD3.X R29, R29, R0, RZ, P1, !PT ;  /* 0x000000001d1d7210 */ /* 0x000fe40000ffe4ff */
[----:B----4-:R-:W-:Y:S01]  /*7e700*/  IADD3 R4, P2, R4, R34, RZ ;  /* 0x0000002204047210 */ /* 0x010fe20007f5e0ff */
[----:B------:R-:W-:Y:S04]  /*7e710*/  STL [R1+0x1c78], R27 ;  /* 0x001c781b01007387 */ /* 0x000fe80000100800 */
[----:B------:R-:W-:Y:S01]  /*7e720*/  IMAD.X R26, R26, 0x1, R0, P2 ;  /* 0x000000011a1a7824 */ /* 0x000fe200010e0600 */
[----:B------:R3:W-:Y:S04]  /*7e730*/  STL [R1+0x1c74], R29 ;  /* 0x001c741d01007387 */ /* 0x0007e80000100800 */
[----:B------:R4:W-:Y:S04]  /*7e740*/  STL [R1+0x1c80], R4 ;  /* 0x001c800401007387 */ /* 0x0009e80000100800 */
[----:B------:R-:W4:Y:S04]  /*7e750*/  LDL.LU.64 R38, [R1+0xc38] ;  /* 0x000c380001267983 */ /* 0x000f280000300a00 */
[----:B------:R4:W-:Y:S04]  /*7e760*/  STL [R1+0x1c7c], R26 ;  /* 0x001c7c1a01007387 */ /* 0x0009e80000100800 */
[----:B------:R-:W4:Y:S04]  /*7e770*/  LDL.LU R37, [R1+0xfc4] ;  /* 0x000fc40001257983 */ /* 0x000f280000300800 */
[----:B------:R-:W4:Y:S04]  /*7e780*/  LDL.LU R35, [R1+0x1004] ;  /* 0x0010040001237983 */ /* 0x000f280000300800 */
[----:B------:R-:W4:Y:S01]  /*7e790*/  LDL.LU R33, [R1+0x1008] ;  /* 0x0010080001217983 */ /* 0x000f220000300800 */
[----:B-1----:R-:W-:Y:S01]  /*7e7a0*/  MOV R7, R29 ;  /* 0x0000001d00077202 */ /* 0x002fe20000000f00 */
[----:B------:R-:W-:-:S02]  /*7e7b0*/  IMAD.MOV.U32 R6, RZ, RZ, R27 ;  /* 0x000000ffff067224 */ /* 0x000fc400078e001b */
[----:B---3--:R-:W3:Y:S04]  /*7e7c0*/  LDL.LU R29, [R1+0x1044] ;  /* 0x00104400011d7983 */ /* 0x008ee80000300800 */
[----:B------:R-:W3:Y:S04]  /*7e7d0*/  LDL.LU R27, [R1+0x1048] ;  /* 0x00104800011b7983 */ /* 0x000ee80000300800 */
[----:B------:R1:W-:Y:S02]  /*7e7e0*/  LDGSTS.E [R5+0x19b00], desc[UR8][R6.64], P0 ;  /* 0x19b0000006057fae */ /* 0x0003e40008121848 */
[----:B-1----:R-:W-:-:S02]  /*7e7f0*/  IMAD.MOV.U32 R6, RZ, RZ, R4 ;  /* 0x000000ffff067224 */ /* 0x002fc400078e0004 */
[----:B------:R-:W-:-:S05]  /*7e800*/  IMAD.MOV.U32 R7, RZ, RZ, R26 ;  /* 0x000000ffff077224 */ /* 0x000fca00078e001a */
[----:B------:R2:W-:Y:S02]  /*7e810*/  LDGSTS.E [R5+0x1a300], desc[UR8][R6.64], P0 ;  /* 0x1a30000006057fae */ /* 0x0005e40008121848 */
[----:B--2---:R-:W-:-:S04]  /*7e820*/  IADD3 R6, P1, R8, R34, RZ ;  /* 0x0000002208067210 */ /* 0x004fc80007f3e0ff */
[----:B----4-:R-:W-:Y:S02]  /*7e830*/  IADD3.X R4, R9, R0, RZ, P1, !PT ;  /* 0x0000000009047210 */ /* 0x010fe40000ffe4ff */
        /* <DEDUP_REMOVED lines=38> */
[----:B------:R-:W-:Y:S01]  /*7eaa0*/  LDGSTS.E [R5+0x1ab00], desc[UR8][R58.64], P0 ;  /* 0x1ab000003a057fae */ /* 0x000fe20008121848 */
[----:B------:R-:W-:Y:S02]  /*7eab0*/  IMAD.MOV.U32 R43, RZ, RZ, R21 ;  /* 0x000000ffff2b7224 */ /* 0x000fe400078e0015 */
[----:B------:R-:W-:Y:S01]  /*7eac0*/  IMAD.MOV.U32 R41, RZ, RZ, R23 ;  /* 0x000000ffff297224 */ /* 0x000fe200078e0017 */
[----:B------:R-:W-:Y:S04]  /*7ead0*/  LDGSTS.E [R5+0x1b300], desc[UR8][R56.64], P0 ;  /* 0x1b30000038057fae */ /* 0x000fe80008121848 */
[----:B------:R-:W-:Y:S01]  /*7eae0*/  LDGSTS.E [R5+0x1bb00], desc[UR8][R54.64], P0 ;  /* 0x1bb0000036057fae */ /* 0x000fe20008121848 */
[----:B------:R-:W-:-:S03]  /*7eaf0*/  IADD3 R26, P2, R38, R34, RZ ;  /* 0x00000022261a7210 */ /* 0x000fc60007f5e0ff */
[----:B------:R-:W-:Y:S01]  /*7eb00*/  LDGSTS.E [R5+0x1c300], desc[UR8][R52.64], P0 ;  /* 0x1c30000034057fae */ /* 0x000fe20008121848 */
[----:B------:R-:W-:-:S03]  /*7eb10*/  IMAD.X R37, R37, 0x1, R0, P1 ;  /* 0x0000000125257824 */ /* 0x000fc600008e0600 */
[----:B------:R-:W-:Y:S01]  /*7eb20*/  LDGSTS.E [R5+0x1cb00], desc[UR8][R50.64], P0 ;  /* 0x1cb0000032057fae */ /* 0x000fe20008121848 */
[----:B------:R-:W-:-:S03]  /*7eb30*/  IMAD.X R25, R39, 0x1, R0, P2 ;  /* 0x0000000127197824 */ /* 0x000fc600010e0600 */
[----:B------:R-:W-:Y:S04]  /*7eb40*/  STL [R1+0xfc4], R37 ;  /* 0x000fc42501007387 */ /* 0x000fe80000100800 */
[----:B------:R-:W-:Y:S04]  /*7eb50*/  STL.64 [R1+0xc88], R58 ;  /* 0x000c883a01007387 */ /* 0x000fe80000100a00 */
[----:B------:R-:W-:Y:S01]  /*7eb60*/  STL.64 [R1+0xc80], R56 ;  /* 0x000c803801007387 */ /* 0x000fe20000100a00 */
[----:B------:R-:W-:-:S03]  /*7eb70*/  IMAD.MOV.U32 R38, RZ, RZ, R26 ;  /* 0x000000ffff267224 */ /* 0x000fc600078e001a */
[----:B------:R-:W-:Y:S01]  /*7eb80*/  STL.64 [R1+0xc78], R54 ;  /* 0x000c783601007387 */ /* 0x000fe20000100a00 */
[----:B------:R-:W-:-:S03]  /*7eb90*/  MOV R39, R25 ;  /* 0x0000001900277202 */ /* 0x000fc60000000f00 */
        /* <DEDUP_REMOVED lines=18> */
[----:B------:R-:W3:Y:S02]  /*7ecc0*/  LDL.LU R9, [R1+0x1188] ;  /* 0x0011880001097983 */ /* 0x000ee40000300800 */
[--C-:B------:R-:W-:Y:S02]  /*7ecd0*/  IMAD.X R35, R35, 0x1, R0.reuse, P1 ;  /* 0x0000000123237824 */ /* 0x100fe400008e0600 */
[----:B------:R-:W3:Y:S01]  /*7ece0*/  LDL.LU R11, [R1+0x11c8] ;  /* 0x0011c800010b7983 */ /* 0x000ee20000300800 */
[----:B------:R-:W-:-:S03]  /*7ecf0*/  IMAD.X R29, R29, 0x1, R0, P2 ;  /* 0x000000011d1d7824 */ /* 0x000fc600010e0600 */
[----:B------:R-:W-:Y:S04]  /*7ed00*/  STL [R1+0x1008], R33 ;  /* 0x0010082101007387 */ /* 0x000fe80000100800 */
[----:B------:R-:W-:Y:S04]  /*7ed10*/  STL [R1+0x1004], R35 ;  /* 0x0010042301007387 */ /* 0x000fe80000100800 */
[----:B------:R-:W-:Y:S04]  /*7ed20*/  STL [R1+0x1048], R27 ;  /* 0x0010481b01007387 */ /* 0x000fe80000100800 */
[----:B------:R-:W3:Y:S04]  /*7ed30*/  LDL.LU R16, [R1+0x1184] ;  /* 0x0011840001107983 */ /* 0x000ee80000300800 */
[----:B------:R-:W-:Y:S04]  /*7ed40*/  STL [R1+0x1044], R29 ;  /* 0x0010441d01007387 */ /* 0x000fe80000100800 */
[----:B------:R-:W3:Y:S01]  /*7ed50*/  LDL.LU R18, [R1+0x11c4] ;  /* 0x0011c40001127983 */ /* 0x000ee20000300800 */
[----:B------:R-:W-:Y:S01]  /*7ed60*/  VIADD R4, R28, UR7 ;  /* 0x000000071c047c36 */ /* 0x000fe20008000000 */
[----:B------:R-:W-:Y:S01]  /*7ed70*/  MOV R7, R37 ;  /* 0x0000002500077202 */ /* 0x000fe20000000f00 */
[----:B------:R-:W-:Y:S01]  /*7ed80*/  IMAD.MOV.U32 R6, RZ, RZ, R36 ;  /* 0x000000ffff067224 */ /* 0x000fe200078e0024 */
[----:B------:R-:W-:Y:S04]  /*7ed90*/  LDGSTS.E [R5+0x1d300], desc[UR8][R48.64], P0 ;  /* 0x1d30000030057fae */ /* 0x000fe80008121848 */
[----:B------:R-:W-:Y:S04]  /*7eda0*/  LDGSTS.E [R5+0x1db00], desc[UR8][R46.64], P0 ;  /* 0x1db000002e057fae */ /* 0x000fe80008121848 */
[----:B------:R-:W-:Y:S04]  /*7edb0*/  LDGSTS.E [R5+0x1e300], desc[UR8][R44.64], P0 ;  /* 0x1e3000002c057fae */ /* 0x000fe80008121848 */
[----:B------:R-:W-:Y:S04]  /*7edc0*/  LDGSTS.E [R5+0x1eb00], desc[UR8][R42.64], P0 ;  /* 0x1eb000002a057fae */ /* 0x000fe80008121848 */
[----:B------:R-:W-:Y:S04]  /*7edd0*/  LDGSTS.E [R5+0x1f300], desc[UR8][R40.64], P0 ;  /* 0x1f30000028057fae */ /* 0x000fe80008121848 */
[----:B------:R-:W-:Y:S04]  /*7ede0*/  LDGSTS.E [R5+0x1fb00], desc[UR8][R38.64], P0 ;  /* 0x1fb0000026057fae */ /* 0x000fe80008121848 */
[----:B------:R1:W-:Y:S04]  /*7edf0*/  LDGSTS.E [R4+0x400], desc[UR8][R6.64], P0 ;  /* 0x0040000006047fae */ /* 0x0003e80008121848 */
[----:B------:R-:W3:Y:S01]  /*7ee00*/  LDL.LU R5, [R1+0x1208] ;  /* 0x0012080001057983 */ /* 0x000ee20000300800 */
[----:B-1----:R-:W-:Y:S01]  /*7ee10*/  MOV R6, R33 ;  /* 0x0000002100067202 */ /* 0x002fe20000000f00 */
[----:B------:R-:W-:-:S02]  /*7ee20*/  IMAD.MOV.U32 R7, RZ, RZ, R35 ;  /* 0x000000ffff077224 */ /* 0x000fc400078e0023 */
[----:B------:R-:W3:Y:S04]  /*7ee30*/  LDL.LU R14, [R1+0x1248] ;  /* 0x00124800010e7983 */ /* 0x000ee80000300800 */
[----:B------:R1:W-:Y:S02]  /*7ee40*/  LDGSTS.E [R4+0xc00], desc[UR8][R6.64], P0 ;  /* 0x00c0000006047fae */ /* 0x0003e40008121848 */
[----:B-1----:R-:W-:Y:S01]  /*7ee50*/  IMAD.MOV.U32 R6, RZ, RZ, R27 ;  /* 0x000000ffff067224 */ /* 0x002fe200078e001b */
[----:B------:R-:W-:-:S05]  /*7ee60*/  MOV R7, R29 ;  /* 0x0000001d00077202 */ /* 0x000fca0000000f00 */
[----:B------:R1:W-:Y:S01]  /*7ee70*/  LDGSTS.E [R4+0x1400], desc[UR8][R6.64], P0 ;  /* 0x0140000006047fae */ /* 0x0003e20008121848 */
[-C--:B--2---:R-:W-:Y:S02]  /*7ee80*/  IADD3 R12, P1, R12, R34.reuse, RZ ;  /* 0x000000220c0c7210 */ /* 0x084fe40007f3e0ff */
[----:B----4-:R-:W-:-:S03]  /*7ee90*/  IADD3 R8, P2, R8, R34, RZ ;  /* 0x0000002208087210 */ /* 0x010fc60007f5e0ff */
[--C-:B------:R-:W-:Y:S01]  /*7eea0*/  IMAD.X R15, R15, 0x1, R0.reuse, P1 ;  /* 0x000000010f0f7824 */ /* 0x100fe200008e0600 */
[----:B------:R2:W-:Y:S01]  /*7eeb0*/  STL [R1+0x1088], R12 ;  /* 0x0010880c01007387 */ /* 0x0005e20000100800 */
[----:B-1----:R-:W-:Y:S01]  /*7eec0*/  MOV R6, R12 ;  /* 0x0000000c00067202 */ /* 0x002fe20000000f00 */
[----:B------:R-:W-:Y:S02]  /*7eed0*/  IMAD.X R13, R13, 0x1, R0, P2 ;  /* 0x000000010d0d7824 */ /* 0x000fe400010e0600 */
[----:B------:R1:W-:Y:S04]  /*7eee0*/  STL [R1+0x1084], R15 ;  /* 0x0010840f01007387 */ /* 0x0003e80000100800 */
[----:B------:R-:W-:Y:S04]  /*7eef0*/  STL [R1+0x10c8], R8 ;  /* 0x0010c80801007387 */ /* 0x000fe80000100800 */
[----:B--2---:R-:W2:Y:S01]  /*7ef00*/  LDL.LU R12, [R1+0x1204] ;  /* 0x00120400010c7983 */ /* 0x004ea20000300800 */
[----:B------:R-:W-:-:S03]  /*7ef10*/  IMAD.MOV.U32 R7, RZ, RZ, R15 ;  /* 0x000000ffff077224 */ /* 0x000fc600078e000f */
[----:B------:R4:W-:Y:S01]  /*7ef20*/  STL [R1+0x10c4], R13 ;  /* 0x0010c40d01007387 */ /* 0x0009e20000100800 */
[----:B------:R-:W-:-:S03]  /*7ef30*/  IADD3 R10, P1, R10, R34, RZ ;  /* 0x000000220a0a7210 */ /* 0x000fc60007f3e0ff */
[----:B-1----:R-:W2:Y:S01]  /*7ef40*/  LDL.LU R15, [R1+0x1244] ;  /* 0x00124400010f7983 */ /* 0x002ea20000300800 */
[----:B------:R-:W-:Y:S01]  /*7ef50*/  IADD3 R19, P2, R19, R34, RZ ;  /* 0x0000002213137210 */ /* 0x000fe20007f5e0ff */
[--C-:B------:R-:W-:Y:S02]  /*7ef60*/  IMAD.X R17, R17, 0x1, R0.reuse, P1 ;  /* 0x0000000111117824 */ /* 0x100fe400008e0600 */
[----:B------:R1:W-:Y:S02]  /*7ef70*/  LDGSTS.E [R4+0x1c00], desc[UR8][R6.64], P0 ;  /* 0x01c0000006047fae */ /* 0x0003e40008121848 */
[----:B------:R-:W-:Y:S02]  /*7ef80*/  IMAD.X R20, R20, 0x1, R0, P2 ;  /* 0x0000000114147824 */ /* 0x000fe400010e0600 */
[----:B-1----:R-:W-:Y:S01]  /*7ef90*/  IMAD.MOV.U32 R6, RZ, RZ, R8 ;  /* 0x000000ffff067224 */ /* 0x002fe200078e0008 */
[----:B------:R-:W-:Y:S02]  /*7efa0*/  MOV R7, R13 ;  /* 0x0000000d00077202 */ /* 0x000fe40000000f00 */
[----:B----4-:R-:W4:Y:S04]  /*7efb0*/  LDL.LU R13, [R1+0x1288] ;  /* 0x00128800010d7983 */ /* 0x010f280000300800 */
[----:B------:R-:W4:Y:S04]  /*7efc0*/  LDL.LU R8, [R1+0x12c8] ;  /* 0x0012c80001087983 */ /* 0x000f280000300800 */
[----:B------:R-:W-:Y:S04]  /*7efd0*/  STL [R1+0x1108], R10 ;  /* 0x0011080a01007387 */ /* 0x000fe80000100800 */
[----:B------:R1:W-:Y:S04]  /*7efe0*/  LDGSTS.E [R4+0x2400], desc[UR8][R6.64], P0 ;  /* 0x0240000006047fae */ /* 0x0003e80008121848 */
[----:B------:R1:W-:Y:S04]  /*7eff0*/  STL [R1+0x1104], R17 ;  /* 0x0011041101007387 */ /* 0x0003e80000100800 */
[----:B------:R-:W-:Y:S01]  /*7f000*/  STL [R1+0x1148], R19 ;  /* 0x0011481301007387 */ /* 0x000fe20000100800 */
[----:B-1----:R-:W-:-:S03]  /*7f010*/  IMAD.MOV.U32 R7, RZ, RZ, R17 ;  /* 0x000000ffff077224 */ /* 0x002fc600078e0011 */
[----:B------:R-:W4:Y:S01]  /*7f020*/  LDL.LU R17, [R1+0x1284] ;  /* 0x0012840001117983 */ /* 0x000f220000300800 */
[----:B------:R-:W-:-:S03]  /*7f030*/  MOV R6, R10 ;  /* 0x0000000a00067202 */ /* 0x000fc60000000f00 */
[----:B------:R-:W-:Y:S04]  /*7f040*/  STL [R1+0x1144], R20 ;  /* 0x0011441401007387 */ /* 0x000fe80000100800 */
[----:B------:R-:W4:Y:S01]  /*7f050*/  LDL.LU R10, [R1+0x12c4] ;  /* 0x0012c400010a7983 */ /* 0x000f220000300800 */
[----:B---3--:R-:W-:-:S03]  /*7f060*/  IADD3 R9, P1, R9, R34, RZ ;  /* 0x0000002209097210 */ /* 0x008fc60007f3e0ff */
[----:B------:R1:W-:Y:S01]  /*7f070*/  LDGSTS.E [R4+0x2c00], desc[UR8][R6.64], P0 ;  /* 0x02c0000006047fae */ /* 0x0003e20008121848 */
[----:B------:R-:W-:Y:S01]  /*7f080*/  IADD3 R11, P2, R11, R34, RZ ;  /* 0x000000220b0b7210 */ /* 0x000fe20007f5e0ff */
[--C-:B------:R-:W-:Y:S02]  /*7f090*/  IMAD.X R16, R16, 0x1, R0.reuse, P1 ;  /* 0x0000000110107824 */ /* 0x100fe400008e0600 */
[----:B------:R-:W-:Y:S02]  /*7f0a0*/  STL [R1+0x1188], R9 ;  /* 0x0011880901007387 */ /* 0x000fe40000100800 */
[----:B------:R-:W-:Y:S02]  /*7f0b0*/  IMAD.X R18, R18, 0x1, R0, P2 ;  /* 0x0000000112127824 */ /* 0x000fe400010e0600 */
[----:B-1----:R-:W-:Y:S01]  /*7f0c0*/  IMAD.MOV.U32 R6, RZ, RZ, R19 ;  /* 0x000000ffff067224 */ /* 0x002fe200078e0013 */
[----:B------:R-:W-:Y:S01]  /*7f0d0*/  MOV R7, R20 ;  /* 0x0000001400077202 */ /* 0x000fe20000000f00 */
[----:B------:R1:W-:Y:S04]  /*7f0e0*/  STL [R1+0x1184], R16 ;  /* 0x0011841001007387 */ /* 0x0003e80000100800 */
[----:B------:R3:W-:Y:S04]  /*7f0f0*/  LDGSTS.E [R4+0x3400], desc[UR8][R6.64], P0 ;  /* 0x0340000006047fae */ /* 0x0007e80008121848 */
[----:B------:R-:W-:Y:S01]  /*7f100*/  STL [R1+0x11c8], R11 ;  /* 0x0011c80b01007387 */ /* 0x000fe20000100800 */
[----:B---3--:R-:W-:Y:S01]  /*7f110*/  MOV R6, R9 ;  /* 0x0000000900067202 */ /* 0x008fe20000000f00 */
[----:B------:R-:W-:-:S02]  /*7f120*/  IMAD.MOV.U32 R7, RZ, RZ, R16 ;  /* 0x000000ffff077224 */ /* 0x000fc400078e0010 */
[----:B-1----:R-:W3:Y:S04]  /*7f130*/  LDL.LU R16, [R1+0x1308] ;  /* 0x0013080001107983 */ /* 0x002ee80000300800 */
[----:B------:R1:W-:Y:S04]  /*7f140*/  STL [R1+0x11c4], R18 ;  /* 0x0011c41201007387 */ /* 0x0003e80000100800 */
[----:B------:R1:W-:Y:S04]  /*7f150*/  LDGSTS.E [R4+0x3c00], desc[UR8][R6.64], P0 ;  /* 0x03c0000006047fae */ /* 0x0003e80008121848 */
[----:B------:R-:W3:Y:S01]  /*7f160*/  LDL.LU R9, [R1+0x1348] ;  /* 0x0013480001097983 */ /* 0x000ee20000300800 */
[----:B-1----:R-:W-:-:S03]  /*7f170*/  MOV R7, R18 ;  /* 0x0000001200077202 */ /* 0x002fc60000000f00 */
[----:B------:R-:W3:Y:S01]  /*7f180*/  LDL.LU R18, [R1+0x1304] ;  /* 0x0013040001127983 */ /* 0x000ee20000300800 */
[----:B------:R-:W-:-:S03]  /*7f190*/  IMAD.MOV.U32 R6, RZ, RZ, R11 ;  /* 0x000000ffff067224 */ /* 0x000fc600078e000b */
[----:B------:R-:W3:Y:S01]  /*7f1a0*/  LDL.LU R11, [R1+0x1344] ;  /* 0x00134400010b7983 */ /* 0x000ee20000300800 */
[-C--:B------:R-:W-:Y:S02]  /*7f1b0*/  IADD3 R5, P1, R5, R34.reuse, RZ ;  /* 0x0000002205057210 */ /* 0x080fe40007f3e0ff */
[----:B------:R-:W-:Y:S01]  /*7f1c0*/  IADD3 R14, P2, R14, R34, RZ ;  /* 0x000000220e0e7210 */ /* 0x000fe20007f5e0ff */
[----:B------:R1:W-:Y:S04]  /*7f1d0*/  LDGSTS.E [R4+0x4400], desc[UR8][R6.64], P0 ;  /* 0x0440000006047fae */ /* 0x0003e80008121848 */
[----:B------:R-:W-:Y:S01]  /*7f1e0*/  STL [R1+0x1208], R5 ;  /* 0x0012080501007387 */ /* 0x000fe20000100800 */
[----:B-1----:R-:W-:Y:S01]  /*7f1f0*/  MOV R6, R5 ;  /* 0x0000000500067202 */ /* 0x002fe20000000f00 */
[----:B--2---:R-:W-:-:S04]  /*7f200*/  IMAD.X R12, R12, 0x1, R0, P1 ;  /* 0x000000010c0c7824 */ /* 0x004fc800008e0600 */
[----:B------:R-:W-:Y:S01]  /*7f210*/  IMAD.MOV.U32 R7, RZ, RZ, R12 ;  /* 0x000000ffff077224 */ /* 0x000fe200078e000c */
[----:B------:R1:W-:Y:S01]  /*7f220*/  STL [R1+0x1204], R12 ;  /* 0x0012040c01007387 */ /* 0x0003e20000100800 */
[----:B------:R-:W-:-:S03]  /*7f230*/  IMAD.X R15, R15, 0x1, R0, P2 ;  /* 0x000000010f0f7824 */ /* 0x000fc600010e0600 */
[----:B------:R2:W-:Y:S04]  /*7f240*/  STL [R1+0x1248], R14 ;  /* 0x0012480e01007387 */ /* 0x0005e80000100800 */
[----:B------:R2:W-:Y:S04]  /*7f250*/  LDGSTS.E [R4+0x4c00], desc[UR8][R6.64], P0 ;  /* 0x04c0000006047fae */ /* 0x0005e80008121848 */
[----:B-1----:R-:W3:Y:S04]  /*7f260*/  LDL.LU R12, [R1+0x1388] ;  /* 0x00138800010c7983 */ /* 0x002ee80000300800 */
[----:B------:R1:W-:Y:S04]  /*7f270*/  STL [R1+0x1244], R15 ;  /* 0x0012440f01007387 */ /* 0x0003e80000100800 */
[----:B------:R-:W3:Y:S01]  /*7f280*/  LDL.LU R5, [R1+0x13c8] ;  /* 0x0013c80001057983 */ /* 0x000ee20000300800 */
[----:B--2---:R-:W-:Y:S01]  /*7f290*/  IMAD.MOV.U32 R6, RZ, RZ, R14 ;  /* 0x000000ffff067224 */ /* 0x004fe200078e000e */
[----:B----4-:R-:W-:-:S02]  /*7f2a0*/  IADD3 R13, P1, R13, R34, RZ ;  /* 0x000000220d0d7210 */ /* 0x010fc40007f3e0ff */
[----:B------:R-:W2:Y:S01]  /*7f2b0*/  LDL.LU R14, [R1+0x1384] ;  /* 0x00138400010e7983 */ /* 0x000ea20000300800 */
[----:B------:R-:W-:Y:S02]  /*7f2c0*/  MOV R7, R15 ;  /* 0x0000000f00077202 */ /* 0x000fe40000000f00 */
[----:B------:R-:W-:Y:S01]  /*7f2d0*/  IADD3 R8, P2, R8, R34, RZ ;  /* 0x0000002208087210 */ /* 0x000fe20007f5e0ff */
[----:B-1----:R-:W4:Y:S04]  /*7f2e0*/  LDL.LU R15, [R1+0x13c4] ;  /* 0x0013c400010f7983 */ /* 0x002f280000300800 */
[----:B------:R1:W-:Y:S04]  /*7f2f0*/  STL [R1+0x1288], R13 ;  /* 0x0012880d01007387 */ /* 0x0003e80000100800 */
[----:B------:R1:W-:Y:S01]  /*7f300*/  LDGSTS.E [R4+0x5400], desc[UR8][R6.64], P0 ;  /* 0x0540000006047fae */ /* 0x0003e20008121848 */
[----:B------:R-:W-:Y:S01]  /*7f310*/  IMAD.X R17, R17, 0x1, R0, P1 ;  /* 0x0000000111117824 */ /* 0x000fe200008e0600 */
[----:B-1----:R-:W-:-:S04]  /*7f320*/  MOV R6, R13 ;  /* 0x0000000d00067202 */ /* 0x002fc80000000f00 */
[----:B------:R1:W-:Y:S01]  /*7f330*/  STL [R1+0x1284], R17 ;  /* 0x0012841101007387 */ /* 0x0003e20000100800 */
[----:B------:R-:W-:-:S03]  /*7f340*/  IMAD.X R10, R10, 0x1, R0, P2 ;  /* 0x000000010a0a7824 */ /* 0x000fc600010e0600 */
[----:B------:R3:W-:Y:S04]  /*7f350*/  STL [R1+0x12c8], R8 ;  /* 0x0012c80801007387 */ /* 0x0007e80000100800 */
[----:B------:R-:W4:Y:S01]  /*7f360*/  LDL.LU R13, [R1+0x1408] ;  /* 0x00140800010d7983 */ /* 0x000f220000300800 */
[----:B------:R-:W-:-:S03]  /*7f370*/  IMAD.MOV.U32 R7, RZ, RZ, R17 ;  /* 0x000000ffff077224 */ /* 0x000fc600078e0011 */
[----:B------:R3:W-:Y:S04]  /*7f380*/  STL [R1+0x12c4], R10 ;  /* 0x0012c40a01007387 */ /* 0x0007e80000100800 */
[----:B------:R-:W4:Y:S04]  /*7f390*/  LDL.LU R19, [R1+0x1448] ;  /* 0x0014480001137983 */ /* 0x000f280000300800 */
[----:B-1----:R-:W4:Y:S04]  /*7f3a0*/  LDL.LU R17, [R1+0x1404] ;  /* 0x0014040001117983 */ /* 0x002f280000300800 */
[----:B------:R-:W4:Y:S04]  /*7f3b0*/  LDL.LU R20, [R1+0x1444] ;  /* 0x0014440001147983 */ /* 0x000f280000300800 */
[----:B------:R1:W-:Y:S01]  /*7f3c0*/  LDGSTS.E [R4+0x5c00], desc[UR8][R6.64], P0 ;  /* 0x05c0000006047fae */ /* 0x0003e20008121848 */
[----:B---3--:R-:W-:Y:S01]  /*7f3d0*/  IADD3 R16, P1, R16, R34, RZ ;  /* 0x0000002210107210 */ /* 0x008fe20007f3e0ff */
[----:B-1----:R-:W-:Y:S01]  /*7f3e0*/  IMAD.MOV.U32 R6, RZ, RZ, R8 ;  /* 0x000000ffff067224 */ /* 0x002fe200078e0008 */
[----:B------:R-:W-:Y:S01]  /*7f3f0*/  MOV R7, R10 ;  /* 0x0000000a00077202 */ /* 0x000fe20000000f00 */
[----:B------:R-:W3:Y:S04]  /*7f400*/  LDL.LU R8, [R1+0x1488] ;  /* 0x0014880001087983 */ /* 0x000ee80000300800 */
[----:B------:R-:W3:Y:S01]  /*7f410*/  LDL.LU R10, [R1+0x14c8] ;  /* 0x0014c800010a7983 */ /* 0x000ee20000300800 */
[----:B------:R-:W-:-:S03]  /*7f420*/  IADD3 R9, P2, R9, R34, RZ ;  /* 0x0000002209097210 */ /* 0x000fc60007f5e0ff */
[----:B------:R1:W-:Y:S04]  /*7f430*/  STL [R1+0x1308], R16 ;  /* 0x0013081001007387 */ /* 0x0003e80000100800 */
[----:B------:R1:W-:Y:S01]  /*7f440*/  LDGSTS.E [R4+0x6400], desc[UR8][R6.64], P0 ;  /* 0x0640000006047fae */ /* 0x0003e20008121848 */
[--C-:B------:R-:W-:Y:S02]  /*7f450*/  IMAD.X R18, R18, 0x1, R0.reuse, P1 ;  /* 0x0000000112127824 */ /* 0x100fe400008e0600 */
[----:B------:R-:W-:-:S03]  /*7f460*/  IMAD.X R11, R11, 0x1, R0, P2 ;  /* 0x000000010b0b7824 */ /* 0x000fc600010e0600 */
[----:B------:R1:W-:Y:S02]  /*7f470*/  STL [R1+0x1304], R18 ;  /* 0x0013041201007387 */ /* 0x0003e40000100800 */
[----:B-1----:R-:W-:Y:S02]  /*7f480*/  MOV R6, R16 ;  /* 0x0000001000067202 */ /* 0x002fe40000000f00 */
[----:B------:R1:W-:Y:S04]  /*7f490*/  STL [R1+0x1348], R9 ;  /* 0x0013480901007387 */ /* 0x0003e80000100800 */
[----:B------:R-:W3:Y:S01]  /*7f4a0*/  LDL.LU R16, [R1+0x1484] ;  /* 0x0014840001107983 */ /* 0x000ee20000300800 */
[----:B------:R-:W-:-:S03]  /*7f4b0*/  IMAD.MOV.U32 R7, RZ, RZ, R18 ;  /* 0x000000ffff077224 */ /* 0x000fc600078e0012 */
[----:B------:R1:W-:Y:S04]  /*7f4c0*/  STL [R1+0x1344], R11 ;  /* 0x0013440b01007387 */ /* 0x0003e80000100800 */
[----:B------:R-:W3:Y:S04]  /*7f4d0*/  LDL.LU R18, [R1+0x14c4] ;  /* 0x0014c40001127983 */ /* 0x000ee80000300800 */
[----:B------:R1:W-:Y:S02]  /*7f4e0*/  LDGSTS.E [R4+0x6c00], desc[UR8][R6.64], P0 ;  /* 0x06c0000006047fae */ /* 0x0003e40008121848 */
[----:B-1----:R-:W-:Y:S01]  /*7f4f0*/  IMAD.MOV.U32 R6, RZ, RZ, R9 ;  /* 0x000000ffff067224 */ /* 0x002fe200078e0009 */
[----:B------:R-:W-:Y:S01]  /*7f500*/  MOV R7, R11 ;  /* 0x0000000b00077202 */ /* 0x000fe20000000f00 */
[----:B------:R-:W3:Y:S04]  /*7f510*/  LDL.LU R9, [R1+0x1508] ;  /* 0x0015080001097983 */ /* 0x000ee80000300800 */
[----:B------:R-:W3:Y:S04]  /*7f520*/  LDL.LU R11, [R1+0x1548] ;  /* 0x00154800010b7983 */ /* 0x000ee80000300800 */
[----:B------:R1:W-:Y:S01]  /*7f530*/  LDGSTS.E [R4+0x7400], desc[UR8][R6.64], P0 ;  /* 0x0740000006047fae */ /* 0x0003e20008121848 */
[----:B------:R-:W-:-:S05]  /*7f540*/  IADD3 R12, P1, R12, R34, RZ ;  /* 0x000000220c0c7210 */ /* 0x000fca0007f3e0ff */
[----:B------:R4:W-:Y:S01]  /*7f550*/  STL [R1+0x1388], R12 ;  /* 0x0013880c01007387 */ /* 0x0009e20000100800 */
[----:B------:R-:W-:Y:S01]  /*7f560*/  IADD3 R5, P2, R5, R34, RZ ;  /* 0x0000002205057210 */ /* 0x000fe20007f5e0ff */
[----:B--2---:R-:W-:Y:S01]  /*7f570*/  IMAD.X R14, R14, 0x1, R0, P1 ;  /* 0x000000010e0e7824 */ /* 0x004fe200008e0600 */
[----:B-1----:R-:W-:-:S03]  /*7f580*/  MOV R6, R12 ;  /* 0x0000000c00067202 */ /* 0x002fc60000000f00 */
[----:B----4-:R-:W-:Y:S01]  /*7f590*/  IMAD.X R15, R15, 0x1, R0, P2 ;  /* 0x000000010f0f7824 */ /* 0x010fe200010e0600 */
[----:B------:R1:W-:Y:S04]  /*7f5a0*/  STL [R1+0x1384], R14 ;  /* 0x0013840e01007387 */ /* 0x0003e80000100800 */
[----:B------:R-:W-:Y:S04]  /*7f5b0*/  STL [R1+0x13c8], R5 ;  /* 0x0013c80501007387 */ /* 0x000fe80000100800 */
[----:B------:R-:W2:Y:S01]  /*7f5c0*/  LDL.LU R12, [R1+0x1504] ;  /* 0x00150400010c7983 */ /* 0x000ea20000300800 */
[----:B------:R-:W-:-:S03]  /*7f5d0*/  IMAD.MOV.U32 R7, RZ, RZ, R14 ;  /* 0x000000ffff077224 */ /* 0x000fc600078e000e */
[----:B------:R4:W-:Y:S04]  /*7f5e0*/  STL [R1+0x13c4], R15 ;  /* 0x0013c40f01007387 */ /* 0x0009e80000100800 */
[----:B-1----:R-:W2:Y:S04]  /*7f5f0*/  LDL.LU R14, [R1+0x1544] ;  /* 0x00154400010e7983 */ /* 0x002ea80000300800 */
[----:B------:R1:W-:Y:S01]  /*7f600*/  LDGSTS.E [R4+0x7c00], desc[UR8][R6.64], P0 ;  /* 0x07c0000006047fae */ /* 0x0003e20008121848 */
[----:B------:R-:W-:Y:S01]  /*7f610*/  IADD3 R13, P1, R13, R34, RZ ;  /* 0x000000220d0d7210 */ /* 0x000fe20007f3e0ff */
[----:B-1----:R-:W-:Y:S01]  /*7f620*/  IMAD.MOV.U32 R6, RZ, RZ, R5 ;  /* 0x000000ffff067224 */ /* 0x002fe200078e0005 */
[----:B------:R-:W-:-:S02]  /*7f630*/  MOV R7, R15 ;  /* 0x0000000f00077202 */ /* 0x000fc40000000f00 */
[----:B----4-:R-:W4:Y:S01]  /*7f640*/  LDL.LU R15, [R1+0x1588] ;  /* 0x00158800010f7983 */ /* 0x010f220000300800 */
[----:B------:R-:W-:-:S03]  /*7f650*/  IADD3 R19, P2, R19, R34, RZ ;  /* 0x0000002213137210 */ /* 0x000fc60007f5e0ff */
[----:B------:R-:W4:Y:S01]  /*7f660*/  LDL.LU R5, [R1+0x15c8] ;  /* 0x0015c80001057983 */ /* 0x000f220000300800 */
[----:B------:R-:W-:-:S03]  /*7f670*/  IMAD.X R17, R17, 0x1, R0, P1 ;  /* 0x0000000111117824 */ /* 0x000fc600008e0600 */
[----:B------:R-:W-:Y:S01]  /*7f680*/  STL [R1+0x1408], R13 ;  /* 0x0014080d01007387 */ /* 0x000fe20000100800 */
[----:B------:R-:W-:-:S03]  /*7f690*/  IMAD.X R20, R20, 0x1, R0, P2 ;  /* 0x0000000114147824 */ /* 0x000fc600010e0600 */
        /* <DEDUP_REMOVED lines=10> */
[----:B------:R-:W-:-:S03]  /*7f740*/  IADD3 R10, P2, R10, R34, RZ ;  /* 0x000000220a0a7210 */ /* 0x000fc60007f5e0ff */
[----:B------:R-:W-:Y:S01]  /*7f750*/  STL [R1+0x1488], R8 ;  /* 0x0014880801007387 */ /* 0x000fe20000100800 */
[----:B-1----:R-:W-:Y:S01]  /*7f760*/  IMAD.MOV.U32 R6, RZ, RZ, R19 ;  /* 0x000000ffff067224 */ /* 0x002fe200078e0013 */
[----:B------:R-:W-:-:S05]  /*7f770*/  MOV R7, R20 ;  /* 0x0000001400077202 */ /* 0x000fca0000000f00 */
[----:B------:R1:W-:Y:S01]  /*7f780*/  LDGSTS.E [R4+0x9400], desc[UR8][R6.64], P0 ;  /* 0x0940000006047fae */ /* 0x0003e20008121848 */
[----:B------:R-:W-:-:S05]  /*7f790*/  IMAD.X R16, R16, 0x1, R0, P1 ;  /* 0x0000000110107824 */ /* 0x000fca00008e0600 */
[----:B------:R3:W-:Y:S01]  /*7f7a0*/  STL [R1+0x1484], R16 ;  /* 0x0014841001007387 */ /* 0x0007e20000100800 */
[----:B-1----:R-:W-:Y:S01]  /*7f7b0*/  MOV R6, R8 ;  /* 0x0000000800067202 */ /* 0x002fe20000000f00 */
[----:B------:R-:W-:Y:S02]  /*7f7c0*/  IMAD.MOV.U32 R7, RZ, RZ, R16 ;  /* 0x000000ffff077224 */ /* 0x000fe400078e0010 */
[----:B------:R-:W-:Y:S01]  /*7f7d0*/  IMAD.X R18, R18, 0x1, R0, P2 ;  /* 0x0000000112127824 */ /* 0x000fe200010e0600 */
[----:B------:R-:W-:Y:S04]  /*7f7e0*/  STL [R1+0x14c8], R10 ;  /* 0x0014c80a01007387 */ /* 0x000fe80000100800 */
[----:B------:R1:W-:Y:S04]  /*7f7f0*/  LDGSTS.E [R4+0x9c00], desc[UR8][R6.64], P0 ;  /* 0x09c0000006047fae */ /* 0x0003e80008121848 */
[----:B---3--:R-:W3:Y:S04]  /*7f800*/  LDL.LU R16, [R1+0x1608] ;  /* 0x0016080001107983 */ /* 0x008ee80000300800 */
[----:B------:R1:W-:Y:S04]  /*7f810*/  STL [R1+0x14c4], R18 ;  /* 0x0014c41201007387 */ /* 0x0003e80000100800 */
        /* <DEDUP_REMOVED lines=14> */
[----:B------:R-:W-:Y:S04]  /*7f900*/  STL [R1+0x1548], R11 ;  /* 0x0015480b01007387 */ /* 0x000fe80000100800 */
[----:B------:R2:W-:Y:S04]  /*7f910*/  LDGSTS.E [R4+0xac00], desc[UR8][R6.64], P0 ;  /* 0x0ac0000006047fae */ /* 0x0005e80008121848 */
[----:B-1----:R-:W3:Y:S04]  /*7f920*/  LDL.LU R12, [R1+0x1688] ;  /* 0x00168800010c7983 */ /* 0x002ee80000300800 */
[----:B------:R1:W-:Y:S04]  /*7f930*/  STL [R1+0x1544], R14 ;  /* 0x0015440e01007387 */ /* 0x0003e80000100800 */
[----:B------:R-:W3:Y:S01]  /*7f940*/  LDL.LU R9, [R1+0x16c8] ;  /* 0x0016c80001097983 */ /* 0x000ee20000300800 */
[----:B--2---:R-:W-:-:S02]  /*7f950*/  MOV R7, R14 ;  /* 0x0000000e00077202 */ /* 0x004fc40000000f00 */
[-C--:B----4-:R-:W-:Y:S01]  /*7f960*/  IADD3 R15, P1, R15, R34.reuse, RZ ;  /* 0x000000220f0f7210 */ /* 0x090fe20007f3e0ff */
[----:B-1----:R-:W2:Y:S01]  /*7f970*/  LDL.LU R14, [R1+0x1684] ;  /* 0x00168400010e7983 */ /* 0x002ea20000300800 */
[----:B------:R-:W-:Y:S01]  /*7f980*/  IMAD.MOV.U32 R6, RZ, RZ, R11 ;  /* 0x000000ffff067224 */ /* 0x000fe200078e000b */
[----:B------:R-:W-:Y:S02]  /*7f990*/  IADD3 R5, P2, R5, R34, RZ ;  /* 0x0000002205057210 */ /* 0x000fe40007f5e0ff */
[----:B------:R-:W4:Y:S04]  /*7f9a0*/  LDL.LU R11, [R1+0x16c4] ;  /* 0x0016c400010b7983 */ /* 0x000f280000300800 */
        /* <DEDUP_REMOVED lines=13> */
[----:B------:R1:W-:Y:S02]  /*7fa80*/  LDGSTS.E [R4+0xbc00], desc[UR8][R6.64], P0 ;  /* 0x0bc0000006047fae */ /* 0x0003e40008121848 */
[----:B-1----:R-:W-:Y:S01]  /*7fa90*/  IMAD.MOV.U32 R6, RZ, RZ, R5 ;  /* 0x000000ffff067224 */ /* 0x002fe200078e0005 */
[----:B------:R-:W-:Y:S01]  /*7faa0*/  MOV R7, R13 ;  /* 0x0000000d00077202 */ /* 0x000fe20000000f00 */
[----:B------:R-:W4:Y:S04]  /*7fab0*/  LDL.LU R5, [R1+0x1788] ;  /* 0x0017880001057983 */ /* 0x000f280000300800 */
[----:B---3--:R-:W3:Y:S01]  /*7fac0*/  LDL.LU R13, [R1+0x17c8] ;  /* 0x0017c800010d7983 */ /* 0x008ee20000300800 */
[----:B------:R-:W-:-:S03]  /*7fad0*/  IADD3 R16, P1, R16, R34, RZ ;  /* 0x0000002210107210 */ /* 0x000fc60007f3e0ff */
[----:B------:R1:W-:Y:S04]  /*7fae0*/  LDGSTS.E [R4+0xc400], desc[UR8][R6.64], P0 ;  /* 0x0c40000006047fae */ /* 0x0003e80008121848 */
[----:B------:R1:W-:Y:S01]  /*7faf0*/  STL [R1+0x1608], R16 ;  /* 0x0016081001007387 */ /* 0x0003e20000100800 */
[----:B------:R-:W-:Y:S01]  /*7fb00*/  IADD3 R8, P2, R8, R34, RZ ;  /* 0x0000002208087210 */ /* 0x000fe20007f5e0ff */
[----:B------:R-:W-:Y:S01]  /*7fb10*/  IMAD.X R18, R18, 0x1, R0, P1 ;  /* 0x0000000112127824 */ /* 0x000fe200008e0600 */
[----:B-1----:R-:W-:-:S03]  /*7fb20*/  MOV R6, R16 ;  /* 0x0000001000067202 */ /* 0x002fc60000000f00 */
[----:B------:R-:W-:Y:S01]  /*7fb30*/  IMAD.X R10, R10, 0x1, R0, P2 ;  /* 0x000000010a0a7824 */ /* 0x000fe200010e0600 */
[----:B------:R1:W-:Y:S04]  /*7fb40*/  STL [R1+0x1604], R18 ;  /* 0x0016041201007387 */ /* 0x0003e80000100800 */
[----:B------:R1:W-:Y:S04]  /*7fb50*/  STL [R1+0x1648], R8 ;  /* 0x0016480801007387 */ /* 0x0003e80000100800 */
[----:B------:R-:W3:Y:S01]  /*7fb60*/  LDL.LU R16, [R1+0x1784] ;  /* 0x0017840001107983 */ /* 0x000ee20000300800 */
[----:B------:R-:W-:-:S03]  /*7fb70*/  IMAD.MOV.U32 R7, RZ, RZ, R18 ;  /* 0x000000ffff077224 */ /* 0x000fc600078e0012 */
[----:B------:R1:W-:Y:S04]  /*7fb80*/  STL [R1+0x1644], R10 ;  /* 0x0016440a01007387 */ /* 0x0003e80000100800 */
[----:B-1----:R-:W3:Y:S04]  /*7fb90*/  LDL.LU R18, [R1+0x17c4] ;  /* 0x0017c40001127983 */ /* 0x002ee80000300800 */
[----:B------:R1:W-:Y:S02]  /*7fba0*/  LDGSTS.E [R4+0xcc00], desc[UR8][R6.64], P0 ;  /* 0x0cc0000006047fae */ /* 0x0003e40008121848 */
[----:B-1----:R-:W-:Y:S01]  /*7fbb0*/  IMAD.MOV.U32 R6, RZ, RZ, R8 ;  /* 0x000000ffff067224 */ /* 0x002fe200078e0008 */
[----:B------:R-:W-:Y:S01]  /*7fbc0*/  MOV R7, R10 ;  /* 0x0000000a00077202 */ /* 0x000fe20000000f00 */
[----:B------:R-:W3:Y:S04]  /*7fbd0*/  LDL.LU R8, [R1+0x1808] ;  /* 0x0018080001087983 */ /* 0x000ee80000300800 */
[----:B------:R-:W3:Y:S04]  /*7fbe0*/  LDL.LU R10, [R1+0x1848] ;  /* 0x00184800010a7983 */ /* 0x000ee80000300800 */
[----:B------:R1:W-:Y:S01]  /*7fbf0*/  LDGSTS.E [R4+0xd400], desc[UR8][R6.64], P0 ;  /* 0x0d40000006047fae */ /* 0x0003e20008121848 */
[----:B------:R-:W-:-:S02]  /*7fc00*/  IADD3 R12, P1, R12, R34, RZ ;  /* 0x000000220c0c7210 */ /* 0x000fc40007f3e0ff */
[----:B------:R-:W-:-:S03]  /*7fc10*/  IADD3 R9, P2, R9, R34, RZ ;  /* 0x0000002209097210 */ /* 0x000fc60007f5e0ff */
[----:B------:R4:W-:Y:S01]  /*7fc20*/  STL [R1+0x1688], R12 ;  /* 0x0016880c01007387 */ /* 0x0009e20000100800 */
[--C-:B--2---:R-:W-:Y:S01]  /*7fc30*/  IMAD.X R14, R14, 0x1, R0.reuse, P1 ;  /* 0x000000010e0e7824 */ /* 0x104fe200008e0600 */
[----:B-1----:R-:W-:Y:S01]  /*7fc40*/  MOV R6, R12 ;  /* 0x0000000c00067202 */ /* 0x002fe20000000f00 */
[----:B----4-:R-:W-:-:S03]  /*7fc50*/  IMAD.X R11, R11, 0x1, R0, P2 ;  /* 0x000000010b0b7824 */ /* 0x010fc600010e0600 */
[----:B------:R1:W-:Y:S04]  /*7fc60*/  STL [R1+0x1684], R14 ;  /* 0x0016840e01007387 */ /* 0x0003e80000100800 */
[----:B------:R2:W-:Y:S01]  /*7fc70*/  STL [R1+0x16c8], R9 ;  /* 0x0016c80901007387 */ /* 0x0005e20000100800 */
[----:B------:R-:W-:-:S03]  /*7fc80*/  IMAD.MOV.U32 R7, RZ, RZ, R14 ;  /* 0x000000ffff077224 */ /* 0x000fc600078e000e */
[----:B------:R-:W4:Y:S04]  /*7fc90*/  LDL.LU R12, [R1+0x1804] ;  /* 0x00180400010c7983 */ /* 0x000f280000300800 */
[----:B------:R2:W-:Y:S04]  /*7fca0*/  STL [R1+0x16c4], R11 ;  /* 0x0016c40b01007387 */ /* 0x0005e80000100800 */
[----:B-1----:R-:W4:Y:S04]  /*7fcb0*/  LDL.LU R14, [R1+0x1844] ;  /* 0x00184400010e7983 */ /* 0x002f280000300800 */
[----:B------:R1:W-:Y:S01]  /*7fcc0*/  LDGSTS.E [R4+0xdc00], desc[UR8][R6.64], P0 ;  /* 0x0dc0000006047fae */ /* 0x0003e20008121848 */
[-C--:B------:R-:W-:Y:S01]  /*7fcd0*/  IADD3 R15, P1, R15, R34.reuse, RZ ;  /* 0x000000220f0f7210 */ /* 0x080fe20007f3e0ff */
[----:B-1----:R-:W-:Y:S01]  /*7fce0*/  IMAD.MOV.U32 R6, RZ, RZ, R9 ;  /* 0x000000ffff067224 */ /* 0x002fe200078e0009 */
[----:B------:R-:W-:Y:S01]  /*7fcf0*/  MOV R7, R11 ;  /* 0x0000000b00077202 */ /* 0x000fe20000000f00 */
[----:B--2---:R-:W2:Y:S04]  /*7fd00*/  LDL.LU R9, [R1+0x1888] ;  /* 0x0018880001097983 */ /* 0x004ea80000300800 */
[----:B------:R-:W2:Y:S01]  /*7fd10*/  LDL.LU R11, [R1+0x18c8] ;  /* 0x0018c800010b7983 */ /* 0x000ea20000300800 */
[----:B------:R-:W-:Y:S01]  /*7fd20*/  IADD3 R19, P2, R19, R34, RZ ;  /* 0x0000002213137210 */ /* 0x000fe20007f5e0ff */
[----:B------:R-:W-:-:S02]  /*7fd30*/  IMAD.X R17, R17, 0x1, R0, P1 ;  /* 0x0000000111117824 */ /* 0x000fc400008e0600 */
[----:B------:R-:W-:Y:S02]  /*7fd40*/  STL [R1+0x1708], R15 ;  /* 0x0017080f01007387 */ /* 0x000fe40000100800 */
[----:B------:R-:W-:Y:S02]  /*7fd50*/  IMAD.X R20, R20, 0x1, R0, P2 ;  /* 0x0000000114147824 */ /* 0x000fe400010e0600 */
[----:B------:R1:W-:Y:S04]  /*7fd60*/  LDGSTS.E [R4+0xe400], desc[UR8][R6.64], P0 ;  /* 0x0e40000006047fae */ /* 0x0003e80008121848 */
[----:B------:R1:W-:Y:S04]  /*7fd70*/  STL [R1+0x1704], R17 ;  /* 0x0017041101007387 */ /* 0x0003e80000100800 */
[----:B------:R-:W-:Y:S01]  /*7fd80*/  STL [R1+0x1748], R19 ;  /* 0x0017481301007387 */ /* 0x000fe20000100800 */
[----:B-1----:R-:W-:-:S03]  /*7fd90*/  IMAD.MOV.U32 R7, RZ, RZ, R17 ;  /* 0x000000ffff077224 */ /* 0x002fc600078e0011 */
[----:B------:R-:W2:Y:S01]  /*7fda0*/  LDL.LU R17, [R1+0x1884] ;  /* 0x0018840001117983 */ /* 0x000ea20000300800 */
[----:B------:R-:W-:-:S03]  /*7fdb0*/  MOV R6, R15 ;  /* 0x0000000f00067202 */ /* 0x000fc60000000f00 */
[----:B------:R-:W-:Y:S04]  /*7fdc0*/  STL [R1+0x1744], R20 ;  /* 0x0017441401007387 */ /* 0x000fe80000100800 */
[----:B------:R-:W2:Y:S01]  /*7fdd0*/  LDL.LU R15, [R1+0x18c4] ;  /* 0x0018c400010f7983 */ /* 0x000ea20000300800 */
[----:B------:R-:W-:-:S03]  /*7fde0*/  IADD3 R5, P1, R5, R34, RZ ;  /* 0x0000002205057210 */ /* 0x000fc60007f3e0ff */
[----:B------:R1:W-:Y:S01]  /*7fdf0*/  LDGSTS.E [R4+0xec00], desc[UR8][R6.64], P0 ;  /* 0x0ec0000006047fae */ /* 0x0003e20008121848 */
[----:B---3--:R-:W-:-:S03]  /*7fe00*/  IADD3 R13, P2, R13, R34, RZ ;  /* 0x000000220d0d7210 */ /* 0x008fc60007f5e0ff */
        /* <DEDUP_REMOVED lines=23> */
[----:B----4-:R-:W-:-:S04]  /*7ff80*/  IMAD.X R12, R12, 0x1, R0, P1 ;  /* 0x000000010c0c7824 */ /* 0x010fc800008e0600 */
        /* <DEDUP_REMOVED lines=8> */
[----:B----4-:R-:W-:Y:S01]  /*80010*/  MOV R7, R14 ;  /* 0x0000000e00077202 */ /* 0x010fe20000000f00 */
[----:B------:R-:W-:Y:S01]  /*80020*/  IMAD.MOV.U32 R6, RZ, RZ, R10 ;  /* 0x000000ffff067224 */ /* 0x000fe200078e000a */
[-C--:B--2---:R-:W-:Y:S01]  /*80030*/  IADD3 R9, P1, R9, R34.reuse, RZ ;  /* 0x0000002209097210 */ /* 0x084fe20007f3e0ff */
[----:B-1----:R-:W2:Y:S04]  /*80040*/  LDL.LU R14, [R1+0x1984] ;  /* 0x00198400010e7983 */ /* 0x002ea80000300800 */
[----:B------:R-:W4:Y:S01]  /*80050*/  LDL.LU R10, [R1+0x19c4] ;  /* 0x0019c400010a7983 */ /* 0x000f220000300800 */
[----:B------:R-:W-:-:S03]  /*80060*/  IADD3 R11, P2, R11, R34, RZ ;  /* 0x000000220b0b7210 */ /* 0x000fc60007f5e0ff */
[----:B------:R1:W-:Y:S04]  /*80070*/  LDGSTS.E [R4+0x11400], desc[UR8][R6.64], P0 ;  /* 0x1140000006047fae */ /* 0x0003e80008121848 */
[----:B------:R1:W-:Y:S01]  /*80080*/  STL [R1+0x1888], R9 ;  /* 0x0018880901007387 */ /* 0x0003e20000100800 */
[----:B------:R-:W-:Y:S01]  /*80090*/  IMAD.X R17, R17, 0x1, R0, P1 ;  /* 0x0000000111117824 */ /* 0x000fe200008e0600 */
[----:B-1----:R-:W-:-:S03]  /*800a0*/  MOV R6, R9 ;  /* 0x0000000900067202 */ /* 0x002fc60000000f00 */
[----:B------:R-:W-:Y:S01]  /*800b0*/  IMAD.MOV.U32 R7, RZ, RZ, R17 ;  /* 0x000000ffff077224 */ /* 0x000fe200078e0011 */
[----:B------:R-:W-:Y:S01]  /*800c0*/  STL [R1+0x1884], R17 ;  /* 0x0018841101007387 */ /* 0x000fe20000100800 */
[----:B------:R-:W-:-:S03]  /*800d0*/  IMAD.X R15, R15, 0x1, R0, P2 ;  /* 0x000000010f0f7824 */ /* 0x000fc600010e0600 */
[----:B------:R1:W-:Y:S04]  /*800e0*/  STL [R1+0x18c8], R11 ;  /* 0x0018c80b01007387 */ /* 0x0003e80000100800 */
[----:B------:R-:W4:Y:S04]  /*800f0*/  LDL.LU R9, [R1+0x1a08] ;  /* 0x001a080001097983 */ /* 0x000f280000300800 */
[----:B------:R1:W-:Y:S04]  /*80100*/  STL [R1+0x18c4], R15 ;  /* 0x0018c40f01007387 */ /* 0x0003e80000100800 */
[----:B------:R1:W-:Y:S04]  /*80110*/  LDGSTS.E [R4+0x11c00], desc[UR8][R6.64], P0 ;  /* 0x11c0000006047fae */ /* 0x0003e80008121848 */
[----:B------:R-:W4:Y:S01]  /*80120*/  LDL.LU R19, [R1+0x1a48] ;  /* 0x001a480001137983 */ /* 0x000f220000300800 */
[----:B-1----:R-:W-:-:S03]  /*80130*/  IMAD.MOV.U32 R6, RZ, RZ, R11 ;  /* 0x000000ffff067224 */ /* 0x002fc600078e000b */
[----:B------:R-:W4:Y:S04]  /*80140*/  LDL.LU R11, [R1+0x1a04] ;  /* 0x001a0400010b7983 */ /* 0x000f280000300800 */
[----:B------:R-:W4:Y:S01]  /*80150*/  LDL.LU R20, [R1+0x1a44] ;  /* 0x001a440001147983 */ /* 0x000f220000300800 */
[----:B------:R-:W-:-:S03]  /*80160*/  MOV R7, R15 ;  /* 0x0000000f00077202 */ /* 0x000fc60000000f00 */
[----:B------:R-:W4:Y:S04]  /*80170*/  LDL.LU R17, [R1+0x1a88] ;  /* 0x001a880001117983 */ /* 0x000f280000300800 */
[----:B------:R-:W4:Y:S04]  /*80180*/  LDL.LU R15, [R1+0x1ac8] ;  /* 0x001ac800010f7983 */ /* 0x000f280000300800 */
[----:B------:R1:W-:Y:S01]  /*80190*/  LDGSTS.E [R4+0x12400], desc[UR8][R6.64], P0 ;  /* 0x1240000006047fae */ /* 0x0003e20008121848 */
[----:B---3--:R-:W-:-:S05]  /*801a0*/  IADD3 R16, P1, R16, R34, RZ ;  /* 0x0000002210107210 */ /* 0x008fca0007f3e0ff */
[----:B------:R-:W-:Y:S01]  /*801b0*/  STL [R1+0x1908], R16 ;  /* 0x0019081001007387 */ /* 0x000fe20000100800 */
[----:B------:R-:W-:Y:S01]  /*801c0*/  IADD3 R5, P2, R5, R34, RZ ;  /* 0x0000002205057210 */ /* 0x000fe20007f5e0ff */
[----:B------:R-:W-:-:S04]  /*801d0*/  IMAD.X R18, R18, 0x1, R0, P1 ;  /* 0x0000000112127824 */ /* 0x000fc800008e0600 */
[----:B------:R-:W-:Y:S01]  /*801e0*/  IMAD.X R13, R13, 0x1, R0, P2 ;  /* 0x000000010d0d7824 */ /* 0x000fe200010e0600 */
[----:B------:R3:W-:Y:S01]  /*801f0*/  STL [R1+0x1904], R18 ;  /* 0x0019041201007387 */ /* 0x0007e20000100800 */
[----:B-1----:R-:W-:-:S03]  /*80200*/  IMAD.MOV.U32 R7, RZ, RZ, R18 ;  /* 0x000000ffff077224 */ /* 0x002fc600078e0012 */
[----:B------:R-:W-:Y:S01]  /*80210*/  STL [R1+0x1948], R5 ;  /* 0x0019480501007387 */ /* 0x000fe20000100800 */
[----:B------:R-:W-:-:S03]  /*80220*/  MOV R6, R16 ;  /* 0x0000001000067202 */ /* 0x000fc60000000f00 */
[----:B---3--:R-:W3:Y:S04]  /*80230*/  LDL.LU R18, [R1+0x1a84] ;  /* 0x001a840001127983 */ /* 0x008ee80000300800 */
[----:B------:R1:W-:Y:S04]  /*80240*/  STL [R1+0x1944], R13 ;  /* 0x0019440d01007387 */ /* 0x0003e80000100800 */
[----:B------:R-:W3:Y:S04]  /*80250*/  LDL.LU R16, [R1+0x1ac4] ;  /* 0x001ac40001107983 */ /* 0x000ee80000300800 */
[----:B------:R1:W-:Y:S02]  /*80260*/  LDGSTS.E [R4+0x12c00], desc[UR8][R6.64], P0 ;  /* 0x12c0000006047fae */ /* 0x0003e40008121848 */
[----:B-1----:R-:W-:Y:S01]  /*80270*/  IMAD.MOV.U32 R6, RZ, RZ, R5 ;  /* 0x000000ffff067224 */ /* 0x002fe200078e0005 */
[----:B------:R-:W-:-:S02]  /*80280*/  MOV R7, R13 ;  /* 0x0000000d00077202 */ /* 0x000fc40000000f00 */
[----:B------:R-:W3:Y:S04]  /*80290*/  LDL.LU R13, [R1+0x1b08] ;  /* 0x001b0800010d7983 */ /* 0x000ee80000300800 */
[----:B------:R-:W3:Y:S04]  /*802a0*/  LDL.LU R5, [R1+0x1b48] ;  /* 0x001b480001057983 */ /* 0x000ee80000300800 */
[----:B------:R1:W-:Y:S01]  /*802b0*/  LDGSTS.E [R4+0x13400], desc[UR8][R6.64], P0 ;  /* 0x1340000006047fae */ /* 0x0003e20008121848 */
[-C--:B------:R-:W-:Y:S02]  /*802c0*/  IADD3 R12, P1, R12, R34.reuse, RZ ;  /* 0x000000220c0c7210 */ /* 0x080fe40007f3e0ff */
[----:B------:R-:W-:-:S03]  /*802d0*/  IADD3 R8, P2, R8, R34, RZ ;  /* 0x0000002208087210 */ /* 0x000fc60007f5e0ff */
[----:B------:R-:W-:Y:S01]  /*802e0*/  STL [R1+0x1988], R12 ;  /* 0x0019880c01007387 */ /* 0x000fe20000100800 */
[--C-:B--2---:R-:W-:Y:S02]  /*802f0*/  IMAD.X R14, R14, 0x1, R0.reuse, P1 ;  /* 0x000000010e0e7824 */ /* 0x104fe400008e0600 */
[----:B----4-:R-:W-:-:S03]  /*80300*/  IMAD.X R10, R10, 0x1, R0, P2 ;  /* 0x000000010a0a7824 */ /* 0x010fc600010e0600 */
[----:B------:R2:W-:Y:S01]  /*80310*/  STL [R1+0x1984], R14 ;  /* 0x0019840e01007387 */ /* 0x0005e20000100800 */
[----:B-1----:R-:W-:Y:S01]  /*80320*/  IMAD.MOV.U32 R7, RZ, RZ, R14 ;  /* 0x000000ffff077224 */ /* 0x002fe200078e000e */
[----:B------:R-:W-:Y:S02]  /*80330*/  MOV R6, R12 ;  /* 0x0000000c00067202 */ /* 0x000fe40000000f00 */
[----:B------:R-:W-:Y:S04]  /*80340*/  STL [R1+0x19c8], R8 ;  /* 0x0019c80801007387 */ /* 0x000fe80000100800 */
[----:B------:R1:W-:Y:S04]  /*80350*/  LDGSTS.E [R4+0x13c00], desc[UR8][R6.64], P0 ;  /* 0x13c0000006047fae */ /* 0x0003e80008121848 */
[----:B--2---:R-:W2:Y:S04]  /*80360*/  LDL.LU R14, [R1+0x1b04] ;  /* 0x001b0400010e7983 */ /* 0x004ea80000300800 */
[----:B------:R4:W-:Y:S04]  /*80370*/  STL [R1+0x19c4], R10 ;  /* 0x0019c40a01007387 */ /* 0x0009e80000100800 */
[----:B------:R-:W2:Y:S01]  /*80380*/  LDL.LU R12, [R1+0x1b44] ;  /* 0x001b4400010c7983 */ /* 0x000ea20000300800 */
[----:B-1----:R-:W-:Y:S01]  /*80390*/  IMAD.MOV.U32 R6, RZ, RZ, R8 ;  /* 0x000000ffff067224 */ /* 0x002fe200078e0008 */
[----:B------:R-:W-:-:S02]  /*803a0*/  MOV R7, R10 ;  /* 0x0000000a00077202 */ /* 0x000fc40000000f00 */
[----:B----4-:R-:W4:Y:S04]  /*803b0*/  LDL.LU R10, [R1+0x1b88] ;  /* 0x001b8800010a7983 */ /* 0x010f280000300800 */
[----:B------:R-:W4:Y:S01]  /*803c0*/  LDL.LU R8, [R1+0x1bc8] ;  /* 0x001bc80001087983 */ /* 0x000f220000300800 */
[----:B------:R-:W-:-:S03]  /*803d0*/  IADD3 R9, P1, R9, R34, RZ ;  /* 0x0000002209097210 */ /* 0x000fc60007f3e0ff */
[----:B------:R1:W-:Y:S04]  /*803e0*/  LDGSTS.E [R4+0x14400], desc[UR8][R6.64], P0 ;  /* 0x1440000006047fae */ /* 0x0003e80008121848 */
[----:B------:R-:W-:Y:S01]  /*803f0*/  STL [R1+0x1a08], R9 ;  /* 0x001a080901007387 */ /* 0x000fe20000100800 */
[----:B------:R-:W-:Y:S01]  /*80400*/  IADD3 R19, P2, R19, R34, RZ ;  /* 0x0000002213137210 */ /* 0x000fe20007f5e0ff */
[----:B------:R-:W-:-:S04]  /*80410*/  IMAD.X R11, R11, 0x1, R0, P1 ;  /* 0x000000010b0b7824 */ /* 0x000fc800008e0600 */
[----:B------:R-:W-:Y:S01]  /*80420*/  IMAD.X R20, R20, 0x1, R0, P2 ;  /* 0x0000000114147824 */ /* 0x000fe200010e0600 */
[----:B------:R1:W-:Y:S02]  /*80430*/  STL [R1+0x1a04], R11 ;  /* 0x001a040b01007387 */ /* 0x0003e40000100800 */
[----:B-1----:R-:W-:Y:S02]  /*80440*/  IMAD.MOV.U32 R7, RZ, RZ, R11 ;  /* 0x000000ffff077224 */ /* 0x002fe400078e000b */
[----:B------:R-:W-:Y:S01]  /*80450*/  STL [R1+0x1a48], R19 ;  /* 0x001a481301007387 */ /* 0x000fe20000100800 */
[----:B------:R-:W-:-:S03]  /*80460*/  MOV R6, R9 ;  /* 0x0000000900067202 */ /* 0x000fc60000000f00 */
[----:B------:R-:W4:Y:S04]  /*80470*/  LDL.LU R11, [R1+0x1b84] ;  /* 0x001b8400010b7983 */ /* 0x000f280000300800 */
[----:B------:R1:W-:Y:S04]  /*80480*/  STL [R1+0x1a44], R20 ;  /* 0x001a441401007387 */ /* 0x0003e80000100800 */
[----:B------:R-:W4:Y:S01]  /*80490*/  LDL.LU R9, [R1+0x1bc4] ;  /* 0x001bc40001097983 */ /* 0x000f220000300800 */
[-C--:B------:R-:W-:Y:S02]  /*804a0*/  IADD3 R17, P1, R17, R34.reuse, RZ ;  /* 0x0000002211117210 */ /* 0x080fe40007f3e0ff */
[----:B------:R-:W-:Y:S01]  /*804b0*/  IADD3 R15, P2, R15, R34, RZ ;  /* 0x000000220f0f7210 */ /* 0x000fe20007f5e0ff */
[----:B------:R1:W-:Y:S04]  /*804c0*/  LDGSTS.E [R4+0x14c00], desc[UR8][R6.64], P0 ;  /* 0x14c0000006047fae */ /* 0x0003e80008121848 */
[----:B------:R-:W-:Y:S01]  /*804d0*/  STL [R1+0x1a88], R17 ;  /* 0x001a881101007387 */ /* 0x000fe20000100800 */
[----:B-1----:R-:W-:Y:S01]  /*804e0*/  MOV R7, R20 ;  /* 0x0000001400077202 */ /* 0x002fe20000000f00 */
[----:B---3--:R-:W-:-:S05]  /*804f0*/  IMAD.X R18, R18, 0x1, R0, P1 ;  /* 0x0000000112127824 */ /* 0x008fca00008e0600 */
[----:B------:R-:W-:Y:S01]  /*80500*/  STL [R1+0x1a84], R18 ;  /* 0x001a841201007387 */ /* 0x000fe20000100800 */
[----:B------:R-:W-:-:S03]  /*80510*/  IMAD.X R16, R16, 0x1, R0, P2 ;  /* 0x0000000110107824 */ /* 0x000fc600010e0600 */
[----:B------:R-:W-:Y:S04]  /*80520*/  STL [R1+0x1ac8], R15 ;  /* 0x001ac80f01007387 */ /* 0x000fe80000100800 */
[----:B------:R-:W3:Y:S04]  /*80530*/  LDL.LU R20, [R1+0x1c08] ;  /* 0x001c080001147983 */ /* 0x000ee80000300800 */
[----:B------:R-:W-:Y:S04]  /*80540*/  STL [R1+0x1ac4], R16 ;  /* 0x001ac41001007387 */ /* 0x000fe80000100800 */
[----:B------:R-:W3:Y:S04]  /*80550*/  LDL.LU R24, [R1+0x1c88] ;  /* 0x001c880001187983 */ /* 0x000ee80000300800 */
[----:B------:R-:W3:Y:S04]  /*80560*/  LDL.LU R21, [R1+0x1c04] ;  /* 0x001c040001157983 */ /* 0x000ee80000300800 */
[----:B------:R-:W3:Y:S01]  /*80570*/  LDL.LU R25, [R1+0x1c84] ;  /* 0x001c840001197983 */ /* 0x000ee20000300800 */
[----:B------:R-:W-:Y:S01]  /*80580*/  IMAD.MOV.U32 R6, RZ, RZ, R19 ;  /* 0x000000ffff067224 */ /* 0x000fe200078e0013 */
[----:B------:R-:W-:-:S04]  /*80590*/  IADD3 R13, P1, R13, R34, RZ ;  /* 0x000000220d0d7210 */ /* 0x000fc80007f3e0ff */
[----:B------:R1:W-:Y:S01]  /*805a0*/  LDGSTS.E [R4+0x15400], desc[UR8][R6.64], P0 ;  /* 0x1540000006047fae */ /* 0x0003e20008121848 */
[----:B------:R-:W-:Y:S02]  /*805b0*/  IADD3 R5, P2, R5, R34, RZ ;  /* 0x0000002205057210 */ /* 0x000fe40007f5e0ff */
[----:B-1----:R-:W-:Y:S01]  /*805c0*/  MOV R6, R17 ;  /* 0x0000001100067202 */ /* 0x002fe20000000f00 */
[----:B------:R-:W-:Y:S01]  /*805d0*/  IMAD.MOV.U32 R7, RZ, RZ, R18 ;  /* 0x000000ffff077224 */ /* 0x000fe200078e0012 */
[----:B------:R-:W-:Y:S04]  /*805e0*/  STL [R1+0x1b08], R13 ;  /* 0x001b080d01007387 */ /* 0x000fe80000100800 */
[----:B------:R1:W-:Y:S02]  /*805f0*/  LDGSTS.E [R4+0x15c00], desc[UR8][R6.64], P0 ;  /* 0x15c0000006047fae */ /* 0x0003e40008121848 */
[----:B-1----:R-:W-:Y:S01]  /*80600*/  IMAD.MOV.U32 R6, RZ, RZ, R15 ;  /* 0x000000ffff067224 */ /* 0x002fe200078e000f */
[----:B------:R-:W-:-:S05]  /*80610*/  MOV R7, R16 ;  /* 0x0000001000077202 */ /* 0x000fca0000000f00 */
[----:B------:R1:W-:Y:S02]  /*80620*/  LDGSTS.E [R4+0x16400], desc[UR8][R6.64], P0 ;  /* 0x1640000006047fae */ /* 0x0003e40008121848 */
[----:B-1----:R-:W-:Y:S01]  /*80630*/  MOV R6, R13 ;  /* 0x0000000d00067202 */ /* 0x002fe20000000f00 */
[----:B--2---:R-:W-:-:S05]  /*80640*/  IMAD.X R14, R14, 0x1, R0, P1 ;  /* 0x000000010e0e7824 */ /* 0x004fca00008e0600 */
[----:B------:R-:W-:Y:S01]  /*80650*/  STL [R1+0x1b04], R14 ;  /* 0x001b040e01007387 */ /* 0x000fe20000100800 */
[----:B------:R-:W-:-:S03]  /*80660*/  IMAD.X R12, R12, 0x1, R0, P2 ;  /* 0x000000010c0c7824 */ /* 0x000fc600010e0600 */
[----:B------:R1:W-:Y:S01]  /*80670*/  STL [R1+0x1b48], R5 ;  /* 0x001b480501007387 */ /* 0x0003e20000100800 */
[----:B------:R-:W-:-:S03]  /*80680*/  IMAD.MOV.U32 R7, RZ, RZ, R14 ;  /* 0x000000ffff077224 */ /* 0x000fc600078e000e */
[----:B------:R-:W-:Y:S04]  /*80690*/  STL [R1+0x1b44], R12 ;  /* 0x001b440c01007387 */ /* 0x000fe80000100800 */
[----:B------:R-:W2:Y:S04]  /*806a0*/  LDL.LU R37, [R1+0x1c8c] ;  /* 0x001c8c0001257983 */ /* 0x000ea80000300800 */
[----:B------:R-:W2:Y:S01]  /*806b0*/  LDL.LU R36, [R1+0x1c90] ;  /* 0x001c900001247983 */ /* 0x000ea20000300800 */
[----:B----4-:R-:W-:-:S03]  /*806c0*/  IADD3 R10, P1, R10, R34, RZ ;  /* 0x000000220a0a7210 */ /* 0x010fc60007f3e0ff */
[----:B------:R4:W-:Y:S04]  /*806d0*/  LDGSTS.E [R4+0x16c00], desc[UR8][R6.64], P0 ;  /* 0x16c0000006047fae */ /* 0x0009e80008121848 */
[----:B------:R-:W2:Y:S01]  /*806e0*/  LDL.LU R33, [R1+0x1c94] ;  /* 0x001c940001217983 */ /* 0x000ea20000300800 */
[----:B------:R-:W-:Y:S01]  /*806f0*/  IADD3 R8, P2, R8, R34, RZ ;  /* 0x0000002208087210 */ /* 0x000fe20007f5e0ff */
[----:B----4-:R-:W-:Y:S02]  /*80700*/  IMAD.MOV.U32 R6, RZ, RZ, R5 ;  /* 0x000000ffff067224 */ /* 0x010fe400078e0005 */
[----:B-1----:R-:W4:Y:S01]  /*80710*/  LDL.LU R5, [R1+0x1c98] ;  /* 0x001c980001057983 */ /* 0x002f220000300800 */
[----:B------:R-:W-:-:S05]  /*80720*/  MOV R7, R12 ;  /* 0x0000000c00077202 */ /* 0x000fca0000000f00 */
[----:B------:R1:W-:Y:S04]  /*80730*/  LDGSTS.E [R4+0x17400], desc[UR8][R6.64], P0 ;  /* 0x1740000006047fae */ /* 0x0003e80008121848 */
[----:B------:R-:W-:Y:S01]  /*80740*/  STL [R1+0x1b88], R10 ;  /* 0x001b880a01007387 */ /* 0x000fe20000100800 */
[----:B------:R-:W-:Y:S01]  /*80750*/  IMAD.X R11, R11, 0x1, R0, P1 ;  /* 0x000000010b0b7824 */ /* 0x000fe200008e0600 */
[----:B-1----:R-:W-:-:S03]  /*80760*/  MOV R6, R10 ;  /* 0x0000000a00067202 */ /* 0x002fc60000000f00 */
[----:B------:R-:W-:Y:S01]  /*80770*/  IMAD.MOV.U32 R7, RZ, RZ, R11 ;  /* 0x000000ffff077224 */ /* 0x000fe200078e000b */
[----:B------:R-:W-:Y:S01]  /*80780*/  STL [R1+0x1b84], R11 ;  /* 0x001b840b01007387 */ /* 0x000fe20000100800 */
[----:B------:R-:W-:-:S03]  /*80790*/  IMAD.X R9, R9, 0x1, R0, P2 ;  /* 0x0000000109097824 */ /* 0x000fc600010e0600 */
[----:B------:R-:W-:Y:S04]  /*807a0*/  STL [R1+0x1bc8], R8 ;  /* 0x001bc80801007387 */ /* 0x000fe80000100800 */
[----:B------:R1:W-:Y:S04]  /*807b0*/  LDGSTS.E [R4+0x17c00], desc[UR8][R6.64], P0 ;  /* 0x17c0000006047fae */ /* 0x0003e80008121848 */
[----:B------:R1:W-:Y:S02]  /*807c0*/  STL [R1+0x1bc4], R9 ;  /* 0x001bc40901007387 */ /* 0x0003e40000100800 */
[----:B-1----:R-:W-:Y:S01]  /*807d0*/  IMAD.MOV.U32 R6, RZ, RZ, R8 ;  /* 0x000000ffff067224 */ /* 0x002fe200078e0008 */
[----:B------:R-:W-:-:S02]  /*807e0*/  MOV R7, R9 ;  /* 0x0000000900077202 */ /* 0x000fc40000000f00 */
[----:B------:R-:W4:Y:S04]  /*807f0*/  LDL.LU.64 R8, [R1+0xc30] ;  /* 0x000c300001087983 */ /* 0x000f280000300a00 */
[----:B------:R-:W4:Y:S04]  /*80800*/  LDL.LU.64 R10, [R1+0xc28] ;  /* 0x000c2800010a7983 */ /* 0x000f280000300a00 */
[----:B------:R-:W4:Y:S04]  /*80810*/  LDL.LU.64 R12, [R1+0xc20] ;  /* 0x000c2000010c7983 */ /* 0x000f280000300a00 */
[----:B------:R-:W4:Y:S04]  /*80820*/  LDL.LU.64 R14, [R1+0xc18] ;  /* 0x000c1800010e7983 */ /* 0x000f280000300a00 */
[----:B------:R-:W4:Y:S01]  /*80830*/  LDL.LU.64 R16, [R1+0xc10] ;  /* 0x000c100001107983 */ /* 0x000f220000300a00 */
[----:B---3--:R-:W-:-:S03]  /*80840*/  IADD3 R20, P1, R20, R34, RZ ;  /* 0x0000002214147210 */ /* 0x008fc60007f3e0ff */
[----:B------:R-:W3:Y:S04]  /*80850*/  LDL.LU.64 R18, [R1+0xc08] ;  /* 0x000c080001127983 */ /* 0x000ee80000300a00 */
[----:B------:R-:W-:Y:S01]  /*80860*/  STL [R1+0x1c08], R20 ;  /* 0x001c081401007387 */ /* 0x000fe20000100800 */
[----:B------:R-:W-:-:S03]  /*80870*/  IADD3 R24, P2, R24, R34, RZ ;  /* 0x0000002218187210 */ /* 0x000fc60007f5e0ff */
[----:B------:R1:W-:Y:S01]  /*80880*/  LDGSTS.E [R4+0x18400], desc[UR8][R6.64], P0 ;  /* 0x1840000006047fae */ /* 0x0003e20008121848 */
[----:B------:R-:W-:-:S05]  /*80890*/  IMAD.X R21, R21, 0x1, R0, P1 ;  /* 0x0000000115157824 */ /* 0x000fca00008e0600 */
[----:B------:R1:W-:Y:S01]  /*808a0*/  STL [R1+0x1c04], R21 ;  /* 0x001c041501007387 */ /* 0x0003e20000100800 */
[----:B------:R-:W-:Y:S01]  /*808b0*/  IMAD.X R25, R25, 0x1, R0, P2 ;  /* 0x0000000119197824 */ /* 0x000fe200010e0600 */
[----:B-1----:R-:W-:Y:S01]  /*808c0*/  MOV R6, R20 ;  /* 0x0000001400067202 */ /* 0x002fe20000000f00 */
[----:B------:R-:W-:Y:S01]  /*808d0*/  IMAD.MOV.U32 R7, RZ, RZ, R21 ;  /* 0x000000ffff077224 */ /* 0x000fe200078e0015 */
[----:B------:R-:W-:Y:S04]  /*808e0*/  STL [R1+0x1c88], R24 ;  /* 0x001c881801007387 */ /* 0x000fe80000100800 */
        /* <DEDUP_REMOVED lines=9> */
[----:B------:R-:W3:Y:S04]  /*80980*/  LDL.LU R35, [R1+0xfd0] ;  /* 0x000fd00001237983 */ /* 0x000ee80000300800 */
[----:B------:R1:W-:Y:S01]  /*80990*/  LDGSTS.E [R4+0x19400], desc[UR8][R6.64], P0 ;  /* 0x1940000006047fae */ /* 0x0003e20008121848 */
[----:B--2---:R-:W-:-:S05]  /*809a0*/  IADD3 R36, P1, R36, R34, RZ ;  /* 0x0000002224247210 */ /* 0x004fca0007f3e0ff */
[----:B------:R-:W-:Y:S01]  /*809b0*/  IMAD.X R37, R37, 0x1, R0, P1 ;  /* 0x0000000125257824 */ /* 0x000fe200008e0600 */
[----:B-1----:R-:W-:-:S03]  /*809c0*/  MOV R6, R36 ;  /* 0x0000002400067202 */ /* 0x002fc60000000f00 */
[----:B------:R-:W-:-:S05]  /*809d0*/  IMAD.MOV.U32 R7, RZ, RZ, R37 ;  /* 0x000000ffff077224 */ /* 0x000fca00078e0025 */
[----:B------:R1:W-:Y:S01]  /*809e0*/  LDGSTS.E [R4+0x19c00], desc[UR8][R6.64], P0 ;  /* 0x19c0000006047fae */ /* 0x0003e20008121848 */
[----:B----4-:R-:W-:-:S05]  /*809f0*/  IADD3 R5, P2, R5, R34, RZ ;  /* 0x0000002205057210 */ /* 0x010fca0007f5e0ff */
[----:B------:R-:W-:Y:S02]  /*80a00*/  IMAD.X R33, R33, 0x1, R0, P2 ;  /* 0x0000000121217824 */ /* 0x000fe400010e0600 */
[----:B-1----:R-:W-:-:S03]  /*80a10*/  IMAD.MOV.U32 R6, RZ, RZ, R5 ;  /* 0x000000ffff067224 */ /* 0x002fc600078e0005 */
[----:B------:R-:W-:Y:S01]  /*80a20*/  MOV R7, R33 ;  /* 0x0000002100077202 */ /* 0x000fe20000000f00 */
[----:B------:R1:W-:Y:S04]  /*80a30*/  STL [R1+0x1c90], R36 ;  /* 0x001c902401007387 */ /* 0x0003e80000100800 */
[----:B------:R2:W-:Y:S04]  /*80a40*/  LDGSTS.E [R4+0x1a400], desc[UR8][R6.64], P0 ;  /* 0x1a40000006047fae */ /* 0x0005e80008121848 */
[----:B------:R-:W-:Y:S04]  /*80a50*/  STL [R1+0x1c8c], R37 ;  /* 0x001c8c2501007387 */ /* 0x000fe80000100800 */
[----:B------:R-:W-:Y:S04]  /*80a60*/  STL [R1+0x1c98], R5 ;  /* 0x001c980501007387 */ /* 0x000fe80000100800 */
[----:B------:R4:W-:Y:S04]  /*80a70*/  STL [R1+0x1c94], R33 ;  /* 0x001c942101007387 */ /* 0x0009e80000100800 */
[----:B-1----:R-:W3:Y:S04]  /*80a80*/  LDL.LU R36, [R1+0xfcc] ;  /* 0x000fcc0001247983 */ /* 0x002ee80000300800 */
[----:B----4-:R-:W4:Y:S01]  /*80a90*/  LDL.LU R33, [R1+0x100c] ;  /* 0x00100c0001217983 */ /* 0x010f220000300800 */
[----:B--2---:R-:W-:-:S05]  /*80aa0*/  IADD3 R6, P1, R8, R34, RZ ;  /* 0x0000002208067210 */ /* 0x004fca0007f3e0ff */
        /* <DEDUP_REMOVED lines=22> */
[----:B------:R-:W-:Y:S02]  /*80c10*/  LOP3.LUT R29, R32, 0x3f, RZ, 0xc0, !PT ;  /* 0x0000003f201d7812 */ /* 0x000fe400078ec0ff */
[----:B------:R-:W2:Y:S04]  /*80c20*/  LDL.LU R32, [R1+0x1010] ;  /* 0x0010100001207983 */ /* 0x000ea80000300800 */
[----:B------:R-:W-:Y:S04]  /*80c30*/  STL [R1+0xfd0], R35 ;  /* 0x000fd02301007387 */ /* 0x000fe80000100800 */
[----:B------:R-:W3:Y:S04]  /*80c40*/  LDL.LU R28, [R1+0x104c] ;  /* 0x00104c00011c7983 */ /* 0x000ee80000300800 */
[----:B------:R-:W3:Y:S01]  /*80c50*/  LDL.LU R27, [R1+0x1050] ;  /* 0x00105000011b7983 */ /* 0x000ee20000300800 */
        /* <DEDUP_REMOVED lines=16> */
[----:B------:R-:W-:Y:S01]  /*80d60*/  IMAD.MOV.U32 R45, RZ, RZ, R19 ;  /* 0x000000ffff2d7224 */ /* 0x000fe200078e0013 */
[----:B------:R-:W-:Y:S01]  /*80d70*/  MOV R41, R23 ;  /* 0x0000001700297202 */ /* 0x000fe20000000f00 */
[----:B------:R-:W-:Y:S01]  /*80d80*/  IMAD.MOV.U32 R43, RZ, RZ, R21 ;  /* 0x000000ffff2b7224 */ /* 0x000fe200078e0015 */
[----:B------:R-:W-:Y:S01]  /*80d90*/  LDGSTS.E [R4+0x1ac00], desc[UR8][R58.64], P0 ;  /* 0x1ac000003a047fae */ /* 0x000fe20008121848 */
[----:B------:R-:W-:Y:S02]  /*80da0*/  IMAD.MOV.U32 R40, RZ, RZ, R24 ;  /* 0x000000ffff287224 */ /* 0x000fe400078e0018 */
[----:B------:R-:W-:Y:S01]  /*80db0*/  IMAD.MOV.U32 R38, RZ, RZ, R26 ;  /* 0x000000ffff267224 */ /* 0x000fe200078e001a */
[----:B------:R-:W-:Y:S01]  /*80dc0*/  LDGSTS.E [R4+0x1b400], desc[UR8][R56.64], P0 ;  /* 0x1b40000038047fae */ /* 0x000fe20008121848 */
[----:B------:R-:W-:Y:S01]  /*80dd0*/  IMAD.MOV.U32 R39, RZ, RZ, R25 ;  /* 0x000000ffff277224 */ /* 0x000fe200078e0019 */
[----:B------:R-:W-:Y:S01]  /*80de0*/  IADD3.X R36, R36, R0, RZ, P1, !PT ;  /* 0x0000000024247210 */ /* 0x000fe20000ffe4ff */
[----:B------:R-:W-:Y:S01]  /*80df0*/  IMAD.SHL.U32 R29, R29, 0x4, RZ ;  /* 0x000000041d1d7824 */ /* 0x000fe200078e00ff */
[----:B------:R-:W-:Y:S04]  /*80e00*/  LDGSTS.E [R4+0x1bc00], desc[UR8][R54.64], P0 ;  /* 0x1bc0000036047fae */ /* 0x000fe80008121848 */
[----:B------:R-:W-:Y:S04]  /*80e10*/  STL [R1+0xfcc], R36 ;  /* 0x000fcc2401007387 */ /* 0x000fe80000100800 */
        /* <DEDUP_REMOVED lines=19> */
[----:B--2---:R-:W-:-:S03]  /*80f50*/  IADD3 R32, P1, R32, R34, RZ ;  /* 0x0000002220207210 */ /* 0x004fc60007f3e0ff */
[----:B------:R-:W-:Y:S01]  /*80f60*/  LDGSTS.E [R4+0x1c400], desc[UR8][R52.64], P0 ;  /* 0x1c40000034047fae */ /* 0x000fe20008121848 */
[----:B----4-:R-:W-:-:S03]  /*80f70*/  IADD3.X R33, R33, R0, RZ, P1, !PT ;  /* 0x0000000021217210 */ /* 0x010fc60000ffe4ff */
[----:B------:R-:W-:Y:S01]  /*80f80*/  STL [R1+0x1010], R32 ;  /* 0x0010102001007387 */ /* 0x000fe20000100800 */
[----:B---3--:R-:W-:-:S03]  /*80f90*/  IADD3 R27, P2, R27, R34, RZ ;  /* 0x000000221b1b7210 */ /* 0x008fc60007f5e0ff */
[----:B------:R-:W-:Y:S02]  /*80fa0*/  STL [R1+0x100c], R33 ;  /* 0x00100c2101007387 */ /* 0x000fe40000100800 */
[----:B------:R-:W-:Y:S02]  /*80fb0*/  IMAD.X R28, R28, 0x1, R0, P2 ;  /* 0x000000011c1c7824 */ /* 0x000fe400010e0600 */
[----:B------:R-:W-:Y:S04]  /*80fc0*/  STL [R1+0x1050], R27 ;  /* 0x0010501b01007387 */ /* 0x000fe80000100800 */
[----:B------:R-:W2:Y:S04]  /*80fd0*/  LDL.LU R11, [R1+0x1190] ;  /* 0x00119000010b7983 */ /* 0x000ea80000300800 */
[----:B------:R-:W-:Y:S04]  /*80fe0*/  STL [R1+0x104c], R28 ;  /* 0x00104c1c01007387 */ /* 0x000fe80000100800 */
[----:B------:R-:W3:Y:S04]  /*80ff0*/  LDL.LU R19, [R1+0x11d0] ;  /* 0x0011d00001137983 */ /* 0x000ee80000300800 */
[----:B------:R-:W4:Y:S04]  /*81000*/  LDL.LU R17, [R1+0x118c] ;  /* 0x00118c0001117983 */ /* 0x000f280000300800 */
[----:B------:R-:W4:Y:S01]  /*81010*/  LDL.LU R20, [R1+0x11cc] ;  /* 0x0011cc0001147983 */ /* 0x000f220000300800 */
[----:B------:R-:W-:Y:S01]  /*81020*/  LOP3.LUT R5, R29, 0x50, RZ, 0x3c, !PT ;  /* 0x000000501d057812 */ /* 0x000fe200078e3cff */
[----:B------:R-:W-:-:S02]  /*81030*/  IMAD.MOV.U32 R6, RZ, RZ, R35 ;  /* 0x000000ffff067224 */ /* 0x000fc400078e0023 */
[----:B------:R-:W-:Y:S01]  /*81040*/  LDGSTS.E [R4+0x1cc00], desc[UR8][R50.64], P0 ;  /* 0x1cc0000032047fae */ /* 0x000fe20008121848 */
[----:B------:R-:W-:Y:S01]  /*81050*/  IADD3 R5, R5, UR7, RZ ;  /* 0x0000000705057c10 */ /* 0x000fe2000fffe0ff */
[----:B------:R-:W-:Y:S02]  /*81060*/  IMAD.MOV.U32 R7, RZ, RZ, R36 ;  /* 0x000000ffff077224 */ /* 0x000fe400078e0024 */
[----:B------:R-:W-:Y:S04]  /*81070*/  LDGSTS.E [R4+0x1d400], desc[UR8][R48.64], P0 ;  /* 0x1d40000030047fae */ /* 0x000fe80008121848 */
[----:B------:R-:W-:Y:S04]  /*81080*/  LDGSTS.E [R4+0x1dc00], desc[UR8][R46.64], P0 ;  /* 0x1dc000002e047fae */ /* 0x000fe80008121848 */
[----:B------:R-:W-:Y:S04]  /*81090*/  LDGSTS.E [R4+0x1e400], desc[UR8][R44.64], P0 ;  /* 0x1e4000002c047fae */ /* 0x000fe80008121848 */
[----:B------:R-:W-:Y:S04]  /*810a0*/  LDGSTS.E [R4+0x1ec00], desc[UR8][R42.64], P0 ;  /* 0x1ec000002a047fae */ /* 0x000fe80008121848 */
[----:B------:R-:W-:Y:S04]  /*810b0*/  LDGSTS.E [R4+0x1f400], desc[UR8][R40.64], P0 ;  /* 0x1f40000028047fae */ /* 0x000fe80008121848 */
[----:B------:R-:W-:Y:S04]  /*810c0*/  LDGSTS.E [R4+0x1fc00], desc[UR8][R38.64], P0 ;  /* 0x1fc0000026047fae */ /* 0x000fe80008121848 */
[----:B------:R1:W-:Y:S04]  /*810d0*/  LDGSTS.E [R5+0x500], desc[UR8][R6.64], P0 ;  /* 0x0050000006057fae */ /* 0x0003e80008121848 */
[----:B------:R-:W4:Y:S01]  /*810e0*/  LDL.LU R4, [R1+0x1210] ;  /* 0x0012100001047983 */ /* 0x000f220000300800 */
[----:B-1----:R-:W-:Y:S01]  /*810f0*/  IMAD.MOV.U32 R6, RZ, RZ, R32 ;  /* 0x000000ffff067224 */ /* 0x002fe200078e0020 */
[----:B------:R-:W-:-:S02]  /*81100*/  MOV R7, R33 ;  /* 0x0000002100077202 */ /* 0x000fc40000000f00 */
[----:B------:R-:W4:Y:S04]  /*81110*/  LDL.LU R14, [R1+0x1250] ;  /* 0x00125000010e7983 */ /* 0x000f280000300800 */
[----:B------:R1:W-:Y:S02]  /*81120*/  LDGSTS.E [R5+0xd00], desc[UR8][R6.64], P0 ;  /* 0x00d0000006057fae */ /* 0x0003e40008121848 */
[----:B-1----:R-:W-:Y:S02]  /*81130*/  IMAD.MOV.U32 R6, RZ, RZ, R27 ;  /* 0x000000ffff067224 */ /* 0x002fe400078e001b */
[----:B------:R-:W-:-:S05]  /*81140*/  IMAD.MOV.U32 R7, RZ, RZ, R28 ;  /* 0x000000ffff077224 */ /* 0x000fca00078e001c */
[----:B------:R1:W-:Y:S01]  /*81150*/  LDGSTS.E [R5+0x1500], desc[UR8][R6.64], P0 ;  /* 0x0150000006057fae */ /* 0x0003e20008121848 */
[-C--:B------:R-:W-:Y:S02]  /*81160*/  IADD3 R12, P1, R12, R34.reuse, RZ ;  /* 0x000000220c0c7210 */ /* 0x080fe40007f3e0ff */
[----:B------:R-:W-:Y:S02]  /*81170*/  IADD3 R8, P2, R8, R34, RZ ;  /* 0x0000002208087210 */ /* 0x000fe40007f5e0ff */
[----:B------:R-:W-:Y:S01]  /*81180*/  IADD3.X R15, R15, R0, RZ, P1, !PT ;  /* 0x000000000f0f7210 */ /* 0x000fe20000ffe4ff */
[----:B------:R1:W-:Y:S02]  /*81190*/  STL [R1+0x1090], R12 ;  /* 0x0010900c01007387 */ /* 0x0003e40000100800 */
[----:B-1----:R-:W-:Y:S02]  /*811a0*/  IMAD.MOV.U32 R6, RZ, RZ, R12 ;  /* 0x000000ffff067224 */ /* 0x002fe400078e000c */
[----:B------:R-:W-:Y:S01]  /*811b0*/  IMAD.X R13, R13, 0x1, R0, P2 ;  /* 0x000000010d0d7824 */ /* 0x000fe200010e0600 */
[----:B------:R1:W-:Y:S04]  /*811c0*/  STL [R1+0x108c], R15 ;  /* 0x00108c0f01007387 */ /* 0x0003e80000100800 */
[----:B------:R1:W-:Y:S01]  /*811d0*/  STL [R1+0x10d0], R8 ;  /* 0x0010d00801007387 */ /* 0x0003e20000100800 */
[----:B------:R-:W-:-:S03]  /*811e0*/  MOV R7, R15 ;  /* 0x0000000f00077202 */ /* 0x000fc60000000f00 */
[----:B------:R-:W4:Y:S04]  /*811f0*/  LDL.LU R12, [R1+0x120c] ;  /* 0x00120c00010c7983 */ /* 0x000f280000300800 */
[----:B------:R1:W-:Y:S01]  /*81200*/  STL [R1+0x10cc], R13 ;  /* 0x0010cc0d01007387 */ /* 0x0003e20000100800 */
[----:B------:R-:W-:-:S03]  /*81210*/  IADD3 R16, P1, R16, R34, RZ ;  /* 0x0000002210107210 */ /* 0x000fc60007f3e0ff */
[----:B-1----:R-:W4:Y:S01]  /*81220*/  LDL.LU R15, [R1+0x124c] ;  /* 0x00124c00010f7983 */ /* 0x002f220000300800 */
[----:B------:R-:W-:Y:S02]  /*81230*/  IADD3 R9, P2, R9, R34, RZ ;  /* 0x0000002209097210 */ /* 0x000fe40007f5e0ff */
[----:B------:R-:W-:Y:S01]  /*81240*/  IADD3.X R18, R18, R0, RZ, P1, !PT ;  /* 0x0000000012127210 */ /* 0x000fe20000ffe4ff */
[----:B------:R1:W-:Y:S02]  /*81250*/  LDGSTS.E [R5+0x1d00], desc[UR8][R6.64], P0 ;  /* 0x01d0000006057fae */ /* 0x0003e40008121848 */
        /* <DEDUP_REMOVED lines=13> */
[----:B------:R-:W4:Y:S01]  /*81330*/  LDL.LU R18, [R1+0x12cc] ;  /* 0x0012cc0001127983 */ /* 0x000f220000300800 */
[----:B--2---:R-:W-:-:S03]  /*81340*/  IADD3 R11, P1, R11, R34, RZ ;  /* 0x000000220b0b7210 */ /* 0x004fc60007f3e0ff */
[----:B------:R2:W-:Y:S01]  /*81350*/  LDGSTS.E [R5+0x2d00], desc[UR8][R6.64], P0 ;  /* 0x02d0000006057fae */ /* 0x0005e20008121848 */
[----:B---3--:R-:W-:Y:S02]  /*81360*/  IADD3 R19, P2, R19, R34, RZ ;  /* 0x0000002213137210 */ /* 0x008fe40007f5e0ff */
[----:B----4-:R-:W-:Y:S01]  /*81370*/  IADD3.X R17, R17, R0, RZ, P1, !PT ;  /* 0x0000000011117210 */ /* 0x010fe20000ffe4ff */
[----:B--2---:R-:W-:Y:S02]  /*81380*/  IMAD.MOV.U32 R6, RZ, RZ, R9 ;  /* 0x000000ffff067224 */ /* 0x004fe400078e0009 */
[----:B------:R-:W-:Y:S02]  /*81390*/  IMAD.MOV.U32 R7, RZ, RZ, R10 ;  /* 0x000000ffff077224 */ /* 0x000fe400078e000a */
[----:B-1----:R-:W2:Y:S01]  /*813a0*/  LDL.LU R10, [R1+0x1310] ;  /* 0x00131000010a7983 */ /* 0x002ea20000300800 */
[----:B------:R-:W-:-:S03]  /*813b0*/  IMAD.X R20, R20, 0x1, R0, P2 ;  /* 0x0000000114147824 */ /* 0x000fc600010e0600 */
[----:B------:R-:W3:Y:S04]  /*813c0*/  LDL.LU R9, [R1+0x1350] ;  /* 0x0013500001097983 */ /* 0x000ee80000300800 */
[----:B------:R-:W-:Y:S04]  /*813d0*/  STL [R1+0x1190], R11 ;  /* 0x0011900b01007387 */ /* 0x000fe80000100800 */
[----:B------:R1:W-:Y:S04]  /*813e0*/  LDGSTS.E [R5+0x3500], desc[UR8][R6.64], P0 ;  /* 0x0350000006057fae */ /* 0x0003e80008121848 */
[----:B------:R4:W-:Y:S04]  /*813f0*/  STL [R1+0x118c], R17 ;  /* 0x00118c1101007387 */ /* 0x0009e80000100800 */
[----:B------:R-:W-:Y:S01]  /*81400*/  STL [R1+0x11d0], R19 ;  /* 0x0011d01301007387 */ /* 0x000fe20000100800 */
[----:B-1----:R-:W-:-:S03]  /*81410*/  MOV R7, R17 ;  /* 0x0000001100077202 */ /* 0x002fc60000000f00 */
[----:B----4-:R-:W4:Y:S01]  /*81420*/  LDL.LU R17, [R1+0x130c] ;  /* 0x00130c0001117983 */ /* 0x010f220000300800 */
[----:B------:R-:W-:-:S03]  /*81430*/  IMAD.MOV.U32 R6, RZ, RZ, R11 ;  /* 0x000000ffff067224 */ /* 0x000fc600078e000b */
[----:B------:R-:W-:Y:S04]  /*81440*/  STL [R1+0x11cc], R20 ;  /* 0x0011cc1401007387 */ /* 0x000fe80000100800 */
[----:B------:R-:W4:Y:S01]  /*81450*/  LDL.LU R11, [R1+0x134c] ;  /* 0x00134c00010b7983 */ /* 0x000f220000300800 */
[----:B------:R-:W-:-:S03]  /*81460*/  IADD3 R4, P1, R4, R34, RZ ;  /* 0x0000002204047210 */ /* 0x000fc60007f3e0ff */
[----:B------:R1:W-:Y:S01]  /*81470*/  LDGSTS.E [R5+0x3d00], desc[UR8][R6.64], P0 ;  /* 0x03d0000006057fae */ /* 0x0003e20008121848 */
[----:B------:R-:W-:-:S03]  /*81480*/  IADD3 R14, P2, R14, R34, RZ ;  /* 0x000000220e0e7210 */ /* 0x000fc60007f5e0ff */
        /* <DEDUP_REMOVED lines=9> */
[----:B------:R1:W-:Y:S04]  /*81520*/  STL [R1+0x1250], R14 ;  /* 0x0012500e01007387 */ /* 0x0003e80000100800 */
[----:B------:R1:W-:Y:S04]  /*81530*/  LDGSTS.E [R5+0x4d00], desc[UR8][R6.64], P0 ;  /* 0x04d0000006057fae */ /* 0x0003e80008121848 */
[----:B-1----:R-:W4:Y:S04]  /*81540*/  LDL.LU R12, [R1+0x1390] ;  /* 0x00139000010c7983 */ /* 0x002f280000300800 */
[----:B------:R1:W-:Y:S04]  /*81550*/  STL [R1+0x124c], R15 ;  /* 0x00124c0f01007387 */ /* 0x0003e80000100800 */
[----:B------:R-:W4:Y:S01]  /*81560*/  LDL.LU R4, [R1+0x13d0] ;  /* 0x0013d00001047983 */ /* 0x000f220000300800 */
[----:B------:R-:W-:-:S03]  /*81570*/  IMAD.MOV.U32 R6, RZ, RZ, R14 ;  /* 0x000000ffff067224 */ /* 0x000fc600078e000e */
[----:B------:R-:W4:Y:S01]  /*81580*/  LDL.LU R14, [R1+0x138c] ;  /* 0x00138c00010e7983 */ /* 0x000f220000300800 */
[-C--:B------:R-:W-:Y:S01]  /*81590*/  IADD3 R8, P1, R8, R34.reuse, RZ ;  /* 0x0000002208087210 */ /* 0x080fe20007f3e0ff */
[----:B------:R-:W-:Y:S01]  /*815a0*/  IMAD.MOV.U32 R7, RZ, RZ, R15 ;  /* 0x000000ffff077224 */ /* 0x000fe200078e000f */
[----:B------:R-:W-:Y:S01]  /*815b0*/  IADD3 R13, P2, R13, R34, RZ ;  /* 0x000000220d0d7210 */ /* 0x000fe20007f5e0ff */
[----:B-1----:R-:W4:Y:S04]  /*815c0*/  LDL.LU R15, [R1+0x13cc] ;  /* 0x0013cc00010f7983 */ /* 0x002f280000300800 */
[----:B------:R1:W-:Y:S04]  /*815d0*/  LDGSTS.E [R5+0x5500], desc[UR8][R6.64], P0 ;  /* 0x0550000006057fae */ /* 0x0003e80008121848 */
[----:B------:R-:W-:Y:S01]  /*815e0*/  STL [R1+0x1290], R8 ;  /* 0x0012900801007387 */ /* 0x000fe20000100800 */
        /* <DEDUP_REMOVED lines=15> */
[----:B---3--:R-:W-:Y:S01]  /*816e0*/  IADD3 R9, P2, R9, R34, RZ ;  /* 0x0000002209097210 */ /* 0x008fe20007f5e0ff */
[----:B------:R1:W-:Y:S04]  /*816f0*/  LDGSTS.E [R5+0x6500], desc[UR8][R6.64], P0 ;  /* 0x0650000006057fae */ /* 0x0003e80008121848 */
[----:B------:R3:W-:Y:S01]  /*81700*/  STL [R1+0x1310], R10 ;  /* 0x0013100a01007387 */ /* 0x0007e20000100800 */
[----:B----4-:R-:W-:Y:S01]  /*81710*/  IADD3.X R17, R17, R0, RZ, P1, !PT ;  /* 0x0000000011117210 */ /* 0x010fe20000ffe4ff */
[----:B-1----:R-:W-:-:S04]  /*81720*/  IMAD.MOV.U32 R6, RZ, RZ, R10 ;  /* 0x000000ffff067224 */ /* 0x002fc800078e000a */
[----:B------:R1:W-:Y:S01]  /*81730*/  STL [R1+0x130c], R17 ;  /* 0x00130c1101007387 */ /* 0x0003e20000100800 */
[----:B------:R-:W-:-:S03]  /*81740*/  IMAD.X R11, R11, 0x1, R0, P2 ;  /* 0x000000010b0b7824 */ /* 0x000fc600010e0600 */
[----:B------:R4:W-:Y:S01]  /*81750*/  STL [R1+0x1350], R9 ;  /* 0x0013500901007387 */ /* 0x0009e20000100800 */
[----:B------:R-:W-:-:S03]  /*81760*/  MOV R7, R17 ;  /* 0x0000001100077202 */ /* 0x000fc60000000f00 */
[----:B---3--:R-:W3:Y:S04]  /*81770*/  LDL.LU R10, [R1+0x1490] ;  /* 0x00149000010a7983 */ /* 0x008ee80000300800 */
[----:B------:R4:W-:Y:S04]  /*81780*/  STL [R1+0x134c], R11 ;  /* 0x00134c0b01007387 */ /* 0x0009e80000100800 */
[----:B------:R-:W3:Y:S04]  /*81790*/  LDL.LU R19, [R1+0x14d0] ;  /* 0x0014d00001137983 */ /* 0x000ee80000300800 */
[----:B-1----:R-:W3:Y:S04]  /*817a0*/  LDL.LU R17, [R1+0x148c] ;  /* 0x00148c0001117983 */ /* 0x002ee80000300800 */
        /* <DEDUP_REMOVED lines=17> */
[----:B------:R1:W-:Y:S04]  /*818c0*/  STL [R1+0x13cc], R15 ;  /* 0x0013cc0f01007387 */ /* 0x0003e80000100800 */
[----:B-1----:R-:W4:Y:S04]  /*818d0*/  LDL.LU R14, [R1+0x154c] ;  /* 0x00154c00010e7983 */ /* 0x002f280000300800 */
[----:B------:R1:W-:Y:S02]  /*818e0*/  LDGSTS.E [R5+0x7d00], desc[UR8][R6.64], P0 ;  /* 0x07d0000006057fae */ /* 0x0003e40008121848 */
[----:B-1----:R-:W-:Y:S01]  /*818f0*/  IMAD.MOV.U32 R6, RZ, RZ, R4 ;  /* 0x000000ffff067224 */ /* 0x002fe200078e0004 */
[-C--:B------:R-:W-:Y:S01]  /*81900*/  IADD3 R16, P1, R16, R34.reuse, RZ ;  /* 0x0000002210107210 */ /* 0x080fe20007f3e0ff */
[----:B------:R-:W-:Y:S01]  /*81910*/  IMAD.MOV.U32 R7, RZ, RZ, R15 ;  /* 0x000000ffff077224 */ /* 0x000fe200078e000f */
[----:B------:R-:W4:Y:S04]  /*81920*/  LDL.LU R4, [R1+0x1590] ;  /* 0x0015900001047983 */ /* 0x000f280000300800 */
[----:B------:R-:W4:Y:S01]  /*81930*/  LDL.LU R15, [R1+0x15d0] ;  /* 0x0015d000010f7983 */ /* 0x000f220000300800 */
[----:B------:R-:W-:-:S03]  /*81940*/  IADD3 R8, P2, R8, R34, RZ ;  /* 0x0000002208087210 */ /* 0x000fc60007f5e0ff */
[----:B------:R1:W-:Y:S01]  /*81950*/  STL [R1+0x1410], R16 ;  /* 0x0014101001007387 */ /* 0x0003e20000100800 */
[----:B--2---:R-:W-:-:S03]  /*81960*/  IADD3.X R18, R18, R0, RZ, P1, !PT ;  /* 0x0000000012127210 */ /* 0x004fc60000ffe4ff */
[----:B------:R2:W-:Y:S01]  /*81970*/  LDGSTS.E [R5+0x8500], desc[UR8][R6.64], P0 ;  /* 0x0850000006057fae */ /* 0x0005e20008121848 */
[----:B------:R-:W-:-:S03]  /*81980*/  IMAD.X R13, R13, 0x1, R0, P2 ;  /* 0x000000010d0d7824 */ /* 0x000fc600010e0600 */
        /* <DEDUP_REMOVED lines=8> */
[----:B---3--:R-:W-:Y:S01]  /*81a10*/  IADD3 R10, P1, R10, R34, RZ ;  /* 0x000000220a0a7210 */ /* 0x008fe20007f3e0ff */
[----:B-1----:R-:W-:-:S02]  /*81a20*/  IMAD.MOV.U32 R6, RZ, RZ, R8 ;  /* 0x000000ffff067224 */ /* 0x002fc400078e0008 */
[----:B------:R-:W-:Y:S02]  /*81a30*/  IMAD.MOV.U32 R7, RZ, RZ, R13 ;  /* 0x000000ffff077224 */ /* 0x000fe400078e000d */
[----:B------:R-:W3:Y:S01]  /*81a40*/  LDL.LU R13, [R1+0x1610] ;  /* 0x00161000010d7983 */ /* 0x000ee20000300800 */
[----:B------:R-:W-:-:S03]  /*81a50*/  IADD3 R19, P2, R19, R34, RZ ;  /* 0x0000002213137210 */ /* 0x000fc60007f5e0ff */
[----:B------:R-:W3:Y:S01]  /*81a60*/  LDL.LU R8, [R1+0x1650] ;  /* 0x0016500001087983 */ /* 0x000ee20000300800 */
[----:B------:R-:W-:-:S03]  /*81a70*/  IADD3.X R17, R17, R0, RZ, P1, !PT ;  /* 0x0000000011117210 */ /* 0x000fc60000ffe4ff */
[----:B------:R-:W-:Y:S01]  /*81a80*/  STL [R1+0x1490], R10 ;  /* 0x0014900a01007387 */ /* 0x000fe20000100800 */
[----:B------:R-:W-:-:S03]  /*81a90*/  IMAD.X R20, R20, 0x1, R0, P2 ;  /* 0x0000000114147824 */ /* 0x000fc600010e0600 */
[----:B------:R1:W-:Y:S04]  /*81aa0*/  LDGSTS.E [R5+0x9500], desc[UR8][R6.64], P0 ;  /* 0x0950000006057fae */ /* 0x0003e80008121848 */
[----:B------:R1:W-:Y:S04]  /*81ab0*/  STL [R1+0x148c], R17 ;  /* 0x00148c1101007387 */ /* 0x0003e80000100800 */
[----:B------:R-:W-:Y:S01]  /*81ac0*/  STL [R1+0x14d0], R19 ;  /* 0x0014d01301007387 */ /* 0x000fe20000100800 */
[----:B-1----:R-:W-:-:S03]  /*81ad0*/  MOV R7, R17 ;  /* 0x0000001100077202 */ /* 0x002fc60000000f00 */
[----:B------:R-:W3:Y:S01]  /*81ae0*/  LDL.LU R17, [R1+0x160c] ;  /* 0x00160c0001117983 */ /* 0x000ee20000300800 */
[----:B------:R-:W-:-:S03]  /*81af0*/  IMAD.MOV.U32 R6, RZ, RZ, R10 ;  /* 0x000000ffff067224 */ /* 0x000fc600078e000a */
[----:B------:R-:W-:Y:S04]  /*81b00*/  STL [R1+0x14cc], R20 ;  /* 0x0014cc1401007387 */ /* 0x000fe80000100800 */
[----:B------:R-:W3:Y:S01]  /*81b10*/  LDL.LU R10, [R1+0x164c] ;  /* 0x00164c00010a7983 */ /* 0x000ee20000300800 */
[----:B----4-:R-:W-:-:S03]  /*81b20*/  IADD3 R9, P1, R9, R34, RZ ;  /* 0x0000002209097210 */ /* 0x010fc60007f3e0ff */
        /* <DEDUP_REMOVED lines=16> */
[----:B----4-:R-:W-:-:S02]  /*81c30*/  IMAD.MOV.U32 R7, RZ, RZ, R14 ;  /* 0x000000ffff077224 */ /* 0x010fc400078e000e */
[----:B------:R-:W-:Y:S01]  /*81c40*/  IMAD.MOV.U32 R6, RZ, RZ, R11 ;  /* 0x000000ffff067224 */ /* 0x000fe200078e000b */
[----:B-1----:R-:W4:Y:S01]  /*81c50*/  LDL.LU R14, [R1+0x168c] ;  /* 0x00168c00010e7983 */ /* 0x002f220000300800 */
[----:B------:R-:W-:-:S03]  /*81c60*/  IADD3 R4, P1, R4, R34, RZ ;  /* 0x0000002204047210 */ /* 0x000fc60007f3e0ff */
[----:B------:R-:W4:Y:S01]  /*81c70*/  LDL.LU R11, [R1+0x16cc] ;  /* 0x0016cc00010b7983 */ /* 0x000f220000300800 */
[----:B------:R-:W-:-:S03]  /*81c80*/  IADD3 R15, P2, R15, R34, RZ ;  /* 0x000000220f0f7210 */ /* 0x000fc60007f5e0ff */
[----:B------:R1:W-:Y:S04]  /*81c90*/  LDGSTS.E [R5+0xb500], desc[UR8][R6.64], P0 ;  /* 0x0b50000006057fae */ /* 0x0003e80008121848 */
[----:B------:R-:W-:Y:S01]  /*81ca0*/  STL [R1+0x1590], R4 ;  /* 0x0015900401007387 */ /* 0x000fe20000100800 */
[----:B-1----:R-:W-:Y:S01]  /*81cb0*/  IMAD.MOV.U32 R6, RZ, RZ, R4 ;  /* 0x000000ffff067224 */ /* 0x002fe200078e0004 */
[----:B--2---:R-:W-:-:S04]  /*81cc0*/  IADD3.X R16, R16, R0, RZ, P1, !PT ;  /* 0x0000000010107210 */ /* 0x004fc80000ffe4ff */
        /* <DEDUP_REMOVED lines=12> */
[-C--:B---3--:R-:W-:Y:S02]  /*81d90*/  IADD3 R13, P1, R13, R34.reuse, RZ ;  /* 0x000000220d0d7210 */ /* 0x088fe40007f3e0ff */
        /* <DEDUP_REMOVED lines=23> */
[----:B----4-:R-:W-:Y:S01]  /*81f10*/  IADD3.X R14, R14, R0, RZ, P1, !PT ;  /* 0x000000000e0e7210 */ /* 0x010fe20000ffe4ff */
[----:B-1----:R-:W-:Y:S02]  /*81f20*/  IMAD.MOV.U32 R6, RZ, RZ, R12 ;  /* 0x000000ffff067224 */ /* 0x002fe400078e000c */
[----:B------:R-:W-:Y:S02]  /*81f30*/  IMAD.X R11, R11, 0x1, R0, P2 ;  /* 0x000000010b0b7824 */ /* 0x000fe400010e0600 */
[----:B------:R1:W-:Y:S01]  /*81f40*/  STL [R1+0x168c], R14 ;  /* 0x00168c0e01007387 */ /* 0x0003e20000100800 */
[----:B------:R-:W-:-:S03]  /*81f50*/  MOV R7, R14 ;  /* 0x0000000e00077202 */ /* 0x000fc60000000f00 */
[----:B------:R4:W-:Y:S04]  /*81f60*/  STL [R1+0x16d0], R9 ;  /* 0x0016d00901007387 */ /* 0x0009e80000100800 */
[----:B------:R-:W3:Y:S04]  /*81f70*/  LDL.LU R12, [R1+0x180c] ;  /* 0x00180c00010c7983 */ /* 0x000ee80000300800 */
[----:B------:R4:W-:Y:S04]  /*81f80*/  STL [R1+0x16cc], R11 ;  /* 0x0016cc0b01007387 */ /* 0x0009e80000100800 */
[----:B-1----:R-:W3:Y:S04]  /*81f90*/  LDL.LU R14, [R1+0x184c] ;  /* 0x00184c00010e7983 */ /* 0x002ee80000300800 */
[----:B------:R1:W-:Y:S02]  /*81fa0*/  LDGSTS.E [R5+0xdd00], desc[UR8][R6.64], P0 ;  /* 0x0dd0000006057fae */ /* 0x0003e40008121848 */
[----:B-1----:R-:W-:-:S02]  /*81fb0*/  IMAD.MOV.U32 R6, RZ, RZ, R9 ;  /* 0x000000ffff067224 */ /* 0x002fc400078e0009 */
[----:B------:R-:W-:Y:S01]  /*81fc0*/  IMAD.MOV.U32 R7, RZ, RZ, R11 ;  /* 0x000000ffff077224 */ /* 0x000fe200078e000b */
[----:B----4-:R-:W4:Y:S01]  /*81fd0*/  LDL.LU R9, [R1+0x1890] ;  /* 0x0018900001097983 */ /* 0x010f220000300800 */
[----:B------:R-:W-:-:S03]  /*81fe0*/  IADD3 R16, P1, R16, R34, RZ ;  /* 0x0000002210107210 */ /* 0x000fc60007f3e0ff */
[----:B------:R-:W4:Y:S01]  /*81ff0*/  LDL.LU R11, [R1+0x18d0] ;  /* 0x0018d000010b7983 */ /* 0x000f220000300800 */
[----:B------:R-:W-:-:S03]  /*82000*/  IADD3 R4, P2, R4, R34, RZ ;  /* 0x0000002204047210 */ /* 0x000fc60007f5e0ff */
[----:B------:R1:W-:Y:S04]  /*82010*/  STL [R1+0x1710], R16 ;  /* 0x0017101001007387 */ /* 0x0003e80000100800 */
[----:B------:R1:W-:Y:S01]  /*82020*/  LDGSTS.E [R5+0xe500], desc[UR8][R6.64], P0 ;  /* 0x0e50000006057fae */ /* 0x0003e20008121848 */
[----:B--2---:R-:W-:Y:S01]  /*82030*/  IADD3.X R18, R18, R0, RZ, P1, !PT ;  /* 0x0000000012127210 */ /* 0x004fe20000ffe4ff */
[----:B------:R-:W-:-:S04]  /*82040*/  IMAD.X R15, R15, 0x1, R0, P2 ;  /* 0x000000010f0f7824 */ /* 0x000fc800010e0600 */
[----:B------:R2:W-:Y:S04]  /*82050*/  STL [R1+0x170c], R18 ;  /* 0x00170c1201007387 */ /* 0x0005e80000100800 */
[----:B------:R-:W-:Y:S01]  /*82060*/  STL [R1+0x1750], R4 ;  /* 0x0017500401007387 */ /* 0x000fe20000100800 */
[----:B-1----:R-:W-:-:S03]  /*82070*/  IMAD.MOV.U32 R6, RZ, RZ, R16 ;  /* 0x000000ffff067224 */ /* 0x002fc600078e0010 */
[----:B------:R-:W4:Y:S01]  /*82080*/  LDL.LU R16, [R1+0x188c] ;  /* 0x00188c0001107983 */ /* 0x000f220000300800 */
[----:B------:R-:W-:-:S03]  /*82090*/  MOV R7, R18 ;  /* 0x0000001200077202 */ /* 0x000fc60000000f00 */
[----:B------:R1:W-:Y:S04]  /*820a0*/  STL [R1+0x174c], R15 ;  /* 0x00174c0f01007387 */ /* 0x0003e80000100800 */
[----:B--2---:R-:W2:Y:S04]  /*820b0*/  LDL.LU R18, [R1+0x18cc] ;  /* 0x0018cc0001127983 */ /* 0x004ea80000300800 */
        /* <DEDUP_REMOVED lines=18> */
[-C--:B------:R-:W-:Y:S02]  /*821e0*/  IADD3 R8, P1, R8, R34.reuse, RZ ;  /* 0x0000002208087210 */ /* 0x080fe40007f3e0ff */
[----:B------:R-:W-:Y:S01]  /*821f0*/  IADD3 R10, P2, R10, R34, RZ ;  /* 0x000000220a0a7210 */ /* 0x000fe20007f5e0ff */
[----:B------:R1:W-:Y:S04]  /*82200*/  LDGSTS.E [R5+0xfd00], desc[UR8][R6.64], P0 ;  /* 0x0fd0000006057fae */ /* 0x0003e80008121848 */
[----:B------:R-:W-:Y:S01]  /*82210*/  STL [R1+0x1810], R8 ;  /* 0x0018100801007387 */ /* 0x000fe20000100800 */
[----:B-1----:R-:W-:-:S02]  /*82220*/  IMAD.MOV.U32 R6, RZ, RZ, R19 ;  /* 0x000000ffff067224 */ /* 0x002fc400078e0013 */
        /* <DEDUP_REMOVED lines=12> */
[----:B----4-:R-:W-:Y:S01]  /*822f0*/  IMAD.MOV.U32 R7, RZ, RZ, R14 ;  /* 0x000000ffff077224 */ /* 0x010fe200078e000e */
[-C--:B------:R-:W-:Y:S01]  /*82300*/  IADD3 R9, P1, R9, R34.reuse, RZ ;  /* 0x0000002209097210 */ /* 0x080fe20007f3e0ff */
[----:B------:R-:W-:Y:S01]  /*82310*/  IMAD.MOV.U32 R6, RZ, RZ, R10 ;  /* 0x000000ffff067224 */ /* 0x000fe200078e000a */
[----:B-1----:R-:W4:Y:S01]  /*82320*/  LDL.LU R14, [R1+0x198c] ;  /* 0x00198c00010e7983 */ /* 0x002f220000300800 */
[----:B------:R-:W-:-:S03]  /*82330*/  IADD3 R11, P2, R11, R34, RZ ;  /* 0x000000220b0b7210 */ /* 0x000fc60007f5e0ff */
[----:B------:R-:W4:Y:S04]  /*82340*/  LDL.LU R10, [R1+0x19cc] ;  /* 0x0019cc00010a7983 */ /* 0x000f280000300800 */
[----:B------:R1:W-:Y:S04]  /*82350*/  LDGSTS.E [R5+0x11500], desc[UR8][R6.64], P0 ;  /* 0x1150000006057fae */ /* 0x0003e80008121848 */
[----:B------:R2:W-:Y:S01]  /*82360*/  STL [R1+0x1890], R9 ;  /* 0x0018900901007387 */ /* 0x0005e20000100800 */
[----:B-1----:R-:W-:Y:S01]  /*82370*/  IMAD.MOV.U32 R6, RZ, RZ, R9 ;  /* 0x000000ffff067224 */ /* 0x002fe200078e0009 */
[----:B------:R-:W-:-:S04]  /*82380*/  IADD3.X R16, R16, R0, RZ, P1, !PT ;  /* 0x0000000010107210 */ /* 0x000fc80000ffe4ff */
[----:B------:R-:W-:Y:S01]  /*82390*/  MOV R7, R16 ;  /* 0x0000001000077202 */ /* 0x000fe20000000f00 */
[----:B------:R1:W-:Y:S01]  /*823a0*/  STL [R1+0x188c], R16 ;  /* 0x00188c1001007387 */ /* 0x0003e20000100800 */
[----:B--2---:R-:W-:-:S03]  /*823b0*/  IMAD.X R18, R18, 0x1, R0, P2 ;  /* 0x0000000112127824 */ /* 0x004fc600010e0600 */
[----:B------:R2:W-:Y:S04]  /*823c0*/  STL [R1+0x18d0], R11 ;  /* 0x0018d00b01007387 */ /* 0x0005e80000100800 */
[----:B------:R-:W4:Y:S04]  /*823d0*/  LDL.LU R9, [R1+0x1a10] ;  /* 0x001a100001097983 */ /* 0x000f280000300800 */
[----:B------:R-:W-:Y:S04]  /*823e0*/  STL [R1+0x18cc], R18 ;  /* 0x0018cc1201007387 */ /* 0x000fe80000100800 */
[----:B------:R2:W-:Y:S04]  /*823f0*/  LDGSTS.E [R5+0x11d00], desc[UR8][R6.64], P0 ;  /* 0x11d0000006057fae */ /* 0x0005e80008121848 */
[----:B-1----:R-:W4:Y:S01]  /*82400*/  LDL.LU R16, [R1+0x1a50] ;  /* 0x001a500001107983 */ /* 0x002f220000300800 */
[----:B--2---:R-:W-:-:S03]  /*82410*/  IMAD.MOV.U32 R6, RZ, RZ, R11 ;  /* 0x000000ffff067224 */ /* 0x004fc600078e000b */
[----:B------:R-:W2:Y:S04]  /*82420*/  LDL.LU R11, [R1+0x1a0c] ;  /* 0x001a0c00010b7983 */ /* 0x000ea80000300800 */
[----:B------:R-:W2:Y:S01]  /*82430*/  LDL.LU R20, [R1+0x1a4c] ;  /* 0x001a4c0001147983 */ /* 0x000ea20000300800 */
[-C--:B---3--:R-:W-:Y:S01]  /*82440*/  IADD3 R15, P1, R15, R34.reuse, RZ ;  /* 0x000000220f0f7210 */ /* 0x088fe20007f3e0ff */
[----:B------:R-:W-:Y:S01]  /*82450*/  IMAD.MOV.U32 R7, RZ, RZ, R18 ;  /* 0x000000ffff077224 */ /* 0x000fe200078e0012 */
[----:B------:R-:W-:-:S03]  /*82460*/  IADD3 R4, P2, R4, R34, RZ ;  /* 0x0000002204047210 */ /* 0x000fc60007f5e0ff */
[----:B------:R-:W-:Y:S04]  /*82470*/  STL [R1+0x1910], R15 ;  /* 0x0019100f01007387 */ /* 0x000fe80000100800 */
[----:B------:R1:W-:Y:S01]  /*82480*/  LDGSTS.E [R5+0x12500], desc[UR8][R6.64], P0 ;  /* 0x1250000006057fae */ /* 0x0003e20008121848 */
[----:B------:R-:W-:-:S05]  /*82490*/  IADD3.X R17, R17, R0, RZ, P1, !PT ;  /* 0x0000000011117210 */ /* 0x000fca0000ffe4ff */
[----:B------:R3:W-:Y:S01]  /*824a0*/  STL [R1+0x190c], R17 ;  /* 0x00190c1101007387 */ /* 0x0007e20000100800 */
[----:B------:R-:W-:Y:S01]  /*824b0*/  IMAD.X R13, R13, 0x1, R0, P2 ;  /* 0x000000010d0d7824 */ /* 0x000fe200010e0600 */
[----:B-1----:R-:W-:Y:S02]  /*824c0*/  MOV R7, R17 ;  /* 0x0000001100077202 */ /* 0x002fe40000000f00 */
[----:B------:R-:W-:Y:S01]  /*824d0*/  STL [R1+0x1950], R4 ;  /* 0x0019500401007387 */ /* 0x000fe20000100800 */
[----:B------:R-:W-:-:S03]  /*824e0*/  IMAD.MOV.U32 R6, RZ, RZ, R15 ;  /* 0x000000ffff067224 */ /* 0x000fc600078e000f */
[----:B---3--:R-:W3:Y:S04]  /*824f0*/  LDL.LU R17, [R1+0x1a90] ;  /* 0x001a900001117983 */ /* 0x008ee80000300800 */
[----:B------:R1:W-:Y:S04]  /*82500*/  STL [R1+0x194c], R13 ;  /* 0x00194c0d01007387 */ /* 0x0003e80000100800 */
[----:B------:R-:W3:Y:S04]  /*82510*/  LDL.LU R15, [R1+0x1ad0] ;  /* 0x001ad000010f7983 */ /* 0x000ee80000300800 */
[----:B------:R-:W3:Y:S04]  /*82520*/  LDL.LU R19, [R1+0x1a8c] ;  /* 0x001a8c0001137983 */ /* 0x000ee80000300800 */
[----:B------:R-:W3:Y:S04]  /*82530*/  LDL.LU R18, [R1+0x1acc] ;  /* 0x001acc0001127983 */ /* 0x000ee80000300800 */
[----:B------:R1:W-:Y:S02]  /*82540*/  LDGSTS.E [R5+0x12d00], desc[UR8][R6.64], P0 ;  /* 0x12d0000006057fae */ /* 0x0003e40008121848 */
[----:B-1----:R-:W-:-:S02]  /*82550*/  IMAD.MOV.U32 R6, RZ, RZ, R4 ;  /* 0x000000ffff067224 */ /* 0x002fc400078e0004 */
[----:B------:R-:W-:Y:S02]  /*82560*/  IMAD.MOV.U32 R7, RZ, RZ, R13 ;  /* 0x000000ffff077224 */ /* 0x000fe400078e000d */
[----:B------:R-:W3:Y:S04]  /*82570*/  LDL.LU R13, [R1+0x1b10] ;  /* 0x001b1000010d7983 */ /* 0x000ee80000300800 */
[----:B------:R-:W3:Y:S04]  /*82580*/  LDL.LU R4, [R1+0x1b50] ;  /* 0x001b500001047983 */ /* 0x000ee80000300800 */
[----:B------:R1:W-:Y:S01]  /*82590*/  LDGSTS.E [R5+0x13500], desc[UR8][R6.64], P0 ;  /* 0x1350000006057fae */ /* 0x0003e20008121848 */
[----:B------:R-:W-:-:S02]  /*825a0*/  IADD3 R12, P1, R12, R34, RZ ;  /* 0x000000220c0c7210 */ /* 0x000fc40007f3e0ff */
[----:B------:R-:W-:-:S03]  /*825b0*/  IADD3 R8, P2, R8, R34, RZ ;  /* 0x0000002208087210 */ /* 0x000fc60007f5e0ff */
[----:B------:R-:W-:Y:S01]  /*825c0*/  STL [R1+0x1990], R12 ;  /* 0x0019900c01007387 */ /* 0x000fe20000100800 */
[----:B----4-:R-:W-:Y:S01]  /*825d0*/  IADD3.X R14, R14, R0, RZ, P1, !PT ;  /* 0x000000000e0e7210 */ /* 0x010fe20000ffe4ff */
[----:B------:R-:W-:-:S04]  /*825e0*/  IMAD.X R10, R10, 0x1, R0, P2 ;  /* 0x000000010a0a7824 */ /* 0x000fc800010e0600 */
[----:B------:R4:W-:Y:S01]  /*825f0*/  STL [R1+0x198c], R14 ;  /* 0x00198c0e01007387 */ /* 0x0009e20000100800 */
[----:B-1----:R-:W-:Y:S01]  /*82600*/  MOV R7, R14 ;  /* 0x0000000e00077202 */ /* 0x002fe20000000f00 */
[----:B------:R-:W-:Y:S02]  /*82610*/  IMAD.MOV.U32 R6, RZ, RZ, R12 ;  /* 0x000000ffff067224 */ /* 0x000fe400078e000c */
[----:B------:R-:W-:Y:S04]  /*82620*/  STL [R1+0x19d0], R8 ;  /* 0x0019d00801007387 */ /* 0x000fe80000100800 */
[----:B------:R1:W-:Y:S04]  /*82630*/  LDGSTS.E [R5+0x13d00], desc[UR8][R6.64], P0 ;  /* 0x13d0000006057fae */ /* 0x0003e80008121848 */
[----:B----4-:R-:W4:Y:S04]  /*82640*/  LDL.LU R14, [R1+0x1b0c] ;  /* 0x001b0c00010e7983 */ /* 0x010f280000300800 */
[----:B------:R1:W-:Y:S04]  /*82650*/  STL [R1+0x19cc], R10 ;  /* 0x0019cc0a01007387 */ /* 0x0003e80000100800 */
[----:B------:R-:W4:Y:S01]  /*82660*/  LDL.LU R12, [R1+0x1b4c] ;  /* 0x001b4c00010c7983 */ /* 0x000f220000300800 */
[----:B-1----:R-:W-:-:S02]  /*82670*/  IMAD.MOV.U32 R6, RZ, RZ, R8 ;  /* 0x000000ffff067224 */ /* 0x002fc400078e0008 */
[----:B------:R-:W-:Y:S02]  /*82680*/  IMAD.MOV.U32 R7, RZ, RZ, R10 ;  /* 0x000000ffff077224 */ /* 0x000fe400078e000a */
[----:B------:R-:W4:Y:S04]  /*82690*/  LDL.LU R10, [R1+0x1b90] ;  /* 0x001b9000010a7983 */ /* 0x000f280000300800 */
[----:B------:R-:W4:Y:S01]  /*826a0*/  LDL.LU R8, [R1+0x1bd0] ;  /* 0x001bd00001087983 */ /* 0x000f220000300800 */
[----:B------:R-:W-:-:S03]  /*826b0*/  IADD3 R9, P1, R9, R34, RZ ;  /* 0x0000002209097210 */ /* 0x000fc60007f3e0ff */
[----:B------:R1:W-:Y:S04]  /*826c0*/  LDGSTS.E [R5+0x14500], desc[UR8][R6.64], P0 ;  /* 0x1450000006057fae */ /* 0x0003e80008121848 */
[----:B------:R-:W-:Y:S01]  /*826d0*/  STL [R1+0x1a10], R9 ;  /* 0x001a100901007387 */ /* 0x000fe20000100800 */
[----:B------:R-:W-:Y:S02]  /*826e0*/  IADD3 R16, P2, R16, R34, RZ ;  /* 0x0000002210107210 */ /* 0x000fe40007f5e0ff */
[----:B--2---:R-:W-:-:S03]  /*826f0*/  IADD3.X R11, R11, R0, RZ, P1, !PT ;  /* 0x000000000b0b7210 */ /* 0x004fc60000ffe4ff */
[----:B------:R-:W-:Y:S02]  /*82700*/  IMAD.X R20, R20, 0x1, R0, P2 ;  /* 0x0000000114147824 */ /* 0x000fe400010e0600 */
[----:B------:R2:W-:Y:S01]  /*82710*/  STL [R1+0x1a0c], R11 ;  /* 0x001a0c0b01007387 */ /* 0x0005e20000100800 */
[----:B-1----:R-:W-:-:S03]  /*82720*/  MOV R7, R11 ;  /* 0x0000000b00077202 */ /* 0x002fc60000000f00 */
[----:B------:R1:W-:Y:S01]  /*82730*/  STL [R1+0x1a50], R16 ;  /* 0x001a501001007387 */ /* 0x0003e20000100800 */
[----:B------:R-:W-:-:S03]  /*82740*/  IMAD.MOV.U32 R6, RZ, RZ, R9 ;  /* 0x000000ffff067224 */ /* 0x000fc600078e0009 */
[----:B--2---:R-:W2:Y:S04]  /*82750*/  LDL.LU R11, [R1+0x1b8c] ;  /* 0x001b8c00010b7983 */ /* 0x004ea80000300800 */
[----:B------:R1:W-:Y:S04]  /*82760*/  STL [R1+0x1a4c], R20 ;  /* 0x001a4c1401007387 */ /* 0x0003e80000100800 */
[----:B------:R-:W2:Y:S04]  /*82770*/  LDL.LU R9, [R1+0x1bcc] ;  /* 0x001bcc0001097983 */ /* 0x000ea80000300800 */
[----:B------:R1:W-:Y:S01]  /*82780*/  LDGSTS.E [R5+0x14d00], desc[UR8][R6.64], P0 ;  /* 0x14d0000006057fae */ /* 0x0003e20008121848 */
[----:B---3--:R-:W-:Y:S01]  /*82790*/  IADD3 R17, P1, R17, R34, RZ ;  /* 0x0000002211117210 */ /* 0x008fe20007f3e0ff */
[----:B-1----:R-:W-:-:S02]  /*827a0*/  IMAD.MOV.U32 R6, RZ, RZ, R16 ;  /* 0x000000ffff067224 */ /* 0x002fc400078e0010 */
[----:B------:R-:W-:Y:S01]  /*827b0*/  IMAD.MOV.U32 R7, RZ, RZ, R20 ;  /* 0x000000ffff077224 */ /* 0x000fe200078e0014 */
[----:B------:R-:W-:Y:S01]  /*827c0*/  IADD3 R15, P2, R15, R34, RZ ;  /* 0x000000220f0f7210 */ /* 0x000fe20007f5e0ff */
[----:B------:R-:W3:Y:S01]  /*827d0*/  LDL.LU R16, [R1+0x1c10] ;  /* 0x001c100001107983 */ /* 0x000ee20000300800 */
[----:B------:R-:W-:-:S03]  /*827e0*/  IADD3.X R19, R19, R0, RZ, P1, !PT ;  /* 0x0000000013137210 */ /* 0x000fc60000ffe4ff */
[----:B------:R-:W3:Y:S04]  /*827f0*/  LDL.LU R20, [R1+0x1ca0] ;  /* 0x001ca00001147983 */ /* 0x000ee80000300800 */
[----:B------:R1:W-:Y:S01]  /*82800*/  STL [R1+0x1a90], R17 ;  /* 0x001a901101007387 */ /* 0x0003e20000100800 */
[----:B------:R-:W-:-:S03]  /*82810*/  IMAD.X R18, R18, 0x1, R0, P2 ;  /* 0x0000000112127824 */ /* 0x000fc600010e0600 */
[----:B------:R1:W-:Y:S04]  /*82820*/  LDGSTS.E [R5+0x15500], desc[UR8][R6.64], P0 ;  /* 0x1550000006057fae */ /* 0x0003e80008121848 */
[----:B------:R-:W-:Y:S04]  /*82830*/  STL [R1+0x1a8c], R19 ;  /* 0x001a8c1301007387 */ /* 0x000fe80000100800 */
[----:B------:R-:W-:Y:S01]  /*82840*/  STL [R1+0x1ad0], R15 ;  /* 0x001ad00f01007387 */ /* 0x000fe20000100800 */
[----:B-1----:R-:W-:-:S03]  /*82850*/  IMAD.MOV.U32 R6, RZ, RZ, R17 ;  /* 0x000000ffff067224 */ /* 0x002fc600078e0011 */
[----:B------:R-:W3:Y:S04]  /*82860*/  LDL.LU R17, [R1+0x1c0c] ;  /* 0x001c0c0001117983 */ /* 0x000ee80000300800 */
[----:B------:R-:W-:Y:S04]  /*82870*/  STL [R1+0x1acc], R18 ;  /* 0x001acc1201007387 */ /* 0x000fe80000100800 */
[----:B------:R-:W3:Y:S01]  /*82880*/  LDL.LU R21, [R1+0x1c9c] ;  /* 0x001c9c0001157983 */ /* 0x000ee20000300800 */
[----:B------:R-:W-:Y:S02]  /*82890*/  MOV R7, R19 ;  /* 0x0000001300077202 */ /* 0x000fe40000000f00 */
[----:B------:R-:W-:-:S02]  /*828a0*/  IADD3 R13, P1, R13, R34, RZ ;  /* 0x000000220d0d7210 */ /* 0x000fc40007f3e0ff */
[----:B------:R-:W-:Y:S01]  /*828b0*/  IADD3 R4, P2, R4, R34, RZ ;  /* 0x0000002204047210 */ /* 0x000fe20007f5e0ff */
[----:B------:R1:W-:Y:S04]  /*828c0*/  LDGSTS.E [R5+0x15d00], desc[UR8][R6.64], P0 ;  /* 0x15d0000006057fae */ /* 0x0003e80008121848 */
[----:B------:R-:W-:Y:S01]  /*828d0*/  STL [R1+0x1b10], R13 ;  /* 0x001b100d01007387 */ /* 0x000fe20000100800 */
[----:B-1----:R-:W-:Y:S02]  /*828e0*/  IMAD.MOV.U32 R6, RZ, RZ, R15 ;  /* 0x000000ffff067224 */ /* 0x002fe400078e000f */
[----:B------:R-:W-:-:S05]  /*828f0*/  IMAD.MOV.U32 R7, RZ, RZ, R18 ;  /* 0x000000ffff077224 */ /* 0x000fca00078e0012 */
[----:B------:R1:W-:Y:S02]  /*82900*/  LDGSTS.E [R5+0x16500], desc[UR8][R6.64], P0 ;  /* 0x1650000006057fae */ /* 0x0003e40008121848 */
[----:B-1----:R-:W-:Y:S01]  /*82910*/  IMAD.MOV.U32 R6, RZ, RZ, R13 ;  /* 0x000000ffff067224 */ /* 0x002fe200078e000d */
[----:B----4-:R-:W-:-:S05]  /*82920*/  IADD3.X R14, R14, R0, RZ, P1, !PT ;  /* 0x000000000e0e7210 */ /* 0x010fca0000ffe4ff */
[----:B------:R-:W-:Y:S01]  /*82930*/  STL [R1+0x1b0c], R14 ;  /* 0x001b0c0e01007387 */ /* 0x000fe20000100800 */
[----:B------:R-:W-:-:S03]  /*82940*/  IMAD.X R12, R12, 0x1, R0, P2 ;  /* 0x000000010c0c7824 */ /* 0x000fc600010e0600 */
[----:B------:R1:W-:Y:S01]  /*82950*/  STL [R1+0x1b50], R4 ;  /* 0x001b500401007387 */ /* 0x0003e20000100800 */
[----:B------:R-:W-:-:S03]  /*82960*/  MOV R7, R14 ;  /* 0x0000000e00077202 */ /* 0x000fc60000000f00 */
[----:B------:R-:W-:Y:S04]  /*82970*/  STL [R1+0x1b4c], R12 ;  /* 0x001b4c0c01007387 */ /* 0x000fe80000100800 */
[----:B------:R-:W4:Y:S04]  /*82980*/  LDL.LU R28, [R1+0x1ca4] ;  /* 0x001ca400011c7983 */ /* 0x000f280000300800 */
[----:B------:R-:W4:Y:S01]  /*82990*/  LDL.LU R27, [R1+0x1ca8] ;  /* 0x001ca800011b7983 */ /* 0x000f220000300800 */
[----:B------:R-:W-:-:S03]  /*829a0*/  IADD3 R10, P1, R10, R34, RZ ;  /* 0x000000220a0a7210 */ /* 0x000fc60007f3e0ff */
[----:B------:R1:W-:Y:S04]  /*829b0*/  LDGSTS.E [R5+0x16d00], desc[UR8][R6.64], P0 ;  /* 0x16d0000006057fae */ /* 0x0003e80008121848 */
[----:B------:R-:W4:Y:S01]  /*829c0*/  LDL.LU R26, [R1+0x1cac] ;  /* 0x001cac00011a7983 */ /* 0x000f220000300800 */
[----:B------:R-:W-:Y:S01]  /*829d0*/  IADD3 R8, P2, R8, R34, RZ ;  /* 0x0000002208087210 */ /* 0x000fe20007f5e0ff */
[----:B-1----:R-:W-:Y:S02]  /*829e0*/  IMAD.MOV.U32 R6, RZ, RZ, R4 ;  /* 0x000000ffff067224 */ /* 0x002fe400078e0004 */
[----:B------:R-:W4:Y:S01]  /*829f0*/  LDL.LU R4, [R1+0x1cb0] ;  /* 0x001cb00001047983 */ /* 0x000f220000300800 */
[----:B------:R-:W-:-:S05]  /*82a00*/  IMAD.MOV.U32 R7, RZ, RZ, R12 ;  /* 0x000000ffff077224 */ /* 0x000fca00078e000c */
[----:B------:R1:W-:Y:S04]  /*82a10*/  LDGSTS.E [R5+0x17500], desc[UR8][R6.64], P0 ;  /* 0x1750000006057fae */ /* 0x0003e80008121848 */
[----:B------:R-:W-:Y:S01]  /*82a20*/  STL [R1+0x1b90], R10 ;  /* 0x001b900a01007387 */ /* 0x000fe20000100800 */
[----:B--2---:R-:W-:Y:S01]  /*82a30*/  IADD3.X R11, R11, R0, RZ, P1, !PT ;  /* 0x000000000b0b7210 */ /* 0x004fe20000ffe4ff */
[----:B-1----:R-:W-:-:S03]  /*82a40*/  IMAD.MOV.U32 R6, RZ, RZ, R10 ;  /* 0x000000ffff067224 */ /* 0x002fc600078e000a */
        /* <DEDUP_REMOVED lines=8> */
[----:B--2---:R-:W2:Y:S04]  /*82ad0*/  LDL.LU.64 R8, [R1+0xbd8] ;  /* 0x000bd80001087983 */ /* 0x004ea80000300a00 */
[----:B------:R-:W2:Y:S01]  /*82ae0*/  LDL.LU.64 R10, [R1+0xbd0] ;  /* 0x000bd000010a7983 */ /* 0x000ea20000300a00 */
[----:B---3--:R-:W-:-:S03]  /*82af0*/  IADD3 R16, P1, R16, R34, RZ ;  /* 0x0000002210107210 */ /* 0x008fc60007f3e0ff */
[----:B------:R-:W3:Y:S01]  /*82b00*/  LDL.LU.64 R12, [R1+0xbc8] ;  /* 0x000bc800010c7983 */ /* 0x000ee20000300a00 */
[----:B------:R-:W-:-:S03]  /*82b10*/  IADD3 R20, P2, R20, R34, RZ ;  /* 0x0000002214147210 */ /* 0x000fc60007f5e0ff */
[----:B------:R-:W3:Y:S04]  /*82b20*/  LDL.LU.64 R14, [R1+0xbc0] ;  /* 0x000bc000010e7983 */ /* 0x000ee80000300a00 */
[----:B------:R-:W-:Y:S04]  /*82b30*/  STL [R1+0x1c10], R16 ;  /* 0x001c101001007387 */ /* 0x000fe80000100800 */
[----:B------:R1:W-:Y:S01]  /*82b40*/  LDGSTS.E [R5+0x18500], desc[UR8][R6.64], P0 ;  /* 0x1850000006057fae */ /* 0x0003e20008121848 */
[----:B------:R-:W-:-:S05]  /*82b50*/  IADD3.X R17, R17, R0, RZ, P1, !PT ;  /* 0x0000000011117210 */ /* 0x000fca0000ffe4ff */
[----:B------:R1:W-:Y:S02]  /*82b60*/  STL [R1+0x1c0c], R17 ;  /* 0x001c0c1101007387 */ /* 0x0003e40000100800 */
[----:B-1----:R-:W-:Y:S01]  /*82b70*/  IMAD.MOV.U32 R6, RZ, RZ, R16 ;  /* 0x000000ffff067224 */ /* 0x002fe200078e0010 */
[----:B------:R-:W-:Y:S01]  /*82b80*/  MOV R7, R17 ;  /* 0x0000001100077202 */ /* 0x000fe20000000f00 */
[----:B------:R-:W-:Y:S01]  /*82b90*/  STL [R1+0x1ca0], R20 ;  /* 0x001ca01401007387 */ /* 0x000fe20000100800 */
[----:B------:R-:W-:-:S03]  /*82ba0*/  IMAD.X R21, R21, 0x1, R0, P2 ;  /* 0x0000000115157824 */ /* 0x000fc600010e0600 */
[----:B------:R1:W-:Y:S04]  /*82bb0*/  LDGSTS.E [R5+0x18d00], desc[UR8][R6.64], P0 ;  /* 0x18d0000006057fae */ /* 0x0003e80008121848 */
[----:B------:R-:W3:Y:S04]  /*82bc0*/  LDL.LU.64 R16, [R1+0xbb8] ;  /* 0x000bb80001107983 */ /* 0x000ee80000300a00 */
[----:B------:R1:W-:Y:S04]  /*82bd0*/  STL [R1+0x1c9c], R21 ;  /* 0x001c9c1501007387 */ /* 0x0003e80000100800 */
[----:B------:R-:W3:Y:S01]  /*82be0*/  LDL.LU.64 R18, [R1+0xbb0] ;  /* 0x000bb00001127983 */ /* 0x000ee20000300a00 */
[----:B-1----:R-:W-:-:S02]  /*82bf0*/  IMAD.MOV.U32 R6, RZ, RZ, R20 ;  /* 0x000000ffff067224 */ /* 0x002fc400078e0014 */
[----:B------:R-:W-:Y:S02]  /*82c00*/  IMAD.MOV.U32 R7, RZ, RZ, R21 ;  /* 0x000000ffff077224 */ /* 0x000fe400078e0015 */
[----:B------:R-:W3:Y:S04]  /*82c10*/  LDL.LU.64 R20, [R1+0xba8] ;  /* 0x000ba80001147983 */ /* 0x000ee80000300a00 */
[----:B------:R-:W3:Y:S04]  /*82c20*/  LDL.LU.64 R22, [R1+0xba0] ;  /* 0x000ba00001167983 */ /* 0x000ee80000300a00 */
[----:B------:R-:W3:Y:S04]  /*82c30*/  LDL.LU.64 R24, [R1+0xb98] ;  /* 0x000b980001187983 */ /* 0x000ee80000300a00 */
[----:B------:R-:W3:Y:S04]  /*82c40*/  LDL.LU.64 R38, [R1+0xb90] ;  /* 0x000b900001267983 */ /* 0x000ee80000300a00 */
[----:B------:R-:W3:Y:S04]  /*82c50*/  LDL.LU.64 R36, [R1+0xb88] ;  /* 0x000b880001247983 */ /* 0x000ee80000300a00 */
[----:B------:R1:W-:Y:S01]  /*82c60*/  LDGSTS.E [R5+0x19500], desc[UR8][R6.64], P0 ;  /* 0x1950000006057fae */ /* 0x0003e20008121848 */
[----:B----4-:R-:W-:-:S04]  /*82c70*/  IADD3 R27, P1, R27, R34, RZ ;  /* 0x000000221b1b7210 */ /* 0x010fc80007f3e0ff */
[----:B------:R-:W-:Y:S01]  /*82c80*/  IADD3.X R28, R28, R0, RZ, P1, !PT ;  /* 0x000000001c1c7210 */ /* 0x000fe20000ffe4ff */
[----:B-1----:R-:W-:-:S03]  /*82c90*/  IMAD.MOV.U32 R6, RZ, RZ, R27 ;  /* 0x000000ffff067224 */ /* 0x002fc600078e001b */
[----:B------:R-:W-:-:S05]  /*82ca0*/  MOV R7, R28 ;  /* 0x0000001c00077202 */ /* 0x000fca0000000f00 */
[----:B------:R1:W-:Y:S01]  /*82cb0*/  LDGSTS.E [R5+0x19d00], desc[UR8][R6.64], P0 ;  /* 0x19d0000006057fae */ /* 0x0003e20008121848 */
[----:B------:R-:W-:-:S05]  /*82cc0*/  IADD3 R4, P2, R4, R34, RZ ;  /* 0x0000002204047210 */ /* 0x000fca0007f5e0ff */
[----:B------:R-:W-:Y:S02]  /*82cd0*/  IMAD.X R26, R26, 0x1, R0, P2 ;  /* 0x000000011a1a7824 */ /* 0x000fe400010e0600 */
[----:B-1----:R-:W-:Y:S02]  /*82ce0*/  IMAD.MOV.U32 R6, RZ, RZ, R4 ;  /* 0x000000ffff067224 */ /* 0x002fe400078e0004 */
[----:B------:R-:W-:Y:S01]  /*82cf0*/  IMAD.MOV.U32 R7, RZ, RZ, R26 ;  /* 0x000000ffff077224 */ /* 0x000fe200078e001a */
[----:B------:R-:W-:Y:S04]  /*82d00*/  STL [R1+0x1ca8], R27 ;  /* 0x001ca81b01007387 */ /* 0x000fe80000100800 */
[----:B------:R2:W-:Y:S04]  /*82d10*/  LDGSTS.E [R5+0x1a500], desc[UR8][R6.64], P0 ;  /* 0x1a50000006057fae */ /* 0x0005e80008121848 */
[----:B------:R-:W-:Y:S04]  /*82d20*/  STL [R1+0x1ca4], R28 ;  /* 0x001ca41c01007387 */ /* 0x000fe80000100800 */
[----:B------:R1:W-:Y:S01]  /*82d30*/  STL [R1+0x1cb0], R4 ;  /* 0x001cb00401007387 */ /* 0x0003e20000100800 */
[----:B--2---:R-:W-:-:S04]  /*82d40*/  IADD3 R6, P1, R8, R34, RZ ;  /* 0x0000002208067210 */ /* 0x004fc80007f3e0ff */
[----:B-1----:R-:W-:Y:S02]  /*82d50*/  IADD3.X R4, R9, R0, RZ, P1, !PT ;  /* 0x0000000009047210 */ /* 0x002fe40000ffe4ff */
[----:B------:R-:W-:-:S05]  /*82d60*/  IADD3 R8, P1, R10, R34, RZ ;  /* 0x000000220a087210 */ /* 0x000fca0007f3e0ff */
[----:B------:R-:W-:Y:S01]  /*82d70*/  IMAD.X R7, R11, 0x1, R0, P1 ;  /* 0x000000010b077824 */ /* 0x000fe200008e0600 */
[----:B---3--:R-:W-:-:S05]  /*82d80*/  IADD3 R10, P1, R12, R34, RZ ;  /* 0x000000220c0a7210 */ /* 0x008fca0007f3e0ff */
[----:B------:R-:W-:Y:S01]  /*82d90*/  IMAD.X R9, R13, 0x1, R0, P1 ;  /* 0x000000010d097824 */ /* 0x000fe200008e0600 */
[----:B------:R-:W-:-:S04]  /*82da0*/  IADD3 R12, P1, R14, R34, RZ ;  /* 0x000000220e0c7210 */ /* 0x000fc80007f3e0ff */
[----:B------:R-:W-:Y:S01]  /*82db0*/  IADD3.X R11, R15, R0, RZ, P1, !PT ;  /* 0x000000000f0b7210 */ /* 0x000fe20000ffe4ff */
[----:B------:R1:W-:Y:S04]  /*82dc0*/  STL [R1+0x1cac], R26 ;  /* 0x001cac1a01007387 */ /* 0x0003e80000100800 */
[----:B------:R-:W2:Y:S04]  /*82dd0*/  LDL.LU R33, [R1+0xfd4] ;  /* 0x000fd40001217983 */ /* 0x000ea80000300800 */
[----:B------:R-:W3:Y:S04]  /*82de0*/  LDL.LU R32, [R1+0xfd8] ;  /* 0x000fd80001207983 */ /* 0x000ee80000300800 */
[----:B------:R-:W4:Y:S04]  /*82df0*/  LDL.LU R28, [R1+0x1014] ;  /* 0x00101400011c7983 */ /* 0x000f280000300800 */
[----:B------:R-:W4:Y:S01]  /*82e00*/  LDL.LU R27, [R1+0x1018] ;  /* 0x00101800011b7983 */ /* 0x000f220000300800 */
        /* <DEDUP_REMOVED lines=14> */
[----:B------:R-:W-:Y:S01]  /*82ef0*/  IADD3.X R23, R39, R0, RZ, P1, !PT ;  /* 0x0000000027177210 */ /* 0x000fe20000ffe4ff */
[----:B------:R-:W-:Y:S01]  /*82f00*/  IMAD.MOV.U32 R55, RZ, RZ, R7 ;  /* 0x000000ffff377224 */ /* 0x000fe200078e0007 */
[----:B-1----:R-:W-:Y:S01]  /*82f10*/  IADD3 R26, P1, R36, R34, RZ ;  /* 0x00000022241a7210 */ /* 0x002fe20007f3e0ff */
[----:B------:R-:W-:Y:S01]  /*82f20*/  IMAD.MOV.U32 R53, RZ, RZ, R9 ;  /* 0x000000ffff357224 */ /* 0x000fe200078e0009 */
[----:B------:R-:W-:Y:S01]  /*82f30*/  MOV R52, R10 ;  /* 0x0000000a00347202 */ /* 0x000fe20000000f00 */
[----:B------:R-:W-:Y:S01]  /*82f40*/  IMAD.MOV.U32 R50, RZ, RZ, R12 ;  /* 0x000000ffff327224 */ /* 0x000fe200078e000c */
[----:B------:R-:W-:Y:S01]  /*82f50*/  MOV R51, R11 ;  /* 0x0000000b00337202 */ /* 0x000fe20000000f00 */
[----:B------:R-:W-:Y:S01]  /*82f60*/  IMAD.MOV.U32 R48, RZ, RZ, R14 ;  /* 0x000000ffff307224 */ /* 0x000fe200078e000e */
[----:B------:R-:W-:Y:S01]  /*82f70*/  STL.64 [R1+0xbd8], R56 ;  /* 0x000bd83801007387 */ /* 0x000fe20000100a00 */
[----:B------:R-:W-:Y:S01]  /*82f80*/  IMAD.MOV.U32 R49, RZ, RZ, R13 ;  /* 0x000000ffff317224 */ /* 0x000fe200078e000d */
[----:B------:R-:W-:Y:S01]  /*82f90*/  MOV R46, R16 ;  /* 0x00000010002e7202 */ /* 0x000fe20000000f00 */
[----:B------:R-:W-:Y:S01]  /*82fa0*/  IMAD.MOV.U32 R47, RZ, RZ, R15 ;  /* 0x000000ffff2f7224 */ /* 0x000fe200078e000f */
[----:B------:R-:W-:Y:S01]  /*82fb0*/  STL.64 [R1+0xbd0], R54 ;  /* 0x000bd03601007387 */ /* 0x000fe20000100a00 */
[----:B------:R-:W-:Y:S01]  /*82fc0*/  IMAD.X R25, R37, 0x1, R0, P1 ;  /* 0x0000000125197824 */ /* 0x000fe200008e0600 */
[----:B------:R-:W-:Y:S01]  /*82fd0*/  MOV R45, R17 ;  /* 0x00000011002d7202 */ /* 0x000fe20000000f00 */
[----:B------:R-:W-:Y:S01]  /*82fe0*/  IMAD.MOV.U32 R44, RZ, RZ, R18 ;  /* 0x000000ffff2c7224 */ /* 0x000fe200078e0012 */
[----:B------:R-:W-:Y:S01]  /*82ff0*/  STL.64 [R1+0xbc8], R52 ;  /* 0x000bc83401007387 */ /* 0x000fe20000100a00 */
        /* <DEDUP_REMOVED lines=8> */
[----:B------:R-:W-:-:S02]  /*83080*/  IMAD.MOV.U32 R36, RZ, RZ, R26 ;  /* 0x000000ffff247224 */ /* 0x000fc400078e001a */
[----:B------:R-:W-:Y:S01]  /*83090*/  IMAD.MOV.U32 R37, RZ, RZ, R25 ;  /* 0x000000ffff257224 */ /* 0x000fe200078e0019 */
        /* <DEDUP_REMOVED lines=14> */
[----:B------:R-:W-:-:S03]  /*83180*/  LOP3.LUT R4, R29, 0x60, RZ, 0x3c, !PT ;  /* 0x000000601d047812 */ /* 0x000fc600078e3cff */
[----:B------:R-:W-:Y:S04]  /*83190*/  LDGSTS.E [R5+0x1ad00], desc[UR8][R56.64], P0 ;  /* 0x1ad0000038057fae */ /* 0x000fe80008121848 */
[----:B------:R-:W-:Y:S04]  /*831a0*/  LDGSTS.E [R5+0x1b500], desc[UR8][R54.64], P0 ;  /* 0x1b50000036057fae */ /* 0x000fe80008121848 */
[----:B------:R-:W-:Y:S01]  /*831b0*/  LDGSTS.E [R5+0x1bd00], desc[UR8][R52.64], P0 ;  /* 0x1bd0000034057fae */ /* 0x000fe20008121848 */
[----:B------:R-:W-:-:S03]  /*831c0*/  VIADD R4, R4, UR7 ;  /* 0x0000000704047c36 */ /* 0x000fc60008000000 */
        /* <DEDUP_REMOVED lines=8> */
[----:B---3--:R-:W-:-:S04]  /*83250*/  IADD3 R32, P1, R32, R34, RZ ;  /* 0x0000002220207210 */ /* 0x008fc80007f3e0ff */
[----:B--2---:R-:W-:Y:S02]  /*83260*/  IADD3.X R33, R33, R0, RZ, P1, !PT ;  /* 0x0000000021217210 */ /* 0x004fe40000ffe4ff */
[----:B----4-:R-:W-:Y:S01]  /*83270*/  IADD3 R27, P2, R27, R34, RZ ;  /* 0x000000221b1b7210 */ /* 0x010fe20007f5e0ff */
[----:B------:R-:W-:Y:S04]  /*83280*/  STL [R1+0xfd8], R32 ;  /* 0x000fd82001007387 */ /* 0x000fe80000100800 */
[----:B------:R-:W-:Y:S01]  /*83290*/  STL [R1+0x1018], R27 ;  /* 0x0010181b01007387 */ /* 0x000fe20000100800 */
[----:B------:R-:W-:-:S03]  /*832a0*/  IMAD.X R28, R28, 0x1, R0, P2 ;  /* 0x000000011c1c7824 */ /* 0x000fc600010e0600 */
[----:B------:R-:W-:Y:S04]  /*832b0*/  STL [R1+0xfd4], R33 ;  /* 0x000fd42101007387 */ /* 0x000fe80000100800 */
[----:B------:R-:W2:Y:S04]  /*832c0*/  LDL.LU R11, [R1+0x1158] ;  /* 0x00115800010b7983 */ /* 0x000ea80000300800 */
[----:B------:R-:W3:Y:S04]  /*832d0*/  LDL.LU R19, [R1+0x1198] ;  /* 0x0011980001137983 */ /* 0x000ee80000300800 */
[----:B------:R-:W-:Y:S04]  /*832e0*/  STL [R1+0x1014], R28 ;  /* 0x0010141c01007387 */ /* 0x000fe80000100800 */
[----:B------:R-:W4:Y:S04]  /*832f0*/  LDL.LU R17, [R1+0x1154] ;  /* 0x0011540001117983 */ /* 0x000f280000300800 */
[----:B------:R-:W4:Y:S01]  /*83300*/  LDL.LU R20, [R1+0x1194] ;  /* 0x0011940001147983 */ /* 0x000f220000300800 */
[----:B------:R-:W-:Y:S01]  /*83310*/  MOV R6, R32 ;  /* 0x0000002000067202 */ /* 0x000fe20000000f00 */
[----:B------:R-:W-:-:S02]  /*83320*/  IMAD.MOV.U32 R7, RZ, RZ, R33 ;  /* 0x000000ffff077224 */ /* 0x000fc400078e0021 */
[----:B------:R-:W4:Y:S04]  /*83330*/  LDL.LU R5, [R1+0x11d8] ;  /* 0x0011d80001057983 */ /* 0x000f280000300800 */
[----:B------:R1:W-:Y:S04]  /*83340*/  LDGSTS.E [R4+0x600], desc[UR8][R6.64], P0 ;  /* 0x0060000006047fae */ /* 0x0003e80008121848 */
[----:B------:R-:W4:Y:S01]  /*83350*/  LDL.LU R15, [R1+0x1218] ;  /* 0x00121800010f7983 */ /* 0x000f220000300800 */
[----:B-1----:R-:W-:Y:S01]  /*83360*/  IMAD.MOV.U32 R6, RZ, RZ, R27 ;  /* 0x000000ffff067224 */ /* 0x002fe200078e001b */
[----:B------:R-:W-:-:S05]  /*83370*/  MOV R7, R28 ;  /* 0x0000001c00077202 */ /* 0x000fca0000000f00 */
[----:B------:R1:W-:Y:S01]  /*83380*/  LDGSTS.E [R4+0xe00], desc[UR8][R6.64], P0 ;  /* 0x00e0000006047fae */ /* 0x0003e20008121848 */
[-C--:B------:R-:W-:Y:S02]  /*83390*/  IADD3 R12, P1, R12, R34.reuse, RZ ;  /* 0x000000220c0c7210 */ /* 0x080fe40007f3e0ff */
[----:B------:R-:W-:-:S03]  /*833a0*/  IADD3 R8, P2, R8, R34, RZ ;  /* 0x0000002208087210 */ /* 0x000fc60007f5e0ff */
[--C-:B------:R-:W-:Y:S01]  /*833b0*/  IMAD.X R16, R16, 0x1, R0.reuse, P1 ;  /* 0x0000000110107824 */ /* 0x100fe200008e0600 */
[----:B------:R1:W-:Y:S02]  /*833c0*/  STL [R1+0x1058], R12 ;  /* 0x0010580c01007387 */ /* 0x0003e40000100800 */
[----:B-1----:R-:W-:Y:S01]  /*833d0*/  MOV R6, R12 ;  /* 0x0000000c00067202 */ /* 0x002fe20000000f00 */
[----:B------:R-:W-:Y:S01]  /*833e0*/  IMAD.X R13, R13, 0x1, R0, P2 ;  /* 0x000000010d0d7824 */ /* 0x000fe200010e0600 */
[----:B------:R1:W-:Y:S04]  /*833f0*/  STL [R1+0x1054], R16 ;  /* 0x0010541001007387 */ /* 0x0003e80000100800 */
[----:B------:R1:W-:Y:S04]  /*83400*/  STL [R1+0x1098], R8 ;  /* 0x0010980801007387 */ /* 0x0003e80000100800 */
[----:B------:R-:W4:Y:S01]  /*83410*/  LDL.LU R12, [R1+0x11d4] ;  /* 0x0011d400010c7983 */ /* 0x000f220000300800 */
[----:B------:R-:W-:-:S03]  /*83420*/  IMAD.MOV.U32 R7, RZ, RZ, R16 ;  /* 0x000000ffff077224 */ /* 0x000fc600078e0010 */
[----:B------:R1:W-:Y:S04]  /*83430*/  STL [R1+0x1094], R13 ;  /* 0x0010940d01007387 */ /* 0x0003e80000100800 */
[----:B-1----:R-:W4:Y:S01]  /*83440*/  LDL.LU R16, [R1+0x1214] ;  /* 0x0012140001107983 */ /* 0x002f220000300800 */
[----:B------:R-:W-:-:S03]  /*83450*/  IADD3 R14, P1, R14, R34, RZ ;  /* 0x000000220e0e7210 */ /* 0x000fc60007f3e0ff */
[----:B------:R1:W-:Y:S01]  /*83460*/  LDGSTS.E [R4+0x1600], desc[UR8][R6.64], P0 ;  /* 0x0160000006047fae */ /* 0x0003e20008121848 */
[----:B------:R-:W-:Y:S01]  /*83470*/  IADD3 R9, P2, R9, R34, RZ ;  /* 0x0000002209097210 */ /* 0x000fe20007f5e0ff */
[----:B------:R-:W-:-:S04]  /*83480*/  IMAD.X R18, R18, 0x1, R0, P1 ;  /* 0x0000000112127824 */ /* 0x000fc800008e0600 */
[----:B------:R-:W-:Y:S02]  /*83490*/  IMAD.X R10, R10, 0x1, R0, P2 ;  /* 0x000000010a0a7824 */ /* 0x000fe400010e0600 */
[----:B-1----:R-:W-:Y:S01]  /*834a0*/  IMAD.MOV.U32 R6, RZ, RZ, R8 ;  /* 0x000000ffff067224 */ /* 0x002fe200078e0008 */
[----:B------:R-:W-:Y:S01]  /*834b0*/  MOV R7, R13 ;  /* 0x0000000d00077202 */ /* 0x000fe20000000f00 */
[----:B------:R-:W4:Y:S04]  /*834c0*/  LDL.LU R8, [R1+0x1258] ;  /* 0x0012580001087983 */ /* 0x000f280000300800 */
[----:B------:R-:W4:Y:S04]  /*834d0*/  LDL.LU R13, [R1+0x1298] ;  /* 0x00129800010d7983 */ /* 0x000f280000300800 */
[----:B------:R1:W-:Y:S04]  /*834e0*/  STL [R1+0x10d8], R14 ;  /* 0x0010d80e01007387 */ /* 0x0003e80000100800 */
[----:B------:R1:W-:Y:S04]  /*834f0*/  LDGSTS.E [R4+0x1e00], desc[UR8][R6.64], P0 ;  /* 0x01e0000006047fae */ /* 0x0003e80008121848 */
[----:B------:R1:W-:Y:S04]  /*83500*/  STL [R1+0x10d4], R18 ;  /* 0x0010d41201007387 */ /* 0x0003e80000100800 */
[----:B------:R-:W-:Y:S01]  /*83510*/  STL [R1+0x1118], R9 ;  /* 0x0011180901007387 */ /* 0x000fe20000100800 */
[----:B-1----:R-:W-:-:S03]  /*83520*/  MOV R6, R14 ;  /* 0x0000000e00067202 */ /* 0x002fc60000000f00 */
[----:B------:R-:W4:Y:S01]  /*83530*/  LDL.LU R14, [R1+0x1254] ;  /* 0x00125400010e7983 */ /* 0x000f220000300800 */
[----:B------:R-:W-:-:S03]  /*83540*/  IMAD.MOV.U32 R7, RZ, RZ, R18 ;  /* 0x000000ffff077224 */ /* 0x000fc600078e0012 */
[----:B------:R1:W-:Y:S04]  /*83550*/  STL [R1+0x1114], R10 ;  /* 0x0011140a01007387 */ /* 0x0003e80000100800 */
[----:B------:R-:W4:Y:S04]  /*83560*/  LDL.LU R18, [R1+0x1294] ;  /* 0x0012940001127983 */ /* 0x000f280000300800 */
[----:B------:R1:W-:Y:S02]  /*83570*/  LDGSTS.E [R4+0x2600], desc[UR8][R6.64], P0 ;  /* 0x0260000006047fae */ /* 0x0003e40008121848 */
[----:B-1----:R-:W-:Y:S01]  /*83580*/  IMAD.MOV.U32 R6, RZ, RZ, R9 ;  /* 0x000000ffff067224 */ /* 0x002fe200078e0009 */
[----:B------:R-:W-:-:S02]  /*83590*/  MOV R7, R10 ;  /* 0x0000000a00077202 */ /* 0x000fc40000000f00 */
[----:B------:R-:W4:Y:S04]  /*835a0*/  LDL.LU R10, [R1+0x12d8] ;  /* 0x0012d800010a7983 */ /* 0x000f280000300800 */
[----:B------:R-:W4:Y:S04]  /*835b0*/  LDL.LU R9, [R1+0x1318] ;  /* 0x0013180001097983 */ /* 0x000f280000300800 */
[----:B------:R1:W-:Y:S01]  /*835c0*/  LDGSTS.E [R4+0x2e00], desc[UR8][R6.64], P0 ;  /* 0x02e0000006047fae */ /* 0x0003e20008121848 */
[-C--:B--2---:R-:W-:Y:S02]  /*835d0*/  IADD3 R11, P1, R11, R34.reuse, RZ ;  /* 0x000000220b0b7210 */ /* 0x084fe40007f3e0ff */
[----:B---3--:R-:W-:-:S03]  /*835e0*/  IADD3 R19, P2, R19, R34, RZ ;  /* 0x0000002213137210 */ /* 0x008fc60007f5e0ff */
[----:B------:R-:W-:Y:S01]  /*835f0*/  STL [R1+0x1158], R11 ;  /* 0x0011580b01007387 */ /* 0x000fe20000100800 */
[--C-:B----4-:R-:W-:Y:S02]  /*83600*/  IMAD.X R17, R17, 0x1, R0.reuse, P1 ;  /* 0x0000000111117824 */ /* 0x110fe400008e0600 */
[----:B------:R-:W-:-:S03]  /*83610*/  IMAD.X R20, R20, 0x1, R0, P2 ;  /* 0x0000000114147824 */ /* 0x000fc600010e0600 */
[----:B------:R2:W-:Y:S01]  /*83620*/  STL [R1+0x1154], R17 ;  /* 0x0011541101007387 */ /* 0x0005e20000100800 */
[----:B-1----:R-:W-:-:S03]  /*83630*/  IMAD.MOV.U32 R7, RZ, RZ, R17 ;  /* 0x000000ffff077224 */ /* 0x002fc600078e0011 */
[----:B------:R-:W-:Y:S01]  /*83640*/  STL [R1+0x1198], R19 ;  /* 0x0011981301007387 */ /* 0x000fe20000100800 */
[----:B------:R-:W-:-:S03]  /*83650*/  MOV R6, R11 ;  /* 0x0000000b00067202 */ /* 0x000fc60000000f00 */
[----:B--2---:R-:W2:Y:S04]  /*83660*/  LDL.LU R17, [R1+0x12d4] ;  /* 0x0012d40001117983 */ /* 0x004ea80000300800 */
[----:B------:R-:W-:Y:S04]  /*83670*/  STL [R1+0x1194], R20 ;  /* 0x0011941401007387 */ /* 0x000fe80000100800 */
[----:B------:R-:W3:Y:S01]  /*83680*/  LDL.LU R11, [R1+0x1314] ;  /* 0x00131400010b7983 */ /* 0x000ee20000300800 */
[----:B------:R-:W-:-:S03]  /*83690*/  IADD3 R5, P1, R5, R34, RZ ;  /* 0x0000002205057210 */ /* 0x000fc60007f3e0ff */
[----:B------:R1:W-:Y:S01]  /*836a0*/  LDGSTS.E [R4+0x3600], desc[UR8][R6.64], P0 ;  /* 0x0360000006047fae */ /* 0x0003e20008121848 */
[----:B------:R-:W-:-:S03]  /*836b0*/  IADD3 R15, P2, R15, R34, RZ ;  /* 0x000000220f0f7210 */ /* 0x000fc60007f5e0ff */
[----:B------:R-:W-:Y:S01]  /*836c0*/  STL [R1+0x11d8], R5 ;  /* 0x0011d80501007387 */ /* 0x000fe20000100800 */
[----:B-1----:R-:W-:Y:S01]  /*836d0*/  IMAD.MOV.U32 R6, RZ, RZ, R19 ;  /* 0x000000ffff067224 */ /* 0x002fe200078e0013 */
[----:B------:R-:W-:-:S05]  /*836e0*/  MOV R7, R20 ;  /* 0x0000001400077202 */ /* 0x000fca0000000f00 */
[----:B------:R1:W-:Y:S02]  /*836f0*/  LDGSTS.E [R4+0x3e00], desc[UR8][R6.64], P0 ;  /* 0x03e0000006047fae */ /* 0x0003e40008121848 */
[----:B-1----:R-:W-:Y:S01]  /*83700*/  MOV R6, R5 ;  /* 0x0000000500067202 */ /* 0x002fe20000000f00 */
[----:B------:R-:W-:-:S04]  /*83710*/  IMAD.X R12, R12, 0x1, R0, P1 ;  /* 0x000000010c0c7824 */ /* 0x000fc800008e0600 */
        /* <DEDUP_REMOVED lines=8> */
[----:B----4-:R-:W-:-:S03]  /*837a0*/  MOV R7, R16 ;  /* 0x0000001000077202 */ /* 0x010fc60000000f00 */
[----:B-1----:R-:W4:Y:S01]  /*837b0*/  LDL.LU R16, [R1+0x1354] ;  /* 0x0013540001107983 */ /* 0x002f220000300800 */
[----:B------:R-:W-:-:S03]  /*837c0*/  IMAD.MOV.U32 R6, RZ, RZ, R15 ;  /* 0x000000ffff067224 */ /* 0x000fc600078e000f */
[----:B------:R-:W4:Y:S01]  /*837d0*/  LDL.LU R15, [R1+0x1394] ;  /* 0x00139400010f7983 */ /* 0x000f220000300800 */
[-C--:B------:R-:W-:Y:S02]  /*837e0*/  IADD3 R8, P1, R8, R34.reuse, RZ ;  /* 0x0000002208087210 */ /* 0x080fe40007f3e0ff */
[----:B------:R-:W-:Y:S01]  /*837f0*/  IADD3 R13, P2, R13, R34, RZ ;  /* 0x000000220d0d7210 */ /* 0x000fe20007f5e0ff */
[----:B------:R1:W-:Y:S04]  /*83800*/  LDGSTS.E [R4+0x4e00], desc[UR8][R6.64], P0 ;  /* 0x04e0000006047fae */ /* 0x0003e80008121848 */
[----:B------:R-:W-:Y:S01]  /*83810*/  STL [R1+0x1258], R8 ;  /* 0x0012580801007387 */ /* 0x000fe20000100800 */
[----:B------:R-:W-:Y:S01]  /*83820*/  IMAD.X R14, R14, 0x1, R0, P1 ;  /* 0x000000010e0e7824 */ /* 0x000fe200008e0600 */
[----:B-1----:R-:W-:-:S03]  /*83830*/  MOV R6, R8 ;  /* 0x0000000800067202 */ /* 0x002fc60000000f00 */
[----:B------:R-:W-:Y:S01]  /*83840*/  IMAD.MOV.U32 R7, RZ, RZ, R14 ;  /* 0x000000ffff077224 */ /* 0x000fe200078e000e */
[----:B------:R1:W-:Y:S01]  /*83850*/  STL [R1+0x1254], R14 ;  /* 0x0012540e01007387 */ /* 0x0003e20000100800 */
[----:B------:R-:W-:-:S03]  /*83860*/  IMAD.X R18, R18, 0x1, R0, P2 ;  /* 0x0000000112127824 */ /* 0x000fc600010e0600 */
[----:B------:R-:W-:Y:S04]  /*83870*/  STL [R1+0x1298], R13 ;  /* 0x0012980d01007387 */ /* 0x000fe80000100800 */
[----:B------:R1:W-:Y:S04]  /*83880*/  LDGSTS.E [R4+0x5600], desc[UR8][R6.64], P0 ;  /* 0x0560000006047fae */ /* 0x0003e80008121848 */
[----:B-1----:R-:W4:Y:S04]  /*83890*/  LDL.LU R14, [R1+0x13d8] ;  /* 0x0013d800010e7983 */ /* 0x002f280000300800 */
[----:B------:R1:W-:Y:S04]  /*838a0*/  STL [R1+0x1294], R18 ;  /* 0x0012941201007387 */ /* 0x0003e80000100800 */
[----:B------:R-:W4:Y:S01]  /*838b0*/  LDL.LU R8, [R1+0x1418] ;  /* 0x0014180001087983 */ /* 0x000f220000300800 */
[----:B------:R-:W-:-:S03]  /*838c0*/  MOV R7, R18 ;  /* 0x0000001200077202 */ /* 0x000fc60000000f00 */
[----:B-1----:R-:W4:Y:S01]  /*838d0*/  LDL.LU R18, [R1+0x13d4] ;  /* 0x0013d40001127983 */ /* 0x002f220000300800 */
[-C--:B------:R-:W-:Y:S01]  /*838e0*/  IADD3 R10, P1, R10, R34.reuse, RZ ;  /* 0x000000220a0a7210 */ /* 0x080fe20007f3e0ff */
[----:B------:R-:W-:Y:S02]  /*838f0*/  IMAD.MOV.U32 R6, RZ, RZ, R13 ;  /* 0x000000ffff067224 */ /* 0x000fe400078e000d */
[----:B------:R-:W4:Y:S01]  /*83900*/  LDL.LU R13, [R1+0x1414] ;  /* 0x00141400010d7983 */ /* 0x000f220000300800 */
[----:B------:R-:W-:-:S03]  /*83910*/  IADD3 R9, P2, R9, R34, RZ ;  /* 0x0000002209097210 */ /* 0x000fc60007f5e0ff */
[----:B------:R1:W-:Y:S04]  /*83920*/  STL [R1+0x12d8], R10 ;  /* 0x0012d80a01007387 */ /* 0x0003e80000100800 */
[----:B------:R1:W-:Y:S02]  /*83930*/  LDGSTS.E [R4+0x5e00], desc[UR8][R6.64], P0 ;  /* 0x05e0000006047fae */ /* 0x0003e40008121848 */
[----:B-1----:R-:W-:Y:S01]  /*83940*/  MOV R6, R10 ;  /* 0x0000000a00067202 */ /* 0x002fe20000000f00 */
[----:B--2---:R-:W-:-:S05]  /*83950*/  IMAD.X R17, R17, 0x1, R0, P1 ;  /* 0x0000000111117824 */ /* 0x004fca00008e0600 */
[----:B------:R1:W-:Y:S01]  /*83960*/  STL [R1+0x12d4], R17 ;  /* 0x0012d41101007387 */ /* 0x0003e20000100800 */
[----:B---3--:R-:W-:-:S03]  /*83970*/  IMAD.X R11, R11, 0x1, R0, P2 ;  /* 0x000000010b0b7824 */ /* 0x008fc600010e0600 */
[----:B------:R2:W-:Y:S04]  /*83980*/  STL [R1+0x1318], R9 ;  /* 0x0013180901007387 */ /* 0x0005e80000100800 */
[----:B------:R-:W3:Y:S01]  /*83990*/  LDL.LU R10, [R1+0x1458] ;  /* 0x00145800010a7983 */ /* 0x000ee20000300800 */
[----:B------:R-:W-:-:S03]  /*839a0*/  IMAD.MOV.U32 R7, RZ, RZ, R17 ;  /* 0x000000ffff077224 */ /* 0x000fc600078e0011 */
[----:B------:R2:W-:Y:S04]  /*839b0*/  STL [R1+0x1314], R11 ;  /* 0x0013140b01007387 */ /* 0x0005e80000100800 */
[----:B------:R-:W3:Y:S04]  /*839c0*/  LDL.LU R19, [R1+0x1498] ;  /* 0x0014980001137983 */ /* 0x000ee80000300800 */
[----:B-1----:R-:W3:Y:S04]  /*839d0*/  LDL.LU R17, [R1+0x1454] ;  /* 0x0014540001117983 */ /* 0x002ee80000300800 */
[----:B------:R-:W3:Y:S04]  /*839e0*/  LDL.LU R20, [R1+0x1494] ;  /* 0x0014940001147983 */ /* 0x000ee80000300800 */
[----:B------:R1:W-:Y:S02]  /*839f0*/  LDGSTS.E [R4+0x6600], desc[UR8][R6.64], P0 ;  /* 0x0660000006047fae */ /* 0x0003e40008121848 */
[----:B-1----:R-:W-:Y:S01]  /*83a00*/  IMAD.MOV.U32 R6, RZ, RZ, R9 ;  /* 0x000000ffff067224 */ /* 0x002fe200078e0009 */
[----:B------:R-:W-:Y:S01]  /*83a10*/  MOV R7, R11 ;  /* 0x0000000b00077202 */ /* 0x000fe20000000f00 */
[----:B--2---:R-:W2:Y:S04]  /*83a20*/  LDL.LU R9, [R1+0x14d8] ;  /* 0x0014d80001097983 */ /* 0x004ea80000300800 */
[----:B------:R-:W2:Y:S04]  /*83a30*/  LDL.LU R11, [R1+0x1518] ;  /* 0x00151800010b7983 */ /* 0x000ea80000300800 */
[----:B------:R1:W-:Y:S01]  /*83a40*/  LDGSTS.E [R4+0x6e00], desc[UR8][R6.64], P0 ;  /* 0x06e0000006047fae */ /* 0x0003e20008121848 */
[----:B------:R-:W-:-:S05]  /*83a50*/  IADD3 R12, P1, R12, R34, RZ ;  /* 0x000000220c0c7210 */ /* 0x000fca0007f3e0ff */
[----:B------:R1:W-:Y:S01]  /*83a60*/  STL [R1+0x1358], R12 ;  /* 0x0013580c01007387 */ /* 0x0003e20000100800 */
[----:B------:R-:W-:Y:S01]  /*83a70*/  IADD3 R5, P2, R5, R34, RZ ;  /* 0x0000002205057210 */ /* 0x000fe20007f5e0ff */
[----:B----4-:R-:W-:Y:S01]  /*83a80*/  IMAD.X R16, R16, 0x1, R0, P1 ;  /* 0x0000000110107824 */ /* 0x010fe200008e0600 */
[----:B-1----:R-:W-:-:S03]  /*83a90*/  MOV R6, R12 ;  /* 0x0000000c00067202 */ /* 0x002fc60000000f00 */
[----:B------:R-:W-:Y:S01]  /*83aa0*/  IMAD.X R15, R15, 0x1, R0, P2 ;  /* 0x000000010f0f7824 */ /* 0x000fe200010e0600 */
[----:B------:R1:W-:Y:S04]  /*83ab0*/  STL [R1+0x1354], R16 ;  /* 0x0013541001007387 */ /* 0x0003e80000100800 */
[----:B------:R4:W-:Y:S04]  /*83ac0*/  STL [R1+0x1398], R5 ;  /* 0x0013980501007387 */ /* 0x0009e80000100800 */
[----:B------:R-:W2:Y:S01]  /*83ad0*/  LDL.LU R12, [R1+0x14d4] ;  /* 0x0014d400010c7983 */ /* 0x000ea20000300800 */
[----:B------:R-:W-:-:S03]  /*83ae0*/  IMAD.MOV.U32 R7, RZ, RZ, R16 ;  /* 0x000000ffff077224 */ /* 0x000fc600078e0010 */
[----:B------:R4:W-:Y:S04]  /*83af0*/  STL [R1+0x1394], R15 ;  /* 0x0013940f01007387 */ /* 0x0009e80000100800 */
[----:B-1----:R-:W2:Y:S04]  /*83b00*/  LDL.LU R16, [R1+0x1514] ;  /* 0x0015140001107983 */ /* 0x002ea80000300800 */
[----:B------:R1:W-:Y:S01]  /*83b10*/  LDGSTS.E [R4+0x7600], desc[UR8][R6.64], P0 ;  /* 0x0760000006047fae */ /* 0x0003e20008121848 */
[-C--:B------:R-:W-:Y:S01]  /*83b20*/  IADD3 R14, P1, R14, R34.reuse, RZ ;  /* 0x000000220e0e7210 */ /* 0x080fe20007f3e0ff */
[----:B-1----:R-:W-:Y:S01]  /*83b30*/  IMAD.MOV.U32 R6, RZ, RZ, R5 ;  /* 0x000000ffff067224 */ /* 0x002fe200078e0005 */
[----:B------:R-:W-:Y:S01]  /*83b40*/  MOV R7, R15 ;  /* 0x0000000f00077202 */ /* 0x000fe20000000f00 */
[----:B----4-:R-:W4:Y:S04]  /*83b50*/  LDL.LU R5, [R1+0x1558] ;  /* 0x0015580001057983 */ /* 0x010f280000300800 */
[----:B------:R-:W4:Y:S01]  /*83b60*/  LDL.LU R15, [R1+0x1598] ;  /* 0x00159800010f7983 */ /* 0x000f220000300800 */
[----:B------:R-:W-:Y:S01]  /*83b70*/  IADD3 R8, P2, R8, R34, RZ ;  /* 0x0000002208087210 */ /* 0x000fe20007f5e0ff */
[----:B------:R-:W-:-:S02]  /*83b80*/  IMAD.X R18, R18, 0x1, R0, P1 ;  /* 0x0000000112127824 */ /* 0x000fc400008e0600 */
[----:B------:R1:W-:Y:S02]  /*83b90*/  STL [R1+0x13d8], R14 ;  /* 0x0013d80e01007387 */ /* 0x0003e40000100800 */
[----:B------:R-:W-:Y:S02]  /*83ba0*/  IMAD.X R13, R13, 0x1, R0, P2 ;  /* 0x000000010d0d7824 */ /* 0x000fe400010e0600 */
        /* <DEDUP_REMOVED lines=24> */
[----:B------:R-:W-:Y:S04]  /*83d30*/  STL [R1+0x1494], R20 ;  /* 0x0014941401007387 */ /* 0x000fe80000100800 */
[----:B------:R-:W3:Y:S01]  /*83d40*/  LDL.LU R10, [R1+0x1614] ;  /* 0x00161400010a7983 */ /* 0x000ee20000300800 */
[----:B--2---:R-:W-:-:S03]  /*83d50*/  IADD3 R9, P1, R9, R34, RZ ;  /* 0x0000002209097210 */ /* 0x004fc60007f3e0ff */
        /* <DEDUP_REMOVED lines=16> */
[----:B--2---:R-:W-:Y:S01]  /*83e60*/  MOV R7, R16 ;  /* 0x0000001000077202 */ /* 0x004fe20000000f00 */
[----:B------:R-:W-:-:S02]  /*83e70*/  IMAD.MOV.U32 R6, RZ, RZ, R11 ;  /* 0x000000ffff067224 */ /* 0x000fc400078e000b */
[----:B-1----:R-:W2:Y:S04]  /*83e80*/  LDL.LU R16, [R1+0x1654] ;  /* 0x0016540001107983 */ /* 0x002ea80000300800 */
[----:B------:R-:W2:Y:S01]  /*83e90*/  LDL.LU R11, [R1+0x1694] ;  /* 0x00169400010b7983 */ /* 0x000ea20000300800 */
[-C--:B----4-:R-:W-:Y:S02]  /*83ea0*/  IADD3 R5, P1, R5, R34.reuse, RZ ;  /* 0x0000002205057210 */ /* 0x090fe40007f3e0ff */
[----:B------:R-:W-:Y:S01]  /*83eb0*/  IADD3 R15, P2, R15, R34, RZ ;  /* 0x000000220f0f7210 */ /* 0x000fe20007f5e0ff */
[----:B------:R1:W-:Y:S04]  /*83ec0*/  LDGSTS.E [R4+0xae00], desc[UR8][R6.64], P0 ;  /* 0x0ae0000006047fae */ /* 0x0003e80008121848 */
[----:B------:R-:W-:Y:S01]  /*83ed0*/  STL [R1+0x1558], R5 ;  /* 0x0015580501007387 */ /* 0x000fe20000100800 */
[----:B-1----:R-:W-:Y:S01]  /*83ee0*/  MOV R6, R5 ;  /* 0x0000000500067202 */ /* 0x002fe20000000f00 */
[----:B------:R-:W-:-:S04]  /*83ef0*/  IMAD.X R14, R14, 0x1, R0, P1 ;  /* 0x000000010e0e7824 */ /* 0x000fc800008e0600 */
[----:B------:R-:W-:Y:S01]  /*83f00*/  IMAD.MOV.U32 R7, RZ, RZ, R14 ;  /* 0x000000ffff077224 */ /* 0x000fe200078e000e */
[----:B------:R1:W-:Y:S01]  /*83f10*/  STL [R1+0x1554], R14 ;  /* 0x0015540e01007387 */ /* 0x0003e20000100800 */
[----:B------:R-:W-:-:S03]  /*83f20*/  IMAD.X R18, R18, 0x1, R0, P2 ;  /* 0x0000000112127824 */ /* 0x000fc600010e0600 */
[----:B------:R-:W-:Y:S04]  /*83f30*/  STL [R1+0x1598], R15 ;  /* 0x0015980f01007387 */ /* 0x000fe80000100800 */
[----:B------:R4:W-:Y:S04]  /*83f40*/  LDGSTS.E [R4+0xb600], desc[UR8][R6.64], P0 ;  /* 0x0b60000006047fae */ /* 0x0009e80008121848 */
[----:B-1----:R-:W2:Y:S04]  /*83f50*/  LDL.LU R14, [R1+0x16d8] ;  /* 0x0016d800010e7983 */ /* 0x002ea80000300800 */
[----:B------:R1:W-:Y:S04]  /*83f60*/  STL [R1+0x1594], R18 ;  /* 0x0015941201007387 */ /* 0x0003e80000100800 */
[----:B------:R-:W2:Y:S01]  /*83f70*/  LDL.LU R5, [R1+0x1718] ;  /* 0x0017180001057983 */ /* 0x000ea20000300800 */
[----:B----4-:R-:W-:-:S03]  /*83f80*/  MOV R7, R18 ;  /* 0x0000001200077202 */ /* 0x010fc60000000f00 */
        /* <DEDUP_REMOVED lines=8> */
[----:B---3--:R-:W-:-:S05]  /*84010*/  IMAD.X R17, R17, 0x1, R0, P1 ;  /* 0x0000000111117824 */ /* 0x008fca00008e0600 */
        /* <DEDUP_REMOVED lines=12> */
[----:B---3--:R-:W3:Y:S04]  /*840e0*/  LDL.LU R8, [R1+0x17d8] ;  /* 0x0017d80001087983 */ /* 0x008ee80000300800 */
[----:B------:R-:W3:Y:S04]  /*840f0*/  LDL.LU R10, [R1+0x1818] ;  /* 0x00181800010a7983 */ /* 0x000ee80000300800 */
[----:B------:R1:W-:Y:S01]  /*84100*/  LDGSTS.E [R4+0xce00], desc[UR8][R6.64], P0 ;  /* 0x0ce0000006047fae */ /* 0x0003e20008121848 */
[----:B------:R-:W-:-:S02]  /*84110*/  IADD3 R12, P1, R12, R34, RZ ;  /* 0x000000220c0c7210 */ /* 0x000fc40007f3e0ff */
[----:B------:R-:W-:-:S03]  /*84120*/  IADD3 R9, P2, R9, R34, RZ ;  /* 0x0000002209097210 */ /* 0x000fc60007f5e0ff */
[----:B------:R1:W-:Y:S01]  /*84130*/  STL [R1+0x1658], R12 ;  /* 0x0016580c01007387 */ /* 0x0003e20000100800 */
[--C-:B--2---:R-:W-:Y:S01]  /*84140*/  IMAD.X R16, R16, 0x1, R0.reuse, P1 ;  /* 0x0000000110107824 */ /* 0x104fe200008e0600 */
[----:B-1----:R-:W-:Y:S01]  /*84150*/  MOV R6, R12 ;  /* 0x0000000c00067202 */ /* 0x002fe20000000f00 */
[----:B------:R-:W-:-:S03]  /*84160*/  IMAD.X R11, R11, 0x1, R0, P2 ;  /* 0x000000010b0b7824 */ /* 0x000fc600010e0600 */
[----:B------:R1:W-:Y:S04]  /*84170*/  STL [R1+0x1654], R16 ;  /* 0x0016541001007387 */ /* 0x0003e80000100800 */
[----:B------:R2:W-:Y:S01]  /*84180*/  STL [R1+0x1698], R9 ;  /* 0x0016980901007387 */ /* 0x0005e20000100800 */
[----:B------:R-:W-:-:S03]  /*84190*/  IMAD.MOV.U32 R7, RZ, RZ, R16 ;  /* 0x000000ffff077224 */ /* 0x000fc600078e0010 */
[----:B------:R-:W3:Y:S04]  /*841a0*/  LDL.LU R12, [R1+0x17d4] ;  /* 0x0017d400010c7983 */ /* 0x000ee80000300800 */
[----:B------:R2:W-:Y:S04]  /*841b0*/  STL [R1+0x1694], R11 ;  /* 0x0016940b01007387 */ /* 0x0005e80000100800 */
[----:B-1----:R-:W3:Y:S04]  /*841c0*/  LDL.LU R16, [R1+0x1814] ;  /* 0x0018140001107983 */ /* 0x002ee80000300800 */
[----:B------:R1:W-:Y:S02]  /*841d0*/  LDGSTS.E [R4+0xd600], desc[UR8][R6.64], P0 ;  /* 0x0d60000006047fae */ /* 0x0003e40008121848 */
[----:B-1----:R-:W-:Y:S01]  /*841e0*/  IMAD.MOV.U32 R6, RZ, RZ, R9 ;  /* 0x000000ffff067224 */ /* 0x002fe200078e0009 */
[----:B------:R-:W-:Y:S01]  /*841f0*/  MOV R7, R11 ;  /* 0x0000000b00077202 */ /* 0x000fe20000000f00 */
[----:B--2---:R-:W2:Y:S04]  /*84200*/  LDL.LU R9, [R1+0x1858] ;  /* 0x0018580001097983 */ /* 0x004ea80000300800 */
[----:B------:R-:W2:Y:S01]  /*84210*/  LDL.LU R11, [R1+0x1898] ;  /* 0x00189800010b7983 */ /* 0x000ea20000300800 */
[----:B------:R-:W-:-:S03]  /*84220*/  IADD3 R14, P1, R14, R34, RZ ;  /* 0x000000220e0e7210 */ /* 0x000fc60007f3e0ff */
[----:B------:R1:W-:Y:S01]  /*84230*/  LDGSTS.E [R4+0xde00], desc[UR8][R6.64], P0 ;  /* 0x0de0000006047fae */ /* 0x0003e20008121848 */
[----:B------:R-:W-:-:S03]  /*84240*/  IADD3 R5, P2, R5, R34, RZ ;  /* 0x0000002205057210 */ /* 0x000fc60007f5e0ff */
[----:B------:R1:W-:Y:S01]  /*84250*/  STL [R1+0x16d8], R14 ;  /* 0x0016d80e01007387 */ /* 0x0003e20000100800 */
[--C-:B----4-:R-:W-:Y:S01]  /*84260*/  IMAD.X R18, R18, 0x1, R0.reuse, P1 ;  /* 0x0000000112127824 */ /* 0x110fe200008e0600 */
[----:B-1----:R-:W-:Y:S01]  /*84270*/  MOV R6, R14 ;  /* 0x0000000e00067202 */ /* 0x002fe20000000f00 */
[----:B------:R-:W-:-:S03]  /*84280*/  IMAD.X R15, R15, 0x1, R0, P2 ;  /* 0x000000010f0f7824 */ /* 0x000fc600010e0600 */
[----:B------:R1:W-:Y:S04]  /*84290*/  STL [R1+0x16d4], R18 ;  /* 0x0016d41201007387 */ /* 0x0003e80000100800 */
[----:B------:R-:W-:Y:S04]  /*842a0*/  STL [R1+0x1718], R5 ;  /* 0x0017180501007387 */ /* 0x000fe80000100800 */
[----:B------:R-:W4:Y:S01]  /*842b0*/  LDL.LU R14, [R1+0x1854] ;  /* 0x00185400010e7983 */ /* 0x000f220000300800 */
[----:B------:R-:W-:-:S03]  /*842c0*/  IMAD.MOV.U32 R7, RZ, RZ, R18 ;  /* 0x000000ffff077224 */ /* 0x000fc600078e0012 */
[----:B------:R1:W-:Y:S04]  /*842d0*/  STL [R1+0x1714], R15 ;  /* 0x0017140f01007387 */ /* 0x0003e80000100800 */
[----:B-1----:R-:W4:Y:S04]  /*842e0*/  LDL.LU R18, [R1+0x1894] ;  /* 0x0018940001127983 */ /* 0x002f280000300800 */
[----:B------:R1:W-:Y:S02]  /*842f0*/  LDGSTS.E [R4+0xe600], desc[UR8][R6.64], P0 ;  /* 0x0e60000006047fae */ /* 0x0003e40008121848 */
[----:B-1----:R-:W-:Y:S01]  /*84300*/  IMAD.MOV.U32 R6, RZ, RZ, R5 ;  /* 0x000000ffff067224 */ /* 0x002fe200078e0005 */
[----:B------:R-:W-:-:S02]  /*84310*/  MOV R7, R15 ;  /* 0x0000000f00077202 */ /* 0x000fc40000000f00 */
[----:B------:R-:W4:Y:S04]  /*84320*/  LDL.LU R15, [R1+0x18d8] ;  /* 0x0018d800010f7983 */ /* 0x000f280000300800 */
[----:B------:R-:W4:Y:S04]  /*84330*/  LDL.LU R5, [R1+0x1918] ;  /* 0x0019180001057983 */ /* 0x000f280000300800 */
[----:B------:R1:W-:Y:S01]  /*84340*/  LDGSTS.E [R4+0xee00], desc[UR8][R6.64], P0 ;  /* 0x0ee0000006047fae */ /* 0x0003e20008121848 */
[----:B------:R-:W-:-:S05]  /*84350*/  IADD3 R13, P1, R13, R34, RZ ;  /* 0x000000220d0d7210 */ /* 0x000fca0007f3e0ff */
        /* <DEDUP_REMOVED lines=9> */
[----:B------:R-:W-:Y:S04]  /*843f0*/  STL [R1+0x1794], R20 ;  /* 0x0017941401007387 */ /* 0x000fe80000100800 */
[----:B------:R-:W4:Y:S01]  /*84400*/  LDL.LU R13, [R1+0x1914] ;  /* 0x00191400010d7983 */ /* 0x000f220000300800 */
[-C--:B---3--:R-:W-:Y:S02]  /*84410*/  IADD3 R8, P1, R8, R34.reuse, RZ ;  /* 0x0000002208087210 */ /* 0x088fe40007f3e0ff */
[----:B------:R-:W-:Y:S01]  /*84420*/  IADD3 R10, P2, R10, R34, RZ ;  /* 0x000000220a0a7210 */ /* 0x000fe20007f5e0ff */
[----:B------:R1:W-:Y:S04]  /*84430*/  LDGSTS.E [R4+0xf600], desc[UR8][R6.64], P0 ;  /* 0x0f60000006047fae */ /* 0x0003e80008121848 */
        /* <DEDUP_REMOVED lines=14> */
[----:B---3--:R-:W-:Y:S01]  /*84520*/  MOV R7, R16 ;  /* 0x0000001000077202 */ /* 0x008fe20000000f00 */
[----:B------:R-:W-:-:S02]  /*84530*/  IMAD.MOV.U32 R6, RZ, RZ, R10 ;  /* 0x000000ffff067224 */ /* 0x000fc400078e000a */
[----:B-1----:R-:W3:Y:S04]  /*84540*/  LDL.LU R16, [R1+0x1954] ;  /* 0x0019540001107983 */ /* 0x002ee80000300800 */
[----:B------:R-:W3:Y:S01]  /*84550*/  LDL.LU R10, [R1+0x1994] ;  /* 0x00199400010a7983 */ /* 0x000ee20000300800 */
[-C--:B--2---:R-:W-:Y:S02]  /*84560*/  IADD3 R9, P1, R9, R34.reuse, RZ ;  /* 0x0000002209097210 */ /* 0x084fe40007f3e0ff */
[----:B------:R-:W-:Y:S01]  /*84570*/  IADD3 R11, P2, R11, R34, RZ ;  /* 0x000000220b0b7210 */ /* 0x000fe20007f5e0ff */
[----:B------:R1:W-:Y:S04]  /*84580*/  LDGSTS.E [R4+0x10e00], desc[UR8][R6.64], P0 ;  /* 0x10e0000006047fae */ /* 0x0003e80008121848 */
[----:B------:R2:W-:Y:S01]  /*84590*/  STL [R1+0x1858], R9 ;  /* 0x0018580901007387 */ /* 0x0005e20000100800 */
[----:B-1----:R-:W-:Y:S01]  /*845a0*/  MOV R6, R9 ;  /* 0x0000000900067202 */ /* 0x002fe20000000f00 */
[----:B----4-:R-:W-:-:S04]  /*845b0*/  IMAD.X R14, R14, 0x1, R0, P1 ;  /* 0x000000010e0e7824 */ /* 0x010fc800008e0600 */
[----:B------:R-:W-:Y:S01]  /*845c0*/  IMAD.MOV.U32 R7, RZ, RZ, R14 ;  /* 0x000000ffff077224 */ /* 0x000fe200078e000e */
[----:B------:R1:W-:Y:S01]  /*845d0*/  STL [R1+0x1854], R14 ;  /* 0x0018540e01007387 */ /* 0x0003e20000100800 */
[----:B------:R-:W-:-:S03]  /*845e0*/  IMAD.X R18, R18, 0x1, R0, P2 ;  /* 0x0000000112127824 */ /* 0x000fc600010e0600 */
[----:B------:R4:W-:Y:S04]  /*845f0*/  STL [R1+0x1898], R11 ;  /* 0x0018980b01007387 */ /* 0x0009e80000100800 */
[----:B--2---:R-:W2:Y:S04]  /*84600*/  LDL.LU R9, [R1+0x19d8] ;  /* 0x0019d80001097983 */ /* 0x004ea80000300800 */
[----:B------:R4:W-:Y:S04]  /*84610*/  STL [R1+0x1894], R18 ;  /* 0x0018941201007387 */ /* 0x0009e80000100800 */
[----:B------:R4:W-:Y:S04]  /*84620*/  LDGSTS.E [R4+0x11600], desc[UR8][R6.64], P0 ;  /* 0x1160000006047fae */ /* 0x0009e80008121848 */
[----:B-1----:R-:W2:Y:S01]  /*84630*/  LDL.LU R14, [R1+0x1a18] ;  /* 0x001a1800010e7983 */ /* 0x002ea20000300800 */
[----:B------:R-:W-:Y:S01]  /*84640*/  IADD3 R15, P1, R15, R34, RZ ;  /* 0x000000220f0f7210 */ /* 0x000fe20007f3e0ff */
[----:B----4-:R-:W-:-:S02]  /*84650*/  IMAD.MOV.U32 R6, RZ, RZ, R11 ;  /* 0x000000ffff067224 */ /* 0x010fc400078e000b */
[----:B------:R-:W4:Y:S01]  /*84660*/  LDL.LU R11, [R1+0x19d4] ;  /* 0x0019d400010b7983 */ /* 0x000f220000300800 */
[----:B------:R-:W-:-:S03]  /*84670*/  MOV R7, R18 ;  /* 0x0000001200077202 */ /* 0x000fc60000000f00 */
[----:B------:R-:W4:Y:S01]  /*84680*/  LDL.LU R18, [R1+0x1a14] ;  /* 0x001a140001127983 */ /* 0x000f220000300800 */
[----:B------:R-:W-:-:S03]  /*84690*/  IADD3 R5, P2, R5, R34, RZ ;  /* 0x0000002205057210 */ /* 0x000fc60007f5e0ff */
[----:B------:R1:W-:Y:S04]  /*846a0*/  STL [R1+0x18d8], R15 ;  /* 0x0018d80f01007387 */ /* 0x0003e80000100800 */
[----:B------:R1:W-:Y:S02]  /*846b0*/  LDGSTS.E [R4+0x11e00], desc[UR8][R6.64], P0 ;  /* 0x11e0000006047fae */ /* 0x0003e40008121848 */
[----:B-1----:R-:W-:Y:S01]  /*846c0*/  MOV R6, R15 ;  /* 0x0000000f00067202 */ /* 0x002fe20000000f00 */
[----:B------:R-:W-:-:S05]  /*846d0*/  IMAD.X R17, R17, 0x1, R0, P1 ;  /* 0x0000000111117824 */ /* 0x000fca00008e0600 */
[----:B------:R1:W-:Y:S01]  /*846e0*/  STL [R1+0x18d4], R17 ;  /* 0x0018d41101007387 */ /* 0x0003e20000100800 */
[----:B------:R-:W-:-:S03]  /*846f0*/  IMAD.X R13, R13, 0x1, R0, P2 ;  /* 0x000000010d0d7824 */ /* 0x000fc600010e0600 */
[----:B------:R-:W-:Y:S01]  /*84700*/  STL [R1+0x1918], R5 ;  /* 0x0019180501007387 */ /* 0x000fe20000100800 */
[----:B------:R-:W-:-:S03]  /*84710*/  IMAD.MOV.U32 R7, RZ, RZ, R17 ;  /* 0x000000ffff077224 */ /* 0x000fc600078e0011 */
[----:B------:R-:W4:Y:S04]  /*84720*/  LDL.LU R15, [R1+0x1a58] ;  /* 0x001a5800010f7983 */ /* 0x000f280000300800 */
[----:B------:R1:W-:Y:S04]  /*84730*/  STL [R1+0x1914], R13 ;  /* 0x0019140d01007387 */ /* 0x0003e80000100800 */
[----:B-1----:R-:W4:Y:S04]  /*84740*/  LDL.LU R17, [R1+0x1a98] ;  /* 0x001a980001117983 */ /* 0x002f280000300800 */
[----:B------:R-:W4:Y:S04]  /*84750*/  LDL.LU R19, [R1+0x1a54] ;  /* 0x001a540001137983 */ /* 0x000f280000300800 */
[----:B------:R-:W4:Y:S04]  /*84760*/  LDL.LU R20, [R1+0x1a94] ;  /* 0x001a940001147983 */ /* 0x000f280000300800 */
[----:B------:R1:W-:Y:S02]  /*84770*/  LDGSTS.E [R4+0x12600], desc[UR8][R6.64], P0 ;  /* 0x1260000006047fae */ /* 0x0003e40008121848 */
[----:B-1----:R-:W-:Y:S01]  /*84780*/  IMAD.MOV.U32 R6, RZ, RZ, R5 ;  /* 0x000000ffff067224 */ /* 0x002fe200078e0005 */
[----:B------:R-:W-:-:S02]  /*84790*/  MOV R7, R13 ;  /* 0x0000000d00077202 */ /* 0x000fc40000000f00 */
[----:B------:R-:W4:Y:S04]  /*847a0*/  LDL.LU R13, [R1+0x1ad8] ;  /* 0x001ad800010d7983 */ /* 0x000f280000300800 */
[----:B------:R-:W4:Y:S04]  /*847b0*/  LDL.LU R5, [R1+0x1b18] ;  /* 0x001b180001057983 */ /* 0x000f280000300800 */
[----:B------:R1:W-:Y:S01]  /*847c0*/  LDGSTS.E [R4+0x12e00], desc[UR8][R6.64], P0 ;  /* 0x12e0000006047fae */ /* 0x0003e20008121848 */
[-C--:B------:R-:W-:Y:S02]  /*847d0*/  IADD3 R12, P1, R12, R34.reuse, RZ ;  /* 0x000000220c0c7210 */ /* 0x080fe40007f3e0ff */
[----:B------:R-:W-:-:S03]  /*847e0*/  IADD3 R8, P2, R8, R34, RZ ;  /* 0x0000002208087210 */ /* 0x000fc60007f5e0ff */
[----:B------:R-:W-:Y:S01]  /*847f0*/  STL [R1+0x1958], R12 ;  /* 0x0019580c01007387 */ /* 0x000fe20000100800 */
[--C-:B---3--:R-:W-:Y:S02]  /*84800*/  IMAD.X R16, R16, 0x1, R0.reuse, P1 ;  /* 0x0000000110107824 */ /* 0x108fe400008e0600 */
[----:B------:R-:W-:-:S03]  /*84810*/  IMAD.X R10, R10, 0x1, R0, P2 ;  /* 0x000000010a0a7824 */ /* 0x000fc600010e0600 */
[----:B------:R3:W-:Y:S01]  /*84820*/  STL [R1+0x1954], R16 ;  /* 0x0019541001007387 */ /* 0x0007e20000100800 */
[----:B-1----:R-:W-:Y:S01]  /*84830*/  IMAD.MOV.U32 R7, RZ, RZ, R16 ;  /* 0x000000ffff077224 */ /* 0x002fe200078e0010 */
[----:B------:R-:W-:Y:S02]  /*84840*/  MOV R6, R12 ;  /* 0x0000000c00067202 */ /* 0x000fe40000000f00 */
[----:B------:R-:W-:Y:S04]  /*84850*/  STL [R1+0x1998], R8 ;  /* 0x0019980801007387 */ /* 0x000fe80000100800 */
[----:B------:R1:W-:Y:S04]  /*84860*/  LDGSTS.E [R4+0x13600], desc[UR8][R6.64], P0 ;  /* 0x1360000006047fae */ /* 0x0003e80008121848 */
[----:B---3--:R-:W3:Y:S04]  /*84870*/  LDL.LU R16, [R1+0x1ad4] ;  /* 0x001ad40001107983 */ /* 0x008ee80000300800 */
[----:B------:R1:W-:Y:S04]  /*84880*/  STL [R1+0x1994], R10 ;  /* 0x0019940a01007387 */ /* 0x0003e80000100800 */
[----:B------:R-:W3:Y:S01]  /*84890*/  LDL.LU R12, [R1+0x1b14] ;  /* 0x001b1400010c7983 */ /* 0x000ee20000300800 */
[----:B-1----:R-:W-:Y:S01]  /*848a0*/  IMAD.MOV.U32 R6, RZ, RZ, R8 ;  /* 0x000000ffff067224 */ /* 0x002fe200078e0008 */
[----:B------:R-:W-:-:S02]  /*848b0*/  MOV R7, R10 ;  /* 0x0000000a00077202 */ /* 0x000fc40000000f00 */
[----:B------:R-:W3:Y:S04]  /*848c0*/  LDL.LU R10, [R1+0x1b58] ;  /* 0x001b5800010a7983 */ /* 0x000ee80000300800 */
[----:B------:R-:W3:Y:S04]  /*848d0*/  LDL.LU R8, [R1+0x1b98] ;  /* 0x001b980001087983 */ /* 0x000ee80000300800 */
[----:B------:R1:W-:Y:S01]  /*848e0*/  LDGSTS.E [R4+0x13e00], desc[UR8][R6.64], P0 ;  /* 0x13e0000006047fae */ /* 0x0003e20008121848 */
[----:B--2---:R-:W-:-:S05]  /*848f0*/  IADD3 R9, P1, R9, R34, RZ ;  /* 0x0000002209097210 */ /* 0x004fca0007f3e0ff */
[----:B------:R-:W-:Y:S01]  /*84900*/  STL [R1+0x19d8], R9 ;  /* 0x0019d80901007387 */ /* 0x000fe20000100800 */
[----:B------:R-:W-:Y:S01]  /*84910*/  IADD3 R14, P2, R14, R34, RZ ;  /* 0x000000220e0e7210 */ /* 0x000fe20007f5e0ff */
[----:B----4-:R-:W-:-:S04]  /*84920*/  IMAD.X R11, R11, 0x1, R0, P1 ;  /* 0x000000010b0b7824 */ /* 0x010fc800008e0600 */
[----:B------:R-:W-:Y:S01]  /*84930*/  IMAD.X R18, R18, 0x1, R0, P2 ;  /* 0x0000000112127824 */ /* 0x000fe200010e0600 */
[----:B------:R2:W-:Y:S01]  /*84940*/  STL [R1+0x19d4], R11 ;  /* 0x0019d40b01007387 */ /* 0x0005e20000100800 */
[----:B-1----:R-:W-:-:S03]  /*84950*/  IMAD.MOV.U32 R7, RZ, RZ, R11 ;  /* 0x000000ffff077224 */ /* 0x002fc600078e000b */
[----:B------:R1:W-:Y:S01]  /*84960*/  STL [R1+0x1a18], R14 ;  /* 0x001a180e01007387 */ /* 0x0003e20000100800 */
[----:B------:R-:W-:-:S03]  /*84970*/  MOV R6, R9 ;  /* 0x0000000900067202 */ /* 0x000fc60000000f00 */
[----:B--2---:R-:W2:Y:S04]  /*84980*/  LDL.LU R11, [R1+0x1b54] ;  /* 0x001b5400010b7983 */ /* 0x004ea80000300800 */
[----:B------:R4:W-:Y:S04]  /*84990*/  STL [R1+0x1a14], R18 ;  /* 0x001a141201007387 */ /* 0x0009e80000100800 */
[----:B------:R-:W2:Y:S04]  /*849a0*/  LDL.LU R9, [R1+0x1b94] ;  /* 0x001b940001097983 */ /* 0x000ea80000300800 */
[----:B------:R1:W-:Y:S02]  /*849b0*/  LDGSTS.E [R4+0x14600], desc[UR8][R6.64], P0 ;  /* 0x1460000006047fae */ /* 0x0003e40008121848 */
[----:B-1----:R-:W-:Y:S01]  /*849c0*/  IMAD.MOV.U32 R6, RZ, RZ, R14 ;  /* 0x000000ffff067224 */ /* 0x002fe200078e000e */
[----:B------:R-:W-:Y:S01]  /*849d0*/  MOV R7, R18 ;  /* 0x0000001200077202 */ /* 0x000fe20000000f00 */
[----:B------:R-:W2:Y:S04]  /*849e0*/  LDL.LU R14, [R1+0x1bd8] ;  /* 0x001bd800010e7983 */ /* 0x000ea80000300800 */
[----:B----4-:R-:W4:Y:S04]  /*849f0*/  LDL.LU R18, [R1+0x1c18] ;  /* 0x001c180001127983 */ /* 0x010f280000300800 */
[----:B------:R1:W-:Y:S01]  /*84a00*/  LDGSTS.E [R4+0x14e00], desc[UR8][R6.64], P0 ;  /* 0x14e0000006047fae */ /* 0x0003e20008121848 */
[----:B------:R-:W-:-:S05]  /*84a10*/  IADD3 R15, P1, R15, R34, RZ ;  /* 0x000000220f0f7210 */ /* 0x000fca0007f3e0ff */
[----:B------:R1:W-:Y:S01]  /*84a20*/  STL [R1+0x1a58], R15 ;  /* 0x001a580f01007387 */ /* 0x0003e20000100800 */
[----:B------:R-:W-:Y:S01]  /*84a30*/  IADD3 R17, P2, R17, R34, RZ ;  /* 0x0000002211117210 */ /* 0x000fe20007f5e0ff */
[----:B------:R-:W-:Y:S01]  /*84a40*/  IMAD.X R19, R19, 0x1, R0, P1 ;  /* 0x0000000113137824 */ /* 0x000fe200008e0600 */
[----:B-1----:R-:W-:-:S04]  /*84a50*/  MOV R6, R15 ;  /* 0x0000000f00067202 */ /* 0x002fc80000000f00 */
[----:B------:R1:W-:Y:S01]  /*84a60*/  STL [R1+0x1a54], R19 ;  /* 0x001a541301007387 */ /* 0x0003e20000100800 */
[----:B------:R-:W-:-:S03]  /*84a70*/  IMAD.X R20, R20, 0x1, R0, P2 ;  /* 0x0000000114147824 */ /* 0x000fc600010e0600 */
[----:B------:R-:W-:Y:S04]  /*84a80*/  STL [R1+0x1a98], R17 ;  /* 0x001a981101007387 */ /* 0x000fe80000100800 */
[----:B------:R-:W4:Y:S01]  /*84a90*/  LDL.LU R15, [R1+0x1bd4] ;  /* 0x001bd400010f7983 */ /* 0x000f220000300800 */
[----:B------:R-:W-:-:S03]  /*84aa0*/  IMAD.MOV.U32 R7, RZ, RZ, R19 ;  /* 0x000000ffff077224 */ /* 0x000fc600078e0013 */
[----:B------:R-:W-:Y:S04]  /*84ab0*/  STL [R1+0x1a94], R20 ;  /* 0x001a941401007387 */ /* 0x000fe80000100800 */
[----:B-1----:R-:W4:Y:S01]  /*84ac0*/  LDL.LU R19, [R1+0x1c14] ;  /* 0x001c140001137983 */ /* 0x002f220000300800 */
        /* <DEDUP_REMOVED lines=8> */
[----:B---3--:R-:W-:-:S05]  /*84b50*/  IMAD.X R16, R16, 0x1, R0, P1 ;  /* 0x0000000110107824 */ /* 0x008fca00008e0600 */
[----:B------:R-:W-:Y:S01]  /*84b60*/  STL [R1+0x1ad4], R16 ;  /* 0x001ad41001007387 */ /* 0x000fe20000100800 */
[----:B------:R-:W-:-:S03]  /*84b70*/  IMAD.X R12, R12, 0x1, R0, P2 ;  /* 0x000000010c0c7824 */ /* 0x000fc600010e0600 */
[----:B------:R1:W-:Y:S01]  /*84b80*/  STL [R1+0x1b18], R5 ;  /* 0x001b180501007387 */ /* 0x0003e20000100800 */
[----:B------:R-:W-:-:S03]  /*84b90*/  IMAD.MOV.U32 R7, RZ, RZ, R16 ;  /* 0x000000ffff077224 */ /* 0x000fc600078e0010 */
[----:B------:R-:W-:Y:S04]  /*84ba0*/  STL [R1+0x1b14], R12 ;  /* 0x001b140c01007387 */ /* 0x000fe80000100800 */
[----:B------:R-:W3:Y:S04]  /*84bb0*/  LDL.LU R33, [R1+0x1cb4] ;  /* 0x001cb40001217983 */ /* 0x000ee80000300800 */
[----:B------:R-:W3:Y:S04]  /*84bc0*/  LDL.LU R32, [R1+0x1cb8] ;  /* 0x001cb80001207983 */ /* 0x000ee80000300800 */
[----:B------:R1:W-:Y:S04]  /*84bd0*/  LDGSTS.E [R4+0x16600], desc[UR8][R6.64], P0 ;  /* 0x1660000006047fae */ /* 0x0003e80008121848 */
[----:B------:R-:W3:Y:S01]  /*84be0*/  LDL.LU R28, [R1+0x1cc4] ;  /* 0x001cc400011c7983 */ /* 0x000ee20000300800 */
[----:B-1----:R-:W-:-:S03]  /*84bf0*/  IMAD.MOV.U32 R6, RZ, RZ, R5 ;  /* 0x000000ffff067224 */ /* 0x002fc600078e0005 */
[----:B------:R-:W3:Y:S01]  /*84c00*/  LDL.LU R5, [R1+0x1cc8] ;  /* 0x001cc80001057983 */ /* 0x000ee20000300800 */
[----:B------:R-:W-:Y:S02]  /*84c10*/  IADD3 R10, P1, R10, R34, RZ ;  /* 0x000000220a0a7210 */ /* 0x000fe40007f3e0ff */
[----:B------:R-:W-:Y:S02]  /*84c20*/  MOV R7, R12 ;  /* 0x0000000c00077202 */ /* 0x000fe40000000f00 */
[----:B------:R-:W-:-:S03]  /*84c30*/  IADD3 R8, P2, R8, R34, RZ ;  /* 0x0000002208087210 */ /* 0x000fc60007f5e0ff */
[----:B------:R1:W-:Y:S04]  /*84c40*/  LDGSTS.E [R4+0x16e00], desc[UR8][R6.64], P0 ;  /* 0x16e0000006047fae */ /* 0x0003e80008121848 */
[----:B------:R-:W-:Y:S01]  /*84c50*/  STL [R1+0x1b58], R10 ;  /* 0x001b580a01007387 */ /* 0x000fe20000100800 */
[----:B--2---:R-:W-:Y:S01]  /*84c60*/  IMAD.X R11, R11, 0x1, R0, P1 ;  /* 0x000000010b0b7824 */ /* 0x004fe200008e0600 */
[----:B-1----:R-:W-:-:S03]  /*84c70*/  MOV R6, R10 ;  /* 0x0000000a00067202 */ /* 0x002fc60000000f00 */
        /* <DEDUP_REMOVED lines=8> */
[----:B--2---:R-:W2:Y:S01]  /*84d00*/  LDL.LU.64 R8, [R1+0xb80] ;  /* 0x000b800001087983 */ /* 0x004ea20000300a00 */
[----:B------:R-:W-:-:S03]  /*84d10*/  IADD3 R14, P1, R14, R34, RZ ;  /* 0x000000220e0e7210 */ /* 0x000fc60007f3e0ff */
[----:B------:R-:W2:Y:S01]  /*84d20*/  LDL.LU.64 R10, [R1+0xb70] ;  /* 0x000b7000010a7983 */ /* 0x000ea20000300a00 */
[----:B----4-:R-:W-:-:S03]  /*84d30*/  IADD3 R18, P2, R18, R34, RZ ;  /* 0x0000002212127210 */ /* 0x010fc60007f5e0ff */
[----:B------:R-:W4:Y:S04]  /*84d40*/  LDL.LU.64 R12, [R1+0xb60] ;  /* 0x000b6000010c7983 */ /* 0x000f280000300a00 */
[----:B------:R-:W-:Y:S04]  /*84d50*/  STL [R1+0x1bd8], R14 ;  /* 0x001bd80e01007387 */ /* 0x000fe80000100800 */
        /* <DEDUP_REMOVED lines=8> */
[----:B-1----:R-:W4:Y:S04]  /*84de0*/  LDL.LU.64 R14, [R1+0xb50] ;  /* 0x000b5000010e7983 */ /* 0x002f280000300a00 */
[----:B------:R1:W-:Y:S04]  /*84df0*/  STL [R1+0x1c14], R19 ;  /* 0x001c141301007387 */ /* 0x0003e80000100800 */
[----:B------:R-:W4:Y:S01]  /*84e00*/  LDL.LU.64 R16, [R1+0xb40] ;  /* 0x000b400001107983 */ /* 0x000f220000300a00 */
[----:B------:R-:W-:Y:S01]  /*84e10*/  IMAD.MOV.U32 R6, RZ, RZ, R18 ;  /* 0x000000ffff067224 */ /* 0x000fe200078e0012 */
[----:B------:R-:W-:-:S02]  /*84e20*/  MOV R7, R19 ;  /* 0x0000001300077202 */ /* 0x000fc40000000f00 */
[----:B-1----:R-:W4:Y:S04]  /*84e30*/  LDL.LU.64 R18, [R1+0xb38] ;  /* 0x000b380001127983 */ /* 0x002f280000300a00 */
[----:B------:R-:W4:Y:S04]  /*84e40*/  LDL.LU.64 R20, [R1+0xb30] ;  /* 0x000b300001147983 */ /* 0x000f280000300a00 */
[----:B------:R-:W4:Y:S04]  /*84e50*/  LDL.LU.64 R22, [R1+0xb28] ;  /* 0x000b280001167983 */ /* 0x000f280000300a00 */
[----:B------:R-:W4:Y:S04]  /*84e60*/  LDL.LU.64 R24, [R1+0xb20] ;  /* 0x000b200001187983 */ /* 0x000f280000300a00 */
[----:B------:R-:W4:Y:S04]  /*84e70*/  LDL.LU.64 R26, [R1+0xb18] ;  /* 0x000b1800011a7983 */ /* 0x000f280000300a00 */
[----:B------:R-:W4:Y:S04]  /*84e80*/  LDL.LU.64 R40, [R1+0xb10] ;  /* 0x000b100001287983 */ /* 0x000f280000300a00 */
[----:B------:R1:W-:Y:S01]  /*84e90*/  LDGSTS.E [R4+0x18e00], desc[UR8][R6.64], P0 ;  /* 0x18e0000006047fae */ /* 0x0003e20008121848 */
[----:B---3--:R-:W-:-:S05]  /*84ea0*/  IADD3 R32, P1, R32, R34, RZ ;  /* 0x0000002220207210 */ /* 0x008fca0007f3e0ff */
[----:B------:R-:W-:Y:S01]  /*84eb0*/  IMAD.X R33, R33, 0x1, R0, P1 ;  /* 0x0000000121217824 */ /* 0x000fe200008e0600 */
[----:B------:R-:W-:Y:S04]  /*84ec0*/  STL [R1+0x1cb8], R32 ;  /* 0x001cb82001007387 */ /* 0x000fe80000100800 */
[----:B------:R3:W-:Y:S01]  /*84ed0*/  STL [R1+0x1cb4], R33 ;  /* 0x001cb42101007387 */ /* 0x0007e20000100800 */
[----:B------:R-:W-:-:S05]  /*84ee0*/  IADD3 R5, P2, R5, R34, RZ ;  /* 0x0000002205057210 */ /* 0x000fca0007f5e0ff */
[----:B------:R2:W-:Y:S04]  /*84ef0*/  STL [R1+0x1cc8], R5 ;  /* 0x001cc80501007387 */ /* 0x0005e80000100800 */
[----:B------:R-:W4:Y:S01]  /*84f00*/  LDL.LU.64 R38, [R1+0xb08] ;  /* 0x000b080001267983 */ /* 0x000f220000300a00 */
[----:B------:R-:W-:-:S05]  /*84f10*/  IMAD.X R28, R28, 0x1, R0, P2 ;  /* 0x000000011c1c7824 */ /* 0x000fca00010e0600 */
[----:B------:R4:W-:Y:S04]  /*84f20*/  STL [R1+0x1cc4], R28 ;  /* 0x001cc41c01007387 */ /* 0x0009e80000100800 */
[----:B------:R-:W4:Y:S04]  /*84f30*/  LDL.LU R36, [R1+0xfdc] ;  /* 0x000fdc0001247983 */ /* 0x000f280000300800 */
[----:B------:R-:W4:Y:S01]  /*84f40*/  LDL.LU R35, [R1+0xfe0] ;  /* 0x000fe00001237983 */ /* 0x000f220000300800 */
[----:B-1----:R-:W-:Y:S01]  /*84f50*/  IMAD.MOV.U32 R7, RZ, RZ, R33 ;  /* 0x000000ffff077224 */ /* 0x002fe200078e0021 */
[----:B------:R-:W-:-:S02]  /*84f60*/  MOV R6, R32 ;  /* 0x0000002000067202 */ /* 0x000fc40000000f00 */
[----:B---3--:R-:W3:Y:S04]  /*84f70*/  LDL.LU R33, [R1+0x101c] ;  /* 0x00101c0001217983 */ /* 0x008ee80000300800 */
[----:B------:R-:W3:Y:S04]  /*84f80*/  LDL.LU R32, [R1+0x1020] ;  /* 0x0010200001207983 */ /* 0x000ee80000300800 */
[----:B------:R1:W-:Y:S02]  /*84f90*/  LDGSTS.E [R4+0x19600], desc[UR8][R6.64], P0 ;  /* 0x1960000006047fae */ /* 0x0003e40008121848 */
[----:B-1----:R-:W-:Y:S01]  /*84fa0*/  IMAD.MOV.U32 R6, RZ, RZ, R5 ;  /* 0x000000ffff067224 */ /* 0x002fe200078e0005 */
[----:B------:R-:W-:-:S05]  /*84fb0*/  MOV R7, R28 ;  /* 0x0000001c00077202 */ /* 0x000fca0000000f00 */
[----:B------:R2:W-:Y:S02]  /*84fc0*/  LDGSTS.E [R4+0x19e00], desc[UR8][R6.64], P0 ;  /* 0x19e0000006047fae */ /* 0x0005e40008121848 */
[----:B--2---:R-:W-:-:S05]  /*84fd0*/  IADD3 R6, P1, R8, R34, RZ ;  /* 0x0000002208067210 */ /* 0x004fca0007f3e0ff */
[----:B------:R-:W-:Y:S01]  /*84fe0*/  IMAD.X R5, R9, 0x1, R0, P1 ;  /* 0x0000000109057824 */ /* 0x000fe200008e0600 */
[----:B------:R-:W-:-:S05]  /*84ff0*/  IADD3 R8, P1, R10, R34, RZ ;  /* 0x000000220a087210 */ /* 0x000fca0007f3e0ff */
[----:B------:R-:W-:Y:S01]  /*85000*/  IMAD.X R7, R11, 0x1, R0, P1 ;  /* 0x000000010b077824 */ /* 0x000fe200008e0600 */
[----:B----4-:R-:W-:-:S04]  /*85010*/  IADD3 R10, P1, R12, R34, RZ ;  /* 0x000000220c0a7210 */ /* 0x010fc80007f3e0ff */
[----:B------:R-:W-:Y:S01]  /*85020*/  IADD3.X R9, R13, R0, RZ, P1, !PT ;  /* 0x000000000d097210 */ /* 0x000fe20000ffe4ff */
[----:B------:R-:W-:Y:S01]  /*85030*/  IMAD.MOV.U32 R60, RZ, RZ, R6 ;  /* 0x000000ffff3c7224 */ /* 0x000fe200078e0006 */
[----:B------:R-:W-:Y:S01]  /*85040*/  MOV R58, R8 ;  /* 0x00000008003a7202 */ /* 0x000fe20000000f00 */
[----:B------:R-:W-:Y:S01]  /*85050*/  IMAD.MOV.U32 R61, RZ, RZ, R5 ;  /* 0x000000ffff3d7224 */ /* 0x000fe200078e0005 */
[----:B------:R-:W-:Y:S01]  /*85060*/  MOV R57, R9 ;  /* 0x0000000900397202 */ /* 0x000fe20000000f00 */
[----:B------:R-:W-:Y:S02]  /*85070*/  IMAD.MOV.U32 R59, RZ, RZ, R7 ;  /* 0x000000ffff3b7224 */ /* 0x000fe400078e0007 */
[----:B------:R-:W-:Y:S01]  /*85080*/  IMAD.MOV.U32 R56, RZ, RZ, R10 ;  /* 0x000000ffff387224 */ /* 0x000fe200078e000a */
[----:B------:R-:W-:Y:S04]  /*85090*/  STL.64 [R1+0xb80], R60 ;  /* 0x000b803c01007387 */ /* 0x000fe80000100a00 */
[----:B------:R-:W-:Y:S04]  /*850a0*/  STL.64 [R1+0xb70], R58 ;  /* 0x000b703a01007387 */ /* 0x000fe80000100a00 */
[----:B------:R-:W-:Y:S04]  /*850b0*/  STL.64 [R1+0xb60], R56 ;  /* 0x000b603801007387 */ /* 0x000fe80000100a00 */
[----:B------:R-:W-:Y:S04]  /*850c0*/  LDGSTS.E [R4+0x1a600], desc[UR8][R60.64], P0 ;  /* 0x1a6000003c047fae */ /* 0x000fe80008121848 */
[----:B------:R-:W-:Y:S04]  /*850d0*/  LDGSTS.E [R4+0x1ae00], desc[UR8][R58.64], P0 ;  /* 0x1ae000003a047fae */ /* 0x000fe80008121848 */
[----:B------:R-:W-:Y:S01]  /*850e0*/  LDGSTS.E [R4+0x1b600], desc[UR8][R56.64], P0 ;  /* 0x1b60000038047fae */ /* 0x000fe20008121848 */
        /* <DEDUP_REMOVED lines=17> */
[----:B------:R-:W-:Y:S02]  /*85200*/  IMAD.MOV.U32 R55, RZ, RZ, R11 ;  /* 0x000000ffff377224 */ /* 0x000fe400078e000b */
[----:B------:R-:W-:Y:S01]  /*85210*/  IMAD.X R25, R41, 0x1, R0, P1 ;  /* 0x0000000129197824 */ /* 0x000fe200008e0600 */
[----:B------:R-:W-:Y:S01]  /*85220*/  MOV R51, R15 ;  /* 0x0000000f00337202 */ /* 0x000fe20000000f00 */
[----:B------:R-:W-:Y:S02]  /*85230*/  IMAD.MOV.U32 R53, RZ, RZ, R13 ;  /* 0x000000ffff357224 */ /* 0x000fe400078e000d */
[----:B------:R-:W-:Y:S01]  /*85240*/  IMAD.MOV.U32 R50, RZ, RZ, R16 ;  /* 0x000000ffff327224 */ /* 0x000fe200078e0010 */
[----:B------:R-:W-:Y:S01]  /*85250*/  MOV R46, R20 ;  /* 0x00000014002e7202 */ /* 0x000fe20000000f00 */
[----:B------:R-:W-:-:S02]  /*85260*/  IMAD.MOV.U32 R48, RZ, RZ, R18 ;  /* 0x000000ffff307224 */ /* 0x000fc400078e0012 */
        /* <DEDUP_REMOVED lines=10> */
[----:B------:R-:W-:-:S03]  /*85310*/  IMAD.MOV.U32 R41, RZ, RZ, R25 ;  /* 0x000000ffff297224 */ /* 0x000fc600078e0019 */
[----:B------:R-:W-:Y:S04]  /*85320*/  STL.64 [R1+0xb30], R48 ;  /* 0x000b303001007387 */ /* 0x000fe80000100a00 */
[----:B------:R-:W-:Y:S04]  /*85330*/  STL.64 [R1+0xb28], R46 ;  /* 0x000b282e01007387 */ /* 0x000fe80000100a00 */
[----:B------:R-:W-:Y:S04]  /*85340*/  STL.64 [R1+0xb20], R44 ;  /* 0x000b202c01007387 */ /* 0x000fe80000100a00 */
[----:B------:R-:W-:Y:S04]  /*85350*/  STL.64 [R1+0xb18], R42 ;  /* 0x000b182a01007387 */ /* 0x000fe80000100a00 */
[----:B------:R-:W-:Y:S04]  /*85360*/  STL.64 [R1+0xb10], R40 ;  /* 0x000b102801007387 */ /* 0x000fe80000100a00 */
[----:B------:R-:W-:Y:S01]  /*85370*/  LDGSTS.E [R4+0x1be00], desc[UR8][R54.64], P0 ;  /* 0x1be0000036047fae */ /* 0x000fe20008121848 */
[----:B---3--:R-:W-:-:S03]  /*85380*/  IADD3 R32, P2, R32, R34, RZ ;  /* 0x0000002220207210 */ /* 0x008fc60007f5e0ff */
[----:B------:R-:W-:Y:S01]  /*85390*/  LDGSTS.E [R4+0x1c600], desc[UR8][R52.64], P0 ;  /* 0x1c60000034047fae */ /* 0x000fe20008121848 */
[----:B------:R-:W-:Y:S02]  /*853a0*/  IADD3 R28, P1, R38, R34, RZ ;  /* 0x00000022261c7210 */ /* 0x000fe40007f3e0ff */
[-C--:B------:R-:W-:Y:S01]  /*853b0*/  IADD3.X R33, R33, R0.reuse, RZ, P2, !PT ;  /* 0x0000000021217210 */ /* 0x080fe200017fe4ff */
[----:B------:R-:W-:Y:S01]  /*853c0*/  LDGSTS.E [R4+0x1ce00], desc[UR8][R50.64], P0 ;  /* 0x1ce0000032047fae */ /* 0x000fe20008121848 */
[----:B------:R-:W-:Y:S01]  /*853d0*/  IADD3.X R27, R39, R0, RZ, P1, !PT ;  /* 0x00000000271b7210 */ /* 0x000fe20000ffe4ff */
[----:B------:R-:W-:Y:S01]  /*853e0*/  IMAD.MOV.U32 R38, RZ, RZ, R28 ;  /* 0x000000ffff267224 */ /* 0x000fe200078e001c */
[----:B------:R-:W-:Y:S01]  /*853f0*/  LOP3.LUT R5, R29, 0x70, RZ, 0x3c, !PT ;  /* 0x000000701d057812 */ /* 0x000fe200078e3cff */
[----:B------:R-:W-:Y:S01]  /*85400*/  LDGSTS.E [R4+0x1d600], desc[UR8][R48.64], P0 ;  /* 0x1d60000030047fae */ /* 0x000fe20008121848 */
[----:B------:R-:W-:Y:S02]  /*85410*/  MOV R39, R27 ;  /* 0x0000001b00277202 */ /* 0x000fe40000000f00 */
[----:B------:R-:W-:Y:S01]  /*85420*/  IADD3 R35, P1, R35, R34, RZ ;  /* 0x0000002223237210 */ /* 0x000fe20007f3e0ff */
[----:B------:R-:W-:Y:S04]  /*85430*/  LDGSTS.E [R4+0x1de00], desc[UR8][R46.64], P0 ;  /* 0x1de000002e047fae */ /* 0x000fe80008121848 */
[----:B------:R-:W-:Y:S04]  /*85440*/  STL.64 [R1+0xb08], R38 ;  /* 0x000b082601007387 */ /* 0x000fe80000100a00 */
[----:B------:R-:W2:Y:S04]  /*85450*/  LDL.LU R12, [R1+0x1060] ;  /* 0x00106000010c7983 */ /* 0x000ea80000300800 */
[----:B------:R-:W3:Y:S04]  /*85460*/  LDL.LU R8, [R1+0x10a0] ;  /* 0x0010a00001087983 */ /* 0x000ee80000300800 */
[----:B------:R-:W4:Y:S04]  /*85470*/  LDL.LU R15, [R1+0x105c] ;  /* 0x00105c00010f7983 */ /* 0x000f280000300800 */
[----:B------:R-:W4:Y:S04]  /*85480*/  LDL.LU R13, [R1+0x109c] ;  /* 0x00109c00010d7983 */ /* 0x000f280000300800 */
[----:B------:R-:W4:Y:S04]  /*85490*/  LDL.LU R17, [R1+0x10dc] ;  /* 0x0010dc0001117983 */ /* 0x000f280000300800 */
[----:B------:R-:W4:Y:S04]  /*854a0*/  LDL.LU R10, [R1+0x10e0] ;  /* 0x0010e000010a7983 */ /* 0x000f280000300800 */
[----:B------:R-:W4:Y:S04]  /*854b0*/  LDL.LU R20, [R1+0x111c] ;  /* 0x00111c0001147983 */ /* 0x000f280000300800 */
[----:B------:R-:W4:Y:S01]  /*854c0*/  LDL.LU R19, [R1+0x1120] ;  /* 0x0011200001137983 */ /* 0x000f220000300800 */
[----:B------:R-:W-:-:S03]  /*854d0*/  IMAD.X R36, R36, 0x1, R0, P1 ;  /* 0x0000000124247824 */ /* 0x000fc600008e0600 */
[----:B------:R-:W4:Y:S04]  /*854e0*/  LDL.LU R9, [R1+0x1160] ;  /* 0x0011600001097983 */ /* 0x000f280000300800 */
[----:B------:R-:W4:Y:S04]  /*854f0*/  LDL.LU R11, [R1+0x11a0] ;  /* 0x0011a000010b7983 */ /* 0x000f280000300800 */
[----:B------:R-:W-:Y:S04]  /*85500*/  STL [R1+0xfe0], R35 ;  /* 0x000fe02301007387 */ /* 0x000fe80000100800 */
[----:B------:R-:W-:Y:S04]  /*85510*/  STL [R1+0xfdc], R36 ;  /* 0x000fdc2401007387 */ /* 0x000fe80000100800 */
[----:B------:R-:W-:Y:S04]  /*85520*/  STL [R1+0x1020], R32 ;  /* 0x0010202001007387 */ /* 0x000fe80000100800 */
[----:B------:R-:W4:Y:S04]  /*85530*/  LDL.LU R16, [R1+0x115c] ;  /* 0x00115c0001107983 */ /* 0x000f280000300800 */
[----:B------:R-:W-:Y:S04]  /*85540*/  STL [R1+0x101c], R33 ;  /* 0x00101c2101007387 */ /* 0x000fe80000100800 */
[----:B------:R-:W4:Y:S04]  /*85550*/  LDL.LU R18, [R1+0x119c] ;  /* 0x00119c0001127983 */ /* 0x000f280000300800 */
[----:B------:R-:W-:Y:S01]  /*85560*/  LDGSTS.E [R4+0x1e600], desc[UR8][R44.64], P0 ;  /* 0x1e6000002c047fae */ /* 0x000fe20008121848 */
[----:B------:R-:W-:-:S03]  /*85570*/  IMAD.MOV.U32 R6, RZ, RZ, R35 ;  /* 0x000000ffff067224 */ /* 0x000fc600078e0023 */
[----:B------:R-:W-:Y:S01]  /*85580*/  LDGSTS.E [R4+0x1ee00], desc[UR8][R42.64], P0 ;  /* 0x1ee000002a047fae */ /* 0x000fe20008121848 */
[----:B------:R-:W-:-:S03]  /*85590*/  IMAD.MOV.U32 R7, RZ, RZ, R36 ;  /* 0x000000ffff077224 */ /* 0x000fc600078e0024 */
[----:B------:R-:W-:Y:S04]  /*855a0*/  LDGSTS.E [R4+0x1f600], desc[UR8][R40.64], P0 ;  /* 0x1f60000028047fae */ /* 0x000fe80008121848 */
[----:B------:R1:W-:Y:S02]  /*855b0*/  LDGSTS.E [R4+0x1fe00], desc[UR8][R38.64], P0 ;  /* 0x1fe0000026047fae */ /* 0x0003e40008121848 */
[----:B-1----:R-:W-:Y:S02]  /*855c0*/  VIADD R4, R5, UR7 ;  /* 0x0000000705047c36 */ /* 0x002fe40008000000 */
[----:B------:R-:W4:Y:S04]  /*855d0*/  LDL.LU R5, [R1+0x11e0] ;  /* 0x0011e00001057983 */ /* 0x000f280000300800 */
[----:B------:R1:W-:Y:S04]  /*855e0*/  LDGSTS.E [R4+0x700], desc[UR8][R6.64], P0 ;  /* 0x0070000006047fae */ /* 0x0003e80008121848 */
[----:B------:R-:W4:Y:S01]  /*855f0*/  LDL.LU R14, [R1+0x1220] ;  /* 0x00122000010e7983 */ /* 0x000f220000300800 */
[----:B-1----:R-:W-:Y:S01]  /*85600*/  MOV R6, R32 ;  /* 0x0000002000067202 */ /* 0x002fe20000000f00 */
[----:B------:R-:W-:-:S05]  /*85610*/  IMAD.MOV.U32 R7, RZ, RZ, R33 ;  /* 0x000000ffff077224 */ /* 0x000fca00078e0021 */
[----:B------:R1:W-:Y:S01]  /*85620*/  LDGSTS.E [R4+0xf00], desc[UR8][R6.64], P0 ;  /* 0x00f0000006047fae */ /* 0x0003e20008121848 */
[-C--:B--2---:R-:W-:Y:S02]  /*85630*/  IADD3 R12, P1, R12, R34.reuse, RZ ;  /* 0x000000220c0c7210 */ /* 0x084fe40007f3e0ff */
[----:B---3--:R-:W-:-:S03]  /*85640*/  IADD3 R8, P2, R8, R34, RZ ;  /* 0x0000002208087210 */ /* 0x008fc60007f5e0ff */
[----:B----4-:R-:W-:Y:S01]  /*85650*/  IMAD.X R15, R15, 0x1, R0, P1 ;  /* 0x000000010f0f7824 */ /* 0x010fe200008e0600 */
[----:B------:R2:W-:Y:S01]  /*85660*/  STL [R1+0x1060], R12 ;  /* 0x0010600c01007387 */ /* 0x0005e20000100800 */
[----:B-1----:R-:W-:Y:S01]  /*85670*/  IMAD.MOV.U32 R6, RZ, RZ, R12 ;  /* 0x000000ffff067224 */ /* 0x002fe200078e000c */
[----:B------:R-:W-:Y:S02]  /*85680*/  IADD3.X R13, R13, R0, RZ, P2, !PT ;  /* 0x000000000d0d7210 */ /* 0x000fe400017fe4ff */
[----:B------:R1:W-:Y:S04]  /*85690*/  STL [R1+0x105c], R15 ;  /* 0x00105c0f01007387 */ /* 0x0003e80000100800 */
[----:B------:R-:W-:Y:S04]  /*856a0*/  STL [R1+0x10a0], R8 ;  /* 0x0010a00801007387 */ /* 0x000fe80000100800 */
[----:B--2---:R-:W2:Y:S01]  /*856b0*/  LDL.LU R12, [R1+0x11dc] ;  /* 0x0011dc00010c7983 */ /* 0x004ea20000300800 */
[----:B------:R-:W-:-:S03]  /*856c0*/  IMAD.MOV.U32 R7, RZ, RZ, R15 ;  /* 0x000000ffff077224 */ /* 0x000fc600078e000f */
[----:B------:R3:W-:Y:S04]  /*856d0*/  STL [R1+0x109c], R13 ;  /* 0x00109c0d01007387 */ /* 0x0007e80000100800 */
[----:B-1----:R-:W4:Y:S01]  /*856e0*/  LDL.LU R15, [R1+0x121c] ;  /* 0x00121c00010f7983 */ /* 0x002f220000300800 */
[----:B------:R-:W-:-:S03]  /*856f0*/  IADD3 R10, P1, R10, R34, RZ ;  /* 0x000000220a0a7210 */ /* 0x000fc60007f3e0ff */
[----:B------:R1:W-:Y:S01]  /*85700*/  LDGSTS.E [R4+0x1700], desc[UR8][R6.64], P0 ;  /* 0x0170000006047fae */ /* 0x0003e20008121848 */
[----:B------:R-:W-:Y:S01]  /*85710*/  IADD3 R19, P2, R19, R34, RZ ;  /* 0x0000002213137210 */ /* 0x000fe20007f5e0ff */
[----:B------:R-:W-:-:S03]  /*85720*/  IMAD.X R17, R17, 0x1, R0, P1 ;  /* 0x0000000111117824 */ /* 0x000fc600008e0600 */
[----:B------:R-:W-:Y:S02]  /*85730*/  IADD3.X R20, R20, R0, RZ, P2, !PT ;  /* 0x0000000014147210 */ /* 0x000fe400017fe4ff */
[----:B-1----:R-:W-:Y:S01]  /*85740*/  MOV R6, R8 ;  /* 0x0000000800067202 */ /* 0x002fe20000000f00 */
[----:B------:R-:W-:Y:S02]  /*85750*/  IMAD.MOV.U32 R7, RZ, RZ, R13 ;  /* 0x000000ffff077224 */ /* 0x000fe400078e000d */
[----:B---3--:R-:W3:Y:S04]  /*85760*/  LDL.LU R13, [R1+0x1260] ;  /* 0x00126000010d7983 */ /* 0x008ee80000300800 */
[----:B------:R-:W3:Y:S04]  /*85770*/  LDL.LU R8, [R1+0x12a0] ;  /* 0x0012a00001087983 */ /* 0x000ee80000300800 */
[----:B------:R-:W-:Y:S04]  /*85780*/  STL [R1+0x10e0], R10 ;  /* 0x0010e00a01007387 */ /* 0x000fe80000100800 */
[----:B------:R1:W-:Y:S04]  /*85790*/  LDGSTS.E [R4+0x1f00], desc[UR8][R6.64], P0 ;  /* 0x01f0000006047fae */ /* 0x0003e80008121848 */
[----:B------:R1:W-:Y:S04]  /*857a0*/  STL [R1+0x10dc], R17 ;  /* 0x0010dc1101007387 */ /* 0x0003e80000100800 */
[----:B------:R-:W-:Y:S01]  /*857b0*/  STL [R1+0x1120], R19 ;  /* 0x0011201301007387 */ /* 0x000fe20000100800 */
[----:B-1----:R-:W-:-:S03]  /*857c0*/  IMAD.MOV.U32 R7, RZ, RZ, R17 ;  /* 0x000000ffff077224 */ /* 0x002fc600078e0011 */
[----:B------:R-:W3:Y:S01]  /*857d0*/  LDL.LU R17, [R1+0x125c] ;  /* 0x00125c0001117983 */ /* 0x000ee20000300800 */
[----:B------:R-:W-:-:S03]  /*857e0*/  IMAD.MOV.U32 R6, RZ, RZ, R10 ;  /* 0x000000ffff067224 */ /* 0x000fc600078e000a */
[----:B------:R-:W-:Y:S04]  /*857f0*/  STL [R1+0x111c], R20 ;  /* 0x00111c1401007387 */ /* 0x000fe80000100800 */
[----:B------:R-:W3:Y:S01]  /*85800*/  LDL.LU R10, [R1+0x129c] ;  /* 0x00129c00010a7983 */ /* 0x000ee20000300800 */
[----:B------:R-:W-:-:S03]  /*85810*/  IADD3 R9, P1, R9, R34, RZ ;  /* 0x0000002209097210 */ /* 0x000fc60007f3e0ff */
[----:B------:R1:W-:Y:S01]  /*85820*/  LDGSTS.E [R4+0x2700], desc[UR8][R6.64], P0 ;  /* 0x0270000006047fae */ /* 0x0003e20008121848 */
[----:B------:R-:W-:Y:S01]  /*85830*/  IADD3 R11, P2, R11, R34, RZ ;  /* 0x000000220b0b7210 */ /* 0x000fe20007f5e0ff */
[----:B------:R-:W-:Y:S02]  /*85840*/  IMAD.X R16, R16, 0x1, R0, P1 ;  /* 0x0000000110107824 */ /* 0x000fe400008e0600 */
[----:B------:R-:W-:Y:S01]  /*85850*/  STL [R1+0x1160], R9 ;  /* 0x0011600901007387 */ /* 0x000fe20000100800 */
[----:B------:R-:W-:Y:S02]  /*85860*/  IADD3.X R18, R18, R0, RZ, P2, !PT ;  /* 0x0000000012127210 */ /* 0x000fe400017fe4ff */
[----:B-1----:R-:W-:Y:S01]  /*85870*/  MOV R6, R19 ;  /* 0x0000001300067202 */ /* 0x002fe20000000f00 */
[----:B------:R-:W-:Y:S01]  /*85880*/  IMAD.MOV.U32 R7, RZ, RZ, R20 ;  /* 0x000000ffff077224 */ /* 0x000fe200078e0014 */
[----:B------:R1:W-:Y:S04]  /*85890*/  STL [R1+0x115c], R16 ;  /* 0x00115c1001007387 */ /* 0x0003e80000100800 */
[----:B------:R1:W-:Y:S04]  /*858a0*/  LDGSTS.E [R4+0x2f00], desc[UR8][R6.64], P0 ;  /* 0x02f0000006047fae */ /* 0x0003e80008121848 */
[----:B------:R-:W-:Y:S01]  /*858b0*/  STL [R1+0x11a0], R11 ;  /* 0x0011a00b01007387 */ /* 0x000fe20000100800 */
[----:B-1----:R-:W-:-:S02]  /*858c0*/  IMAD.MOV.U32 R6, RZ, RZ, R9 ;  /* 0x000000ffff067224 */ /* 0x002fc400078e0009 */
[----:B------:R-:W-:Y:S02]  /*858d0*/  IMAD.MOV.U32 R7, RZ, RZ, R16 ;  /* 0x000000ffff077224 */ /* 0x000fe400078e0010 */
[----:B------:R-:W3:Y:S04]  /*858e0*/  LDL.LU R16, [R1+0x12e0] ;  /* 0x0012e00001107983 */ /* 0x000ee80000300800 */
[----:B------:R1:W-:Y:S04]  /*858f0*/  STL [R1+0x119c], R18 ;  /* 0x00119c1201007387 */ /* 0x0003e80000100800 */
[----:B------:R1:W-:Y:S04]  /*85900*/  LDGSTS.E [R4+0x3700], desc[UR8][R6.64], P0 ;  /* 0x0370000006047fae */ /* 0x0003e80008121848 */
[----:B------:R-:W3:Y:S01]  /*85910*/  LDL.LU R9, [R1+0x1320] ;  /* 0x0013200001097983 */ /* 0x000ee20000300800 */
[----:B-1----:R-:W-:-:S03]  /*85920*/  IMAD.MOV.U32 R7, RZ, RZ, R18 ;  /* 0x000000ffff077224 */ /* 0x002fc600078e0012 */
[----:B------:R-:W3:Y:S01]  /*85930*/  LDL.LU R18, [R1+0x12dc] ;  /* 0x0012dc0001127983 */ /* 0x000ee20000300800 */
[----:B------:R-:W-:-:S03]  /*85940*/  MOV R6, R11 ;  /* 0x0000000b00067202 */ /* 0x000fc60000000f00 */
[----:B------:R-:W3:Y:S01]  /*85950*/  LDL.LU R11, [R1+0x131c] ;  /* 0x00131c00010b7983 */ /* 0x000ee20000300800 */
[-C--:B------:R-:W-:Y:S02]  /*85960*/  IADD3 R5, P1, R5, R34.reuse, RZ ;  /* 0x0000002205057210 */ /* 0x080fe40007f3e0ff */
[----:B------:R-:W-:Y:S01]  /*85970*/  IADD3 R14, P2, R14, R34, RZ ;  /* 0x000000220e0e7210 */ /* 0x000fe20007f5e0ff */
[----:B------:R1:W-:Y:S04]  /*85980*/  LDGSTS.E [R4+0x3f00], desc[UR8][R6.64], P0 ;  /* 0x03f0000006047fae */ /* 0x0003e80008121848 */
[----:B------:R-:W-:Y:S01]  /*85990*/  STL [R1+0x11e0], R5 ;  /* 0x0011e00501007387 */ /* 0x000fe20000100800 */
[----:B-1----:R-:W-:Y:S02]  /*859a0*/  IMAD.MOV.U32 R6, RZ, RZ, R5 ;  /* 0x000000ffff067224 */ /* 0x002fe400078e0005 */
[----:B--2---:R-:W-:-:S04]  /*859b0*/  IMAD.X R12, R12, 0x1, R0, P1 ;  /* 0x000000010c0c7824 */ /* 0x004fc800008e0600 */
[----:B------:R-:W-:Y:S01]  /*859c0*/  IMAD.MOV.U32 R7, RZ, RZ, R12 ;  /* 0x000000ffff077224 */ /* 0x000fe200078e000c */
[----:B------:R1:W-:Y:S01]  /*859d0*/  STL [R1+0x11dc], R12 ;  /* 0x0011dc0c01007387 */ /* 0x0003e20000100800 */
[----:B----4-:R-:W-:-:S03]  /*859e0*/  IADD3.X R15, R15, R0, RZ, P2, !PT ;  /* 0x000000000f0f7210 */ /* 0x010fc600017fe4ff */
[----:B------:R2:W-:Y:S04]  /*859f0*/  STL [R1+0x1220], R14 ;  /* 0x0012200e01007387 */ /* 0x0005e80000100800 */
[----:B------:R4:W-:Y:S04]  /*85a00*/  LDGSTS.E [R4+0x4700], desc[UR8][R6.64], P0 ;  /* 0x0470000006047fae */ /* 0x0009e80008121848 */
[----:B-1----:R-:W3:Y:S04]  /*85a10*/  LDL.LU R12, [R1+0x1360] ;  /* 0x00136000010c7983 */ /* 0x002ee80000300800 */
[----:B------:R1:W-:Y:S04]  /*85a20*/  STL [R1+0x121c], R15 ;  /* 0x00121c0f01007387 */ /* 0x0003e80000100800 */
[----:B------:R-:W3:Y:S01]  /*85a30*/  LDL.LU R5, [R1+0x13a0] ;  /* 0x0013a00001057983 */ /* 0x000ee20000300800 */
[----:B----4-:R-:W-:-:S03]  /*85a40*/  MOV R6, R14 ;  /* 0x0000000e00067202 */ /* 0x010fc60000000f00 */
[----:B--2---:R-:W2:Y:S01]  /*85a50*/  LDL.LU R14, [R1+0x135c] ;  /* 0x00135c00010e7983 */ /* 0x004ea20000300800 */
[----:B------:R-:W-:Y:S01]  /*85a60*/  IMAD.MOV.U32 R7, RZ, RZ, R15 ;  /* 0x000000ffff077224 */ /* 0x000fe200078e000f */
[-C--:B---3--:R-:W-:Y:S02]  /*85a70*/  IADD3 R13, P1, R13, R34.reuse, RZ ;  /* 0x000000220d0d7210 */ /* 0x088fe40007f3e0ff */
[----:B-1----:R-:W3:Y:S01]  /*85a80*/  LDL.LU R15, [R1+0x139c] ;  /* 0x00139c00010f7983 */ /* 0x002ee20000300800 */
[----:B------:R-:W-:-:S03]  /*85a90*/  IADD3 R8, P2, R8, R34, RZ ;  /* 0x0000002208087210 */ /* 0x000fc60007f5e0ff */
[----:B------:R1:W-:Y:S04]  /*85aa0*/  STL [R1+0x1260], R13 ;  /* 0x0012600d01007387 */ /* 0x0003e80000100800 */
[----:B------:R4:W-:Y:S01]  /*85ab0*/  LDGSTS.E [R4+0x4f00], desc[UR8][R6.64], P0 ;  /* 0x04f0000006047fae */ /* 0x0009e20008121848 */
[----:B------:R-:W-:Y:S02]  /*85ac0*/  IMAD.X R17, R17, 0x1, R0, P1 ;  /* 0x0000000111117824 */ /* 0x000fe400008e0600 */
[----:B----4-:R-:W-:-:S03]  /*85ad0*/  IMAD.MOV.U32 R6, RZ, RZ, R13 ;  /* 0x000000ffff067224 */ /* 0x010fc600078e000d */
[----:B------:R4:W-:Y:S01]  /*85ae0*/  STL [R1+0x125c], R17 ;  /* 0x00125c1101007387 */ /* 0x0009e20000100800 */
[----:B------:R-:W-:-:S03]  /*85af0*/  IADD3.X R10, R10, R0, RZ, P2, !PT ;  /* 0x000000000a0a7210 */ /* 0x000fc600017fe4ff */
[----:B------:R4:W-:Y:S04]  /*85b00*/  STL [R1+0x12a0], R8 ;  /* 0x0012a00801007387 */ /* 0x0009e80000100800 */
[----:B-1----:R-:W3:Y:S01]  /*85b10*/  LDL.LU R13, [R1+0x13e0] ;  /* 0x0013e000010d7983 */ /* 0x002ee20000300800 */
[----:B------:R-:W-:-:S03]  /*85b20*/  IMAD.MOV.U32 R7, RZ, RZ, R17 ;  /* 0x000000ffff077224 */ /* 0x000fc600078e0011 */
[----:B------:R1:W-:Y:S04]  /*85b30*/  STL [R1+0x129c], R10 ;  /* 0x00129c0a01007387 */ /* 0x0003e80000100800 */
[----:B------:R-:W3:Y:S04]  /*85b40*/  LDL.LU R19, [R1+0x1420] ;  /* 0x0014200001137983 */ /* 0x000ee80000300800 */
[----:B----4-:R-:W4:Y:S04]  /*85b50*/  LDL.LU R17, [R1+0x13dc] ;  /* 0x0013dc0001117983 */ /* 0x010f280000300800 */
[----:B------:R-:W4:Y:S04]  /*85b60*/  LDL.LU R20, [R1+0x141c] ;  /* 0x00141c0001147983 */ /* 0x000f280000300800 */
[----:B------:R1:W-:Y:S01]  /*85b70*/  LDGSTS.E [R4+0x5700], desc[UR8][R6.64], P0 ;  /* 0x0570000006047fae */ /* 0x0003e20008121848 */
[----:B------:R-:W-:Y:S01]  /*85b80*/  IADD3 R16, P1, R16, R34, RZ ;  /* 0x0000002210107210 */ /* 0x000fe20007f3e0ff */
[----:B-1----:R-:W-:Y:S01]  /*85b90*/  IMAD.MOV.U32 R7, RZ, RZ, R10 ;  /* 0x000000ffff077224 */ /* 0x002fe200078e000a */
[----:B------:R-:W-:-:S02]  /*85ba0*/  MOV R6, R8 ;  /* 0x0000000800067202 */ /* 0x000fc40000000f00 */
[----:B------:R-:W4:Y:S04]  /*85bb0*/  LDL.LU R8, [R1+0x1460] ;  /* 0x0014600001087983 */ /* 0x000f280000300800 */
[----:B------:R-:W4:Y:S01]  /*85bc0*/  LDL.LU R10, [R1+0x14a0] ;  /* 0x0014a000010a7983 */ /* 0x000f220000300800 */
[----:B------:R-:W-:-:S03]  /*85bd0*/  IADD3 R9, P2, R9, R34, RZ ;  /* 0x0000002209097210 */ /* 0x000fc60007f5e0ff */
[----:B------:R1:W-:Y:S04]  /*85be0*/  STL [R1+0x12e0], R16 ;  /* 0x0012e01001007387 */ /* 0x0003e80000100800 */
[----:B------:R1:W-:Y:S01]  /*85bf0*/  LDGSTS.E [R4+0x5f00], desc[UR8][R6.64], P0 ;  /* 0x05f0000006047fae */ /* 0x0003e20008121848 */
[----:B------:R-:W-:Y:S01]  /*85c00*/  IMAD.X R18, R18, 0x1, R0, P1 ;  /* 0x0000000112127824 */ /* 0x000fe200008e0600 */
[----:B------:R-:W-:-:S04]  /*85c10*/  IADD3.X R11, R11, R0, RZ, P2, !PT ;  /* 0x000000000b0b7210 */ /* 0x000fc800017fe4ff */
[----:B------:R1:W-:Y:S02]  /*85c20*/  STL [R1+0x12dc], R18 ;  /* 0x0012dc1201007387 */ /* 0x0003e40000100800 */
[----:B-1----:R-:W-:Y:S02]  /*85c30*/  IMAD.MOV.U32 R6, RZ, RZ, R16 ;  /* 0x000000ffff067224 */ /* 0x002fe400078e0010 */
[----:B------:R1:W-:Y:S04]  /*85c40*/  STL [R1+0x1320], R9 ;  /* 0x0013200901007387 */ /* 0x0003e80000100800 */
[----:B------:R-:W4:Y:S01]  /*85c50*/  LDL.LU R16, [R1+0x145c] ;  /* 0x00145c0001107983 */ /* 0x000f220000300800 */
[----:B------:R-:W-:-:S03]  /*85c60*/  IMAD.MOV.U32 R7, RZ, RZ, R18 ;  /* 0x000000ffff077224 */ /* 0x000fc600078e0012 */
[----:B------:R1:W-:Y:S04]  /*85c70*/  STL [R1+0x131c], R11 ;  /* 0x00131c0b01007387 */ /* 0x0003e80000100800 */
        /* <DEDUP_REMOVED lines=10> */
[----:B--2---:R-:W-:Y:S02]  /*85d20*/  IMAD.X R14, R14, 0x1, R0, P1 ;  /* 0x000000010e0e7824 */ /* 0x004fe400008e0600 */
[----:B-1----:R-:W-:Y:S01]  /*85d30*/  IMAD.MOV.U32 R6, RZ, RZ, R12 ;  /* 0x000000ffff067224 */ /* 0x002fe200078e000c */
[----:B---3--:R-:W-:Y:S02]  /*85d40*/  IADD3.X R15, R15, R0, RZ, P2, !PT ;  /* 0x000000000f0f7210 */ /* 0x008fe400017fe4ff */
[----:B------:R1:W-:Y:S04]  /*85d50*/  STL [R1+0x135c], R14 ;  /* 0x00135c0e01007387 */ /* 0x0003e80000100800 */
[----:B------:R-:W-:Y:S04]  /*85d60*/  STL [R1+0x13a0], R5 ;  /* 0x0013a00501007387 */ /* 0x000fe80000100800 */
        /* <DEDUP_REMOVED lines=8> */
[----:B---3--:R-:W3:Y:S04]  /*85df0*/  LDL.LU R15, [R1+0x1560] ;  /* 0x00156000010f7983 */ /* 0x008ee80000300800 */
[----:B------:R-:W3:Y:S01]  /*85e00*/  LDL.LU R5, [R1+0x15a0] ;  /* 0x0015a00001057983 */ /* 0x000ee20000300800 */
[----:B------:R-:W-:Y:S01]  /*85e10*/  IADD3 R19, P2, R19, R34, RZ ;  /* 0x0000002213137210 */ /* 0x000fe20007f5e0ff */
[----:B----4-:R-:W-:-:S02]  /*85e20*/  IMAD.X R17, R17, 0x1, R0, P1 ;  /* 0x0000000111117824 */ /* 0x010fc400008e0600 */
[----:B------:R-:W-:Y:S01]  /*85e30*/  STL [R1+0x13e0], R13 ;  /* 0x0013e00d01007387 */ /* 0x000fe20000100800 */
[----:B------:R-:W-:-:S03]  /*85e40*/  IADD3.X R20, R20, R0, RZ, P2, !PT ;  /* 0x0000000014147210 */ /* 0x000fc600017fe4ff */
[----:B------:R1:W-:Y:S04]  /*85e50*/  LDGSTS.E [R4+0x7f00], desc[UR8][R6.64], P0 ;  /* 0x07f0000006047fae */ /* 0x0003e80008121848 */
[----:B------:R4:W-:Y:S04]  /*85e60*/  STL [R1+0x13dc], R17 ;  /* 0x0013dc1101007387 */ /* 0x0009e80000100800 */
[----:B------:R-:W-:Y:S01]  /*85e70*/  STL [R1+0x1420], R19 ;  /* 0x0014201301007387 */ /* 0x000fe20000100800 */
[----:B-1----:R-:W-:-:S03]  /*85e80*/  IMAD.MOV.U32 R7, RZ, RZ, R17 ;  /* 0x000000ffff077224 */ /* 0x002fc600078e0011 */
        /* <DEDUP_REMOVED lines=8> */
[----:B-1----:R-:W-:Y:S01]  /*85f10*/  MOV R6, R19 ;  /* 0x0000001300067202 */ /* 0x002fe20000000f00 */
[----:B------:R-:W-:-:S05]  /*85f20*/  IMAD.MOV.U32 R7, RZ, RZ, R20 ;  /* 0x000000ffff077224 */ /* 0x000fca00078e0014 */
[----:B------:R1:W-:Y:S01]  /*85f30*/  LDGSTS.E [R4+0x8f00], desc[UR8][R6.64], P0 ;  /* 0x08f0000006047fae */ /* 0x0003e20008121848 */
[----:B------:R-:W-:-:S05]  /*85f40*/  IMAD.X R16, R16, 0x1, R0, P1 ;  /* 0x0000000110107824 */ /* 0x000fca00008e0600 */
[----:B------:R1:W-:Y:S02]  /*85f50*/  STL [R1+0x145c], R16 ;  /* 0x00145c1001007387 */ /* 0x0003e40000100800 */
[----:B-1----:R-:W-:Y:S01]  /*85f60*/  IMAD.MOV.U32 R6, RZ, RZ, R8 ;  /* 0x000000ffff067224 */ /* 0x002fe200078e0008 */
[----:B------:R-:W-:Y:S01]  /*85f70*/  IADD3.X R18, R18, R0, RZ, P2, !PT ;  /* 0x0000000012127210 */ /* 0x000fe200017fe4ff */
[----:B------:R-:W-:Y:S01]  /*85f80*/  IMAD.MOV.U32 R7, RZ, RZ, R16 ;  /* 0x000000ffff077224 */ /* 0x000fe200078e0010 */
[----:B------:R-:W-:Y:S04]  /*85f90*/  STL [R1+0x14a0], R10 ;  /* 0x0014a00a01007387 */ /* 0x000fe80000100800 */
[----:B------:R1:W-:Y:S04]  /*85fa0*/  LDGSTS.E [R4+0x9700], desc[UR8][R6.64], P0 ;  /* 0x0970000006047fae */ /* 0x0003e80008121848 */
[----:B------:R-:W4:Y:S04]  /*85fb0*/  LDL.LU R16, [R1+0x15e0] ;  /* 0x0015e00001107983 */ /* 0x000f280000300800 */
[----:B------:R1:W-:Y:S04]  /*85fc0*/  STL [R1+0x149c], R18 ;  /* 0x00149c1201007387 */ /* 0x0003e80000100800 */
[----:B------:R-:W4:Y:S01]  /*85fd0*/  LDL.LU R8, [R1+0x1620] ;  /* 0x0016200001087983 */ /* 0x000f220000300800 */
[----:B-1----:R-:W-:-:S03]  /*85fe0*/  IMAD.MOV.U32 R7, RZ, RZ, R18 ;  /* 0x000000ffff077224 */ /* 0x002fc600078e0012 */
[----:B------:R-:W4:Y:S01]  /*85ff0*/  LDL.LU R18, [R1+0x15dc] ;  /* 0x0015dc0001127983 */ /* 0x000f220000300800 */
[----:B------:R-:W-:-:S03]  /*86000*/  MOV R6, R10 ;  /* 0x0000000a00067202 */ /* 0x000fc60000000f00 */
[----:B------:R-:W4:Y:S01]  /*86010*/  LDL.LU R10, [R1+0x161c] ;  /* 0x00161c00010a7983 */ /* 0x000f220000300800 */
        /* <DEDUP_REMOVED lines=14> */
[----:B--2---:R-:W-:-:S03]  /*86100*/  IMAD.MOV.U32 R7, RZ, RZ, R14 ;  /* 0x000000ffff077224 */ /* 0x004fc600078e000e */
[----:B-1----:R-:W2:Y:S01]  /*86110*/  LDL.LU R14, [R1+0x165c] ;  /* 0x00165c00010e7983 */ /* 0x002ea20000300800 */
[----:B------:R-:W-:Y:S02]  /*86120*/  MOV R6, R11 ;  /* 0x0000000b00067202 */ /* 0x000fe40000000f00 */
[-C--:B---3--:R-:W-:Y:S01]  /*86130*/  IADD3 R15, P1, R15, R34.reuse, RZ ;  /* 0x000000220f0f7210 */ /* 0x088fe20007f3e0ff */
[----:B------:R-:W3:Y:S01]  /*86140*/  LDL.LU R11, [R1+0x169c] ;  /* 0x00169c00010b7983 */ /* 0x000ee20000300800 */
[----:B------:R-:W-:-:S03]  /*86150*/  IADD3 R5, P2, R5, R34, RZ ;  /* 0x0000002205057210 */ /* 0x000fc60007f5e0ff */
[----:B------:R1:W-:Y:S04]  /*86160*/  STL [R1+0x1560], R15 ;  /* 0x0015600f01007387 */ /* 0x0003e80000100800 */
[----:B------:R1:W-:Y:S01]  /*86170*/  LDGSTS.E [R4+0xaf00], desc[UR8][R6.64], P0 ;  /* 0x0af0000006047fae */ /* 0x0003e20008121848 */
[----:B----4-:R-:W-:Y:S02]  /*86180*/  IMAD.X R17, R17, 0x1, R0, P1 ;  /* 0x0000000111117824 */ /* 0x010fe400008e0600 */
[----:B-1----:R-:W-:-:S03]  /*86190*/  IMAD.MOV.U32 R6, RZ, RZ, R15 ;  /* 0x000000ffff067224 */ /* 0x002fc600078e000f */
[----:B------:R1:W-:Y:S01]  /*861a0*/  STL [R1+0x155c], R17 ;  /* 0x00155c1101007387 */ /* 0x0003e20000100800 */
[----:B------:R-:W-:-:S03]  /*861b0*/  IADD3.X R13, R13, R0, RZ, P2, !PT ;  /* 0x000000000d0d7210 */ /* 0x000fc600017fe4ff */
        /* <DEDUP_REMOVED lines=8> */
[----:B-1----:R-:W-:Y:S01]  /*86240*/  MOV R6, R5 ;  /* 0x0000000500067202 */ /* 0x002fe20000000f00 */
[----:B------:R-:W-:Y:S01]  /*86250*/  IMAD.MOV.U32 R7, RZ, RZ, R13 ;  /* 0x000000ffff077224 */ /* 0x000fe200078e000d */
[----:B----4-:R-:W4:Y:S04]  /*86260*/  LDL.LU R5, [R1+0x1760] ;  /* 0x0017600001057983 */ /* 0x010f280000300800 */
[----:B------:R-:W4:Y:S01]  /*86270*/  LDL.LU R13, [R1+0x17a0] ;  /* 0x0017a000010d7983 */ /* 0x000f220000300800 */
[----:B------:R-:W-:-:S03]  /*86280*/  IADD3 R16, P1, R16, R34, RZ ;  /* 0x0000002210107210 */ /* 0x000fc60007f3e0ff */
[----:B------:R1:W-:Y:S04]  /*86290*/  LDGSTS.E [R4+0xbf00], desc[UR8][R6.64], P0 ;  /* 0x0bf0000006047fae */ /* 0x0003e80008121848 */
[----:B------:R1:W-:Y:S01]  /*862a0*/  STL [R1+0x15e0], R16 ;  /* 0x0015e01001007387 */ /* 0x0003e20000100800 */
[----:B------:R-:W-:Y:S01]  /*862b0*/  IADD3 R8, P2, R8, R34, RZ ;  /* 0x0000002208087210 */ /* 0x000fe20007f5e0ff */
[----:B------:R-:W-:Y:S02]  /*862c0*/  IMAD.X R18, R18, 0x1, R0, P1 ;  /* 0x0000000112127824 */ /* 0x000fe400008e0600 */
        /* <DEDUP_REMOVED lines=21> */
[----:B------:R2:W-:Y:S04]  /*86420*/  STL [R1+0x16a0], R9 ;  /* 0x0016a00901007387 */ /* 0x0005e80000100800 */
[----:B------:R-:W3:Y:S01]  /*86430*/  LDL.LU R12, [R1+0x17dc] ;  /* 0x0017dc00010c7983 */ /* 0x000ee20000300800 */
[----:B------:R-:W-:-:S03]  /*86440*/  IMAD.MOV.U32 R7, RZ, RZ, R14 ;  /* 0x000000ffff077224 */ /* 0x000fc600078e000e */
[----:B------:R2:W-:Y:S04]  /*86450*/  STL [R1+0x169c], R11 ;  /* 0x00169c0b01007387 */ /* 0x0005e80000100800 */
[----:B-1----:R-:W3:Y:S04]  /*86460*/  LDL.LU R14, [R1+0x181c] ;  /* 0x00181c00010e7983 */ /* 0x002ee80000300800 */
[----:B------:R1:W-:Y:S01]  /*86470*/  LDGSTS.E [R4+0xd700], desc[UR8][R6.64], P0 ;  /* 0x0d70000006047fae */ /* 0x0003e20008121848 */
[----:B------:R-:W-:Y:S01]  /*86480*/  IADD3 R15, P1, R15, R34, RZ ;  /* 0x000000220f0f7210 */ /* 0x000fe20007f3e0ff */
[----:B-1----:R-:W-:Y:S01]  /*86490*/  IMAD.MOV.U32 R7, RZ, RZ, R11 ;  /* 0x000000ffff077224 */ /* 0x002fe200078e000b */
[----:B------:R-:W-:-:S02]  /*864a0*/  MOV R6, R9 ;  /* 0x0000000900067202 */ /* 0x000fc40000000f00 */
[----:B--2---:R-:W2:Y:S01]  /*864b0*/  LDL.LU R9, [R1+0x1860] ;  /* 0x0018600001097983 */ /* 0x004ea20000300800 */
[----:B------:R-:W-:-:S03]  /*864c0*/  IADD3 R19, P2, R19, R34, RZ ;  /* 0x0000002213137210 */ /* 0x000fc60007f5e0ff */
[----:B------:R-:W2:Y:S01]  /*864d0*/  LDL.LU R11, [R1+0x18a0] ;  /* 0x0018a000010b7983 */ /* 0x000ea20000300800 */
[----:B------:R-:W-:-:S03]  /*864e0*/  IMAD.X R17, R17, 0x1, R0, P1 ;  /* 0x0000000111117824 */ /* 0x000fc600008e0600 */
[----:B------:R-:W-:Y:S01]  /*864f0*/  STL [R1+0x16e0], R15 ;  /* 0x0016e00f01007387 */ /* 0x000fe20000100800 */
[----:B------:R-:W-:-:S03]  /*86500*/  IADD3.X R20, R20, R0, RZ, P2, !PT ;  /* 0x0000000014147210 */ /* 0x000fc600017fe4ff */
[----:B------:R1:W-:Y:S04]  /*86510*/  LDGSTS.E [R4+0xdf00], desc[UR8][R6.64], P0 ;  /* 0x0df0000006047fae */ /* 0x0003e80008121848 */
[----:B------:R1:W-:Y:S04]  /*86520*/  STL [R1+0x16dc], R17 ;  /* 0x0016dc1101007387 */ /* 0x0003e80000100800 */
[----:B------:R-:W-:Y:S01]  /*86530*/  STL [R1+0x1720], R19 ;  /* 0x0017201301007387 */ /* 0x000fe20000100800 */
[----:B-1----:R-:W-:-:S03]  /*86540*/  IMAD.MOV.U32 R7, RZ, RZ, R17 ;  /* 0x000000ffff077224 */ /* 0x002fc600078e0011 */
[----:B------:R-:W2:Y:S01]  /*86550*/  LDL.LU R17, [R1+0x185c] ;  /* 0x00185c0001117983 */ /* 0x000ea20000300800 */
[----:B------:R-:W-:-:S03]  /*86560*/  IMAD.MOV.U32 R6, RZ, RZ, R15 ;  /* 0x000000ffff067224 */ /* 0x000fc600078e000f */
[----:B------:R-:W-:Y:S04]  /*86570*/  STL [R1+0x171c], R20 ;  /* 0x00171c1401007387 */ /* 0x000fe80000100800 */
[----:B------:R-:W2:Y:S01]  /*86580*/  LDL.LU R15, [R1+0x189c] ;  /* 0x00189c00010f7983 */ /* 0x000ea20000300800 */
[----:B----4-:R-:W-:-:S03]  /*86590*/  IADD3 R5, P1, R5, R34, RZ ;  /* 0x0000002205057210 */ /* 0x010fc60007f3e0ff */
[----:B------:R1:W-:Y:S01]  /*865a0*/  LDGSTS.E [R4+0xe700], desc[UR8][R6.64], P0 ;  /* 0x0e70000006047fae */ /* 0x0003e20008121848 */
[----:B------:R-:W-:-:S03]  /*865b0*/  IADD3 R13, P2, R13, R34, RZ ;  /* 0x000000220d0d7210 */ /* 0x000fc60007f5e0ff */
[----:B------:R-:W-:Y:S01]  /*865c0*/  STL [R1+0x1760], R5 ;  /* 0x0017600501007387 */ /* 0x000fe20000100800 */
[----:B-1----:R-:W-:Y:S01]  /*865d0*/  MOV R6, R19 ;  /* 0x0000001300067202 */ /* 0x002fe20000000f00 */
        /* <DEDUP_REMOVED lines=9> */
[----:B-1----:R-:W2:Y:S04]  /*86670*/  LDL.LU R16, [R1+0x18e0] ;  /* 0x0018e00001107983 */ /* 0x002ea80000300800 */
[----:B------:R1:W-:Y:S04]  /*86680*/  STL [R1+0x179c], R18 ;  /* 0x00179c1201007387 */ /* 0x0003e80000100800 */
[----:B------:R-:W2:Y:S01]  /*86690*/  LDL.LU R5, [R1+0x1920] ;  /* 0x0019200001057983 */ /* 0x000ea20000300800 */
[----:B----4-:R-:W-:Y:S01]  /*866a0*/  IMAD.MOV.U32 R7, RZ, RZ, R18 ;  /* 0x000000ffff077224 */ /* 0x010fe200078e0012 */
[----:B------:R-:W-:-:S02]  /*866b0*/  MOV R6, R13 ;  /* 0x0000000d00067202 */ /* 0x000fc40000000f00 */
[----:B-1----:R-:W4:Y:S04]  /*866c0*/  LDL.LU R18, [R1+0x18dc] ;  /* 0x0018dc0001127983 */ /* 0x002f280000300800 */
[----:B------:R-:W4:Y:S01]  /*866d0*/  LDL.LU R13, [R1+0x191c] ;  /* 0x00191c00010d7983 */ /* 0x000f220000300800 */
[-C--:B------:R-:W-:Y:S02]  /*866e0*/  IADD3 R8, P1, R8, R34.reuse, RZ ;  /* 0x0000002208087210 */ /* 0x080fe40007f3e0ff */
[----:B------:R-:W-:Y:S01]  /*866f0*/  IADD3 R10, P2, R10, R34, RZ ;  /* 0x000000220a0a7210 */ /* 0x000fe20007f5e0ff */
[----:B------:R1:W-:Y:S04]  /*86700*/  LDGSTS.E [R4+0xff00], desc[UR8][R6.64], P0 ;  /* 0x0ff0000006047fae */ /* 0x0003e80008121848 */
[----:B------:R-:W-:Y:S01]  /*86710*/  STL [R1+0x17e0], R8 ;  /* 0x0017e00801007387 */ /* 0x000fe20000100800 */
[----:B-1----:R-:W-:-:S02]  /*86720*/  IMAD.MOV.U32 R6, RZ, RZ, R8 ;  /* 0x000000ffff067224 */ /* 0x002fc400078e0008 */
[----:B---3--:R-:W-:-:S04]  /*86730*/  IMAD.X R12, R12, 0x1, R0, P1 ;  /* 0x000000010c0c7824 */ /* 0x008fc800008e0600 */
        /* <DEDUP_REMOVED lines=10> */
[----:B-1----:R-:W3:Y:S01]  /*867e0*/  LDL.LU R14, [R1+0x195c] ;  /* 0x00195c00010e7983 */ /* 0x002ee20000300800 */
[----:B--2---:R-:W-:-:S03]  /*867f0*/  IADD3 R9, P1, R9, R34, RZ ;  /* 0x0000002209097210 */ /* 0x004fc60007f3e0ff */
[----:B------:R-:W2:Y:S01]  /*86800*/  LDL.LU R10, [R1+0x199c] ;  /* 0x00199c00010a7983 */ /* 0x000ea20000300800 */
[----:B------:R-:W-:-:S03]  /*86810*/  IADD3 R11, P2, R11, R34, RZ ;  /* 0x000000220b0b7210 */ /* 0x000fc60007f5e0ff */
[----:B------:R1:W-:Y:S04]  /*86820*/  LDGSTS.E [R4+0x10f00], desc[UR8][R6.64], P0 ;  /* 0x10f0000006047fae */ /* 0x0003e80008121848 */
[----:B------:R1:W-:Y:S01]  /*86830*/  STL [R1+0x1860], R9 ;  /* 0x0018600901007387 */ /* 0x0003e20000100800 */
[----:B------:R-:W-:Y:S02]  /*86840*/  IMAD.X R17, R17, 0x1, R0, P1 ;  /* 0x0000000111117824 */ /* 0x000fe400008e0600 */
[----:B-1----:R-:W-:Y:S02]  /*86850*/  IMAD.MOV.U32 R6, RZ, RZ, R9 ;  /* 0x000000ffff067224 */ /* 0x002fe400078e0009 */
[----:B------:R-:W-:Y:S01]  /*86860*/  IMAD.MOV.U32 R7, RZ, RZ, R17 ;  /* 0x000000ffff077224 */ /* 0x000fe200078e0011 */
[----:B------:R-:W-:Y:S01]  /*86870*/  STL [R1+0x185c], R17 ;  /* 0x00185c1101007387 */ /* 0x000fe20000100800 */
[----:B------:R-:W-:-:S03]  /*86880*/  IADD3.X R15, R15, R0, RZ, P2, !PT ;  /* 0x000000000f0f7210 */ /* 0x000fc600017fe4ff */
[----:B------:R1:W-:Y:S04]  /*86890*/  STL [R1+0x18a0], R11 ;  /* 0x0018a00b01007387 */ /* 0x0003e80000100800 */
[----:B------:R-:W2:Y:S04]  /*868a0*/  LDL.LU R9, [R1+0x19e0] ;  /* 0x0019e00001097983 */ /* 0x000ea80000300800 */
[----:B------:R1:W-:Y:S04]  /*868b0*/  STL [R1+0x189c], R15 ;  /* 0x00189c0f01007387 */ /* 0x0003e80000100800 */
[----:B------:R1:W-:Y:S04]  /*868c0*/  LDGSTS.E [R4+0x11700], desc[UR8][R6.64], P0 ;  /* 0x1170000006047fae */ /* 0x0003e80008121848 */
[----:B------:R-:W2:Y:S01]  /*868d0*/  LDL.LU R19, [R1+0x1a20] ;  /* 0x001a200001137983 */ /* 0x000ea20000300800 */
[----:B-1----:R-:W-:-:S03]  /*868e0*/  MOV R6, R11 ;  /* 0x0000000b00067202 */ /* 0x002fc60000000f00 */
[----:B------:R-:W2:Y:S04]  /*868f0*/  LDL.LU R11, [R1+0x19dc] ;  /* 0x0019dc00010b7983 */ /* 0x000ea80000300800 */
[----:B------:R-:W2:Y:S01]  /*86900*/  LDL.LU R20, [R1+0x1a1c] ;  /* 0x001a1c0001147983 */ /* 0x000ea20000300800 */
[----:B------:R-:W-:-:S03]  /*86910*/  IMAD.MOV.U32 R7, RZ, RZ, R15 ;  /* 0x000000ffff077224 */ /* 0x000fc600078e000f */
[----:B------:R-:W2:Y:S04]  /*86920*/  LDL.LU R17, [R1+0x1a60] ;  /* 0x001a600001117983 */ /* 0x000ea80000300800 */
[----:B------:R-:W2:Y:S04]  /*86930*/  LDL.LU R15, [R1+0x1aa0] ;  /* 0x001aa000010f7983 */ /* 0x000ea80000300800 */
[----:B------:R1:W-:Y:S01]  /*86940*/  LDGSTS.E [R4+0x11f00], desc[UR8][R6.64], P0 ;  /* 0x11f0000006047fae */ /* 0x0003e20008121848 */
[-C--:B------:R-:W-:Y:S02]  /*86950*/  IADD3 R16, P1, R16, R34.reuse, RZ ;  /* 0x0000002210107210 */ /* 0x080fe40007f3e0ff */
[----:B------:R-:W-:-:S03]  /*86960*/  IADD3 R5, P2, R5, R34, RZ ;  /* 0x0000002205057210 */ /* 0x000fc60007f5e0ff */
[----:B------:R-:W-:Y:S01]  /*86970*/  STL [R1+0x18e0], R16 ;  /* 0x0018e01001007387 */ /* 0x000fe20000100800 */
[----:B----4-:R-:W-:Y:S01]  /*86980*/  IMAD.X R18, R18, 0x1, R0, P1 ;  /* 0x0000000112127824 */ /* 0x010fe200008e0600 */
[----:B------:R-:W-:-:S04]  /*86990*/  IADD3.X R13, R13, R0, RZ, P2, !PT ;  /* 0x000000000d0d7210 */ /* 0x000fc800017fe4ff */
[----:B------:R4:W-:Y:S01]  /*869a0*/  STL [R1+0x18dc], R18 ;  /* 0x0018dc1201007387 */ /* 0x0009e20000100800 */
[----:B-1----:R-:W-:-:S03]  /*869b0*/  IMAD.MOV.U32 R7, RZ, RZ, R18 ;  /* 0x000000ffff077224 */ /* 0x002fc600078e0012 */
[----:B------:R-:W-:Y:S01]  /*869c0*/  STL [R1+0x1920], R5 ;  /* 0x0019200501007387 */ /* 0x000fe20000100800 */
[----:B------:R-:W-:-:S03]  /*869d0*/  IMAD.MOV.U32 R6, RZ, RZ, R16 ;  /* 0x000000ffff067224 */ /* 0x000fc600078e0010 */
[----:B----4-:R-:W4:Y:S04]  /*869e0*/  LDL.LU R18, [R1+0x1a5c] ;  /* 0x001a5c0001127983 */ /* 0x010f280000300800 */
[----:B------:R1:W-:Y:S04]  /*869f0*/  STL [R1+0x191c], R13 ;  /* 0x00191c0d01007387 */ /* 0x0003e80000100800 */
[----:B------:R-:W4:Y:S04]  /*86a00*/  LDL.LU R16, [R1+0x1a9c] ;  /* 0x001a9c0001107983 */ /* 0x000f280000300800 */
[----:B------:R1:W-:Y:S02]  /*86a10*/  LDGSTS.E [R4+0x12700], desc[UR8][R6.64], P0 ;  /* 0x1270000006047fae */ /* 0x0003e40008121848 */
[----:B-1----:R-:W-:Y:S01]  /*86a20*/  MOV R6, R5 ;  /* 0x0000000500067202 */ /* 0x002fe20000000f00 */
[----:B------:R-:W-:-:S02]  /*86a30*/  IMAD.MOV.U32 R7, RZ, RZ, R13 ;  /* 0x000000ffff077224 */ /* 0x000fc400078e000d */
[----:B------:R-:W4:Y:S04]  /*86a40*/  LDL.LU R13, [R1+0x1ae0] ;  /* 0x001ae000010d7983 */ /* 0x000f280000300800 */
[----:B------:R-:W4:Y:S04]  /*86a50*/  LDL.LU R5, [R1+0x1b20] ;  /* 0x001b200001057983 */ /* 0x000f280000300800 */
[----:B------:R1:W-:Y:S01]  /*86a60*/  LDGSTS.E [R4+0x12f00], desc[UR8][R6.64], P0 ;  /* 0x12f0000006047fae */ /* 0x0003e20008121848 */
[-C--:B------:R-:W-:Y:S02]  /*86a70*/  IADD3 R12, P1, R12, R34.reuse, RZ ;  /* 0x000000220c0c7210 */ /* 0x080fe40007f3e0ff */
[----:B------:R-:W-:-:S03]  /*86a80*/  IADD3 R8, P2, R8, R34, RZ ;  /* 0x0000002208087210 */ /* 0x000fc60007f5e0ff */
[----:B------:R-:W-:Y:S01]  /*86a90*/  STL [R1+0x1960], R12 ;  /* 0x0019600c01007387 */ /* 0x000fe20000100800 */
[----:B---3--:R-:W-:Y:S01]  /*86aa0*/  IMAD.X R14, R14, 0x1, R0, P1 ;  /* 0x000000010e0e7824 */ /* 0x008fe200008e0600 */
[----:B--2---:R-:W-:-:S04]  /*86ab0*/  IADD3.X R10, R10, R0, RZ, P2, !PT ;  /* 0x000000000a0a7210 */ /* 0x004fc800017fe4ff */
[----:B------:R2:W-:Y:S01]  /*86ac0*/  STL [R1+0x195c], R14 ;  /* 0x00195c0e01007387 */ /* 0x0005e20000100800 */
[----:B-1----:R-:W-:-:S03]  /*86ad0*/  IMAD.MOV.U32 R7, RZ, RZ, R14 ;  /* 0x000000ffff077224 */ /* 0x002fc600078e000e */
[----:B------:R1:W-:Y:S01]  /*86ae0*/  STL [R1+0x19a0], R8 ;  /* 0x0019a00801007387 */ /* 0x0003e20000100800 */
[----:B------:R-:W-:-:S03]  /*86af0*/  IMAD.MOV.U32 R6, RZ, RZ, R12 ;  /* 0x000000ffff067224 */ /* 0x000fc600078e000c */
[----:B--2---:R-:W2:Y:S04]  /*86b00*/  LDL.LU R14, [R1+0x1adc] ;  /* 0x001adc00010e7983 */ /* 0x004ea80000300800 */
[----:B------:R3:W-:Y:S04]  /*86b10*/  STL [R1+0x199c], R10 ;  /* 0x00199c0a01007387 */ /* 0x0007e80000100800 */
[----:B------:R-:W2:Y:S04]  /*86b20*/  LDL.LU R12, [R1+0x1b1c] ;  /* 0x001b1c00010c7983 */ /* 0x000ea80000300800 */
[----:B------:R1:W-:Y:S01]  /*86b30*/  LDGSTS.E [R4+0x13700], desc[UR8][R6.64], P0 ;  /* 0x1370000006047fae */ /* 0x0003e20008121848 */
[----:B------:R-:W-:-:S02]  /*86b40*/  IADD3 R9, P1, R9, R34, RZ ;  /* 0x0000002209097210 */ /* 0x000fc40007f3e0ff */
[----:B-1----:R-:W-:Y:S01]  /*86b50*/  MOV R6, R8 ;  /* 0x0000000800067202 */ /* 0x002fe20000000f00 */
[----:B------:R-:W-:Y:S01]  /*86b60*/  IMAD.MOV.U32 R7, RZ, RZ, R10 ;  /* 0x000000ffff077224 */ /* 0x000fe200078e000a */
[----:B------:R-:W2:Y:S04]  /*86b70*/  LDL.LU R8, [R1+0x1b60] ;  /* 0x001b600001087983 */ /* 0x000ea80000300800 */
[----:B---3--:R-:W3:Y:S01]  /*86b80*/  LDL.LU R10, [R1+0x1ba0] ;  /* 0x001ba000010a7983 */ /* 0x008ee20000300800 */
[----:B------:R-:W-:-:S03]  /*86b90*/  IADD3 R19, P2, R19, R34, RZ ;  /* 0x0000002213137210 */ /* 0x000fc60007f5e0ff */
[----:B------:R1:W-:Y:S04]  /*86ba0*/  STL [R1+0x19e0], R9 ;  /* 0x0019e00901007387 */ /* 0x0003e80000100800 */
[----:B------:R1:W-:Y:S01]  /*86bb0*/  LDGSTS.E [R4+0x13f00], desc[UR8][R6.64], P0 ;  /* 0x13f0000006047fae */ /* 0x0003e20008121848 */
[----:B------:R-:W-:-:S05]  /*86bc0*/  IMAD.X R11, R11, 0x1, R0, P1 ;  /* 0x000000010b0b7824 */ /* 0x000fca00008e0600 */
[----:B------:R1:W-:Y:S02]  /*86bd0*/  STL [R1+0x19dc], R11 ;  /* 0x0019dc0b01007387 */ /* 0x0003e40000100800 */
[----:B-1----:R-:W-:Y:S02]  /*86be0*/  IMAD.MOV.U32 R6, RZ, RZ, R9 ;  /* 0x000000ffff067224 */ /* 0x002fe400078e0009 */
[----:B------:R-:W-:Y:S01]  /*86bf0*/  STL [R1+0x1a20], R19 ;  /* 0x001a201301007387 */ /* 0x000fe20000100800 */
[----:B------:R-:W-:-:S03]  /*86c00*/  IADD3.X R20, R20, R0, RZ, P2, !PT ;  /* 0x0000000014147210 */ /* 0x000fc600017fe4ff */
        /* <DEDUP_REMOVED lines=8> */
[----:B----4-:R-:W-:-:S05]  /*86c90*/  IMAD.X R18, R18, 0x1, R0, P1 ;  /* 0x0000000112127824 */ /* 0x010fca00008e0600 */
[----:B------:R-:W-:Y:S01]  /*86ca0*/  STL [R1+0x1a5c], R18 ;  /* 0x001a5c1201007387 */ /* 0x000fe20000100800 */
[----:B------:R-:W-:-:S03]  /*86cb0*/  IADD3.X R16, R16, R0, RZ, P2, !PT ;  /* 0x0000000010107210 */ /* 0x000fc600017fe4ff */
[----:B------:R-:W-:Y:S04]  /*86cc0*/  STL [R1+0x1aa0], R15 ;  /* 0x001aa00f01007387 */ /* 0x000fe80000100800 */
[----:B------:R-:W-:Y:S04]  /*86cd0*/  STL [R1+0x1a9c], R16 ;  /* 0x001a9c1001007387 */ /* 0x000fe80000100800 */
[----:B------:R-:W4:Y:S04]  /*86ce0*/  LDL.LU R23, [R1+0x1bdc] ;  /* 0x001bdc0001177983 */ /* 0x000f280000300800 */
[----:B------:R-:W4:Y:S04]  /*86cf0*/  LDL.LU R22, [R1+0x1be0] ;  /* 0x001be00001167983 */ /* 0x000f280000300800 */
[----:B------:R-:W4:Y:S04]  /*86d00*/  LDL.LU R27, [R1+0x1c1c] ;  /* 0x001c1c00011b7983 */ /* 0x000f280000300800 */
[----:B------:R-:W4:Y:S01]  /*86d10*/  LDL.LU R26, [R1+0x1c20] ;  /* 0x001c2000011a7983 */ /* 0x000f220000300800 */
[----:B-1----:R-:W-:Y:S01]  /*86d20*/  MOV R6, R19 ;  /* 0x0000001300067202 */ /* 0x002fe20000000f00 */
[----:B------:R-:W-:Y:S01]  /*86d30*/  IMAD.MOV.U32 R7, RZ, RZ, R20 ;  /* 0x000000ffff077224 */ /* 0x000fe200078e0014 */
[----:B------:R-:W-:-:S04]  /*86d40*/  IADD3 R13, P1, R13, R34, RZ ;  /* 0x000000220d0d7210 */ /* 0x000fc80007f3e0ff */
[----:B------:R1:W-:Y:S01]  /*86d50*/  LDGSTS.E [R4+0x14f00], desc[UR8][R6.64], P0 ;  /* 0x14f0000006047fae */ /* 0x0003e20008121848 */
[----:B------:R-:W-:-:S03]  /*86d60*/  IADD3 R5, P2, R5, R34, RZ ;  /* 0x0000002205057210 */ /* 0x000fc60007f5e0ff */
[----:B------:R-:W-:Y:S01]  /*86d70*/  STL [R1+0x1ae0], R13 ;  /* 0x001ae00d01007387 */ /* 0x000fe20000100800 */
[----:B-1----:R-:W-:Y:S02]  /*86d80*/  IMAD.MOV.U32 R6, RZ, RZ, R17 ;  /* 0x000000ffff067224 */ /* 0x002fe400078e0011 */
[----:B------:R-:W-:-:S05]  /*86d90*/  IMAD.MOV.U32 R7, RZ, RZ, R18 ;  /* 0x000000ffff077224 */ /* 0x000fca00078e0012 */
[----:B------:R1:W-:Y:S02]  /*86da0*/  LDGSTS.E [R4+0x15700], desc[UR8][R6.64], P0 ;  /* 0x1570000006047fae */ /* 0x0003e40008121848 */
[----:B-1----:R-:W-:Y:S01]  /*86db0*/  MOV R6, R15 ;  /* 0x0000000f00067202 */ /* 0x002fe20000000f00 */
[----:B------:R-:W-:-:S05]  /*86dc0*/  IMAD.MOV.U32 R7, RZ, RZ, R16 ;  /* 0x000000ffff077224 */ /* 0x000fca00078e0010 */
[----:B------:R1:W-:Y:S02]  /*86dd0*/  LDGSTS.E [R4+0x15f00], desc[UR8][R6.64], P0 ;  /* 0x15f0000006047fae */ /* 0x0003e40008121848 */
[----:B-1----:R-:W-:Y:S02]  /*86de0*/  IMAD.MOV.U32 R6, RZ, RZ, R13 ;  /* 0x000000ffff067224 */ /* 0x002fe400078e000d */
[----:B--2---:R-:W-:-:S05]  /*86df0*/  IMAD.X R14, R14, 0x1, R0, P1 ;  /* 0x000000010e0e7824 */ /* 0x004fca00008e0600 */
[----:B------:R-:W-:Y:S01]  /*86e00*/  STL [R1+0x1adc], R14 ;  /* 0x001adc0e01007387 */ /* 0x000fe20000100800 */
[----:B------:R-:W-:-:S03]  /*86e10*/  IADD3.X R12, R12, R0, RZ, P2, !PT ;  /* 0x000000000c0c7210 */ /* 0x000fc600017fe4ff */
[----:B------:R1:W-:Y:S01]  /*86e20*/  STL [R1+0x1b20], R5 ;  /* 0x001b200501007387 */ /* 0x0003e20000100800 */
[----:B------:R-:W-:-:S03]  /*86e30*/  IMAD.MOV.U32 R7, RZ, RZ, R14 ;  /* 0x000000ffff077224 */ /* 0x000fc600078e000e */
[----:B------:R-:W-:Y:S04]  /*86e40*/  STL [R1+0x1b1c], R12 ;  /* 0x001b1c0c01007387 */ /* 0x000fe80000100800 */
[----:B------:R-:W2:Y:S04]  /*86e50*/  LDL.LU R37, [R1+0x1cbc] ;  /* 0x001cbc0001257983 */ /* 0x000ea80000300800 */
[----:B------:R-:W2:Y:S04]  /*86e60*/  LDL.LU R36, [R1+0x1cc0] ;  /* 0x001cc00001247983 */ /* 0x000ea80000300800 */
[----:B------:R1:W-:Y:S04]  /*86e70*/  LDGSTS.E [R4+0x16700], desc[UR8][R6.64], P0 ;  /* 0x1670000006047fae */ /* 0x0003e80008121848 */
[----:B------:R-:W2:Y:S01]  /*86e80*/  LDL.LU R35, [R1+0x1ccc] ;  /* 0x001ccc0001237983 */ /* 0x000ea20000300800 */
[----:B------:R-:W-:-:S02]  /*86e90*/  IADD3 R8, P1, R8, R34, RZ ;  /* 0x0000002208087210 */ /* 0x000fc40007f3e0ff */
[----:B-1----:R-:W-:Y:S02]  /*86ea0*/  MOV R6, R5 ;  /* 0x0000000500067202 */ /* 0x002fe40000000f00 */
[----:B------:R-:W2:Y:S01]  /*86eb0*/  LDL.LU R5, [R1+0x1cd0] ;  /* 0x001cd00001057983 */ /* 0x000ea20000300800 */
[----:B------:R-:W-:Y:S01]  /*86ec0*/  IMAD.MOV.U32 R7, RZ, RZ, R12 ;  /* 0x000000ffff077224 */ /* 0x000fe200078e000c */
[----:B---3--:R-:W-:Y:S02]  /*86ed0*/  IADD3 R10, P2, R10, R34, RZ ;  /* 0x000000220a0a7210 */ /* 0x008fe40007f5e0ff */
[----:B------:R-:W-:Y:S04]  /*86ee0*/  STL [R1+0x1b60], R8 ;  /* 0x001b600801007387 */ /* 0x000fe80000100800 */
[----:B------:R1:W-:Y:S01]  /*86ef0*/  LDGSTS.E [R4+0x16f00], desc[UR8][R6.64], P0 ;  /* 0x16f0000006047fae */ /* 0x0003e20008121848 */
[----:B------:R-:W-:-:S02]  /*86f00*/  IMAD.X R9, R9, 0x1, R0, P1 ;  /* 0x0000000109097824 */ /* 0x000fc400008e0600 */
[----:B-1----:R-:W-:Y:S02]  /*86f10*/  IMAD.MOV.U32 R6, RZ, RZ, R8 ;  /* 0x000000ffff067224 */ /* 0x002fe400078e0008 */
[----:B------:R-:W-:Y:S01]  /*86f20*/  IMAD.MOV.U32 R7, RZ, RZ, R9 ;  /* 0x000000ffff077224 */ /* 0x000fe200078e0009 */
[----:B------:R1:W-:Y:S01]  /*86f30*/  STL [R1+0x1b5c], R9 ;  /* 0x001b5c0901007387 */ /* 0x0003e20000100800 */
[----:B------:R-:W-:-:S03]  /*86f40*/  IADD3.X R11, R11, R0, RZ, P2, !PT ;  /* 0x000000000b0b7210 */ /* 0x000fc600017fe4ff */
[----:B------:R-:W-:Y:S04]  /*86f50*/  STL [R1+0x1ba0], R10 ;  /* 0x001ba00a01007387 */ /* 0x000fe80000100800 */
[----:B------:R3:W-:Y:S04]  /*86f60*/  LDGSTS.E [R4+0x17700], desc[UR8][R6.64], P0 ;  /* 0x1770000006047fae */ /* 0x0007e80008121848 */
[----:B-1----:R-:W2:Y:S04]  /*86f70*/  LDL.LU.64 R8, [R1+0xb78] ;  /* 0x000b780001087983 */ /* 0x002ea80000300a00 */
[----:B------:R1:W-:Y:S01]  /*86f80*/  STL [R1+0x1b9c], R11 ;  /* 0x001b9c0b01007387 */ /* 0x0003e20000100800 */
[----:B---3--:R-:W-:Y:S01]  /*86f90*/  MOV R6, R10 ;  /* 0x0000000a00067202 */ /* 0x008fe20000000f00 */
[----:B------:R-:W-:-:S02]  /*86fa0*/  IMAD.MOV.U32 R7, RZ, RZ, R11 ;  /* 0x000000ffff077224 */ /* 0x000fc400078e000b */
[----:B-1----:R-:W3:Y:S04]  /*86fb0*/  LDL.LU.64 R10, [R1+0xb68] ;  /* 0x000b6800010a7983 */ /* 0x002ee80000300a00 */
[----:B------:R-:W3:Y:S04]  /*86fc0*/  LDL.LU.64 R12, [R1+0xb58] ;  /* 0x000b5800010c7983 */ /* 0x000ee80000300a00 */
[----:B------:R-:W3:Y:S04]  /*86fd0*/  LDL.LU.64 R14, [R1+0xb48] ;  /* 0x000b4800010e7983 */ /* 0x000ee80000300a00 */
[----:B------:R-:W3:Y:S04]  /*86fe0*/  LDL.LU.64 R16, [R1+0xb00] ;  /* 0x000b000001107983 */ /* 0x000ee80000300a00 */
[----:B------:R-:W3:Y:S04]  /*86ff0*/  LDL.LU.64 R18, [R1+0xaf8] ;  /* 0x000af80001127983 */ /* 0x000ee80000300a00 */
[----:B------:R-:W3:Y:S04]  /*87000*/  LDL.LU.64 R20, [R1+0xaf0] ;  /* 0x000af00001147983 */ /* 0x000ee80000300a00 */
[----:B------:R1:W-:Y:S01]  /*87010*/  LDGSTS.E [R4+0x17f00], desc[UR8][R6.64], P0 ;  /* 0x17f0000006047fae */ /* 0x0003e20008121848 */
[----:B----4-:R-:W-:-:S05]  /*87020*/  IADD3 R22, P1, R22, R34, RZ ;  /* 0x0000002216167210 */ /* 0x010fca0007f3e0ff */
[----:B------:R-:W-:Y:S01]  /*87030*/  IMAD.X R23, R23, 0x1, R0, P1 ;  /* 0x0000000117177824 */ /* 0x000fe200008e0600 */
[----:B------:R-:W-:Y:S01]  /*87040*/  IADD3 R26, P2, R26, R34, RZ ;  /* 0x000000221a1a7210 */ /* 0x000fe20007f5e0ff */
[----:B------:R-:W-:Y:S01]  /*87050*/  STL [R1+0x1be0], R22 ;  /* 0x001be01601007387 */ /* 0x000fe20000100800 */
[----:B-1----:R-:W-:Y:S02]  /*87060*/  IMAD.MOV.U32 R6, RZ, RZ, R22 ;  /* 0x000000ffff067224 */ /* 0x002fe400078e0016 */
[----:B------:R-:W-:Y:S01]  /*87070*/  IADD3.X R27, R27, R0, RZ, P2, !PT ;  /* 0x000000001b1b7210 */ /* 0x000fe200017fe4ff */
[----:B------:R1:W-:Y:S01]  /*87080*/  STL [R1+0x1bdc], R23 ;  /* 0x001bdc1701007387 */ /* 0x0003e20000100800 */
[----:B------:R-:W-:-:S03]  /*87090*/  IMAD.MOV.U32 R7, RZ, RZ, R23 ;  /* 0x000000ffff077224 */ /* 0x000fc600078e0017 */
[----:B------:R-:W-:Y:S04]  /*870a0*/  STL [R1+0x1c20], R26 ;  /* 0x001c201a01007387 */ /* 0x000fe80000100800 */
[----:B------:R4:W-:Y:S04]  /*870b0*/  LDGSTS.E [R4+0x18700], desc[UR8][R6.64], P0 ;  /* 0x1870000006047fae */ /* 0x0009e80008121848 */
[----:B-1----:R-:W3:Y:S04]  /*870c0*/  LDL.LU.64 R22, [R1+0xae8] ;  /* 0x000ae80001167983 */ /* 0x002ee80000300a00 */
[----:B------:R1:W-:Y:S04]  /*870d0*/  STL [R1+0x1c1c], R27 ;  /* 0x001c1c1b01007387 */ /* 0x0003e80000100800 */
[----:B------:R-:W3:Y:S01]  /*870e0*/  LDL.LU.64 R24, [R1+0xae0] ;  /* 0x000ae00001187983 */ /* 0x000ee20000300a00 */
[----:B----4-:R-:W-:Y:S01]  /*870f0*/  MOV R6, R26 ;  /* 0x0000001a00067202 */ /* 0x010fe20000000f00 */
[----:B------:R-:W-:-:S02]  /*87100*/  IMAD.MOV.U32 R7, RZ, RZ, R27 ;  /* 0x000000ffff077224 */ /* 0x000fc400078e001b */
[----:B-1----:R-:W4:Y:S04]  /*87110*/  LDL.LU.64 R26, [R1+0xad8] ;  /* 0x000ad800011a7983 */ /* 0x002f280000300a00 */
[----:B------:R-:W4:Y:S04]  /*87120*/  LDL.LU.64 R28, [R1+0xad0] ;  /* 0x000ad000011c7983 */ /* 0x000f280000300a00 */
[----:B------:R-:W4:Y:S04]  /*87130*/  LDL.LU.64 R32, [R1+0x948] ;  /* 0x0009480001207983 */ /* 0x000f280000300a00 */
[----:B------:R1:W-:Y:S01]  /*87140*/  LDGSTS.E [R4+0x18f00], desc[UR8][R6.64], P0 ;  /* 0x18f0000006047fae */ /* 0x0003e20008121848 */
[----:B------:R-:W-:Y:S01]  /*87150*/  VIADD R30, R30, 0x1 ;  /* 0x000000011e1e7836 */ /* 0x000fe20000000000 */
[----:B--2---:R-:W-:-:S05]  /*87160*/  IADD3 R36, P1, R36, R34, RZ ;  /* 0x0000002224247210 */ /* 0x004fca0007f3e0ff */
[----:B------:R-:W-:Y:S02]  /*87170*/  IMAD.X R37, R37, 0x1, R0, P1 ;  /* 0x0000000125257824 */ /* 0x000fe400008e0600 */
[----:B-1----:R-:W-:Y:S02]  /*87180*/  IMAD.MOV.U32 R6, RZ, RZ, R36 ;  /* 0x000000ffff067224 */ /* 0x002fe400078e0024 */
[----:B------:R-:W-:-:S05]  /*87190*/  IMAD.MOV.U32 R7, RZ, RZ, R37 ;  /* 0x000000ffff077224 */ /* 0x000fca00078e0025 */
[----:B------:R1:W-:Y:S01]  /*871a0*/  LDGSTS.E [R4+0x19700], desc[UR8][R6.64], P0 ;  /* 0x1970000006047fae */ /* 0x0003e20008121848 */
[----:B------:R-:W-:-:S04]  /*871b0*/  IADD3 R5, P2, R5, R34, RZ ;  /* 0x0000002205057210 */ /* 0x000fc80007f5e0ff */
[----:B------:R-:W-:Y:S02]  /*871c0*/  IADD3.X R35, R35, R0, RZ, P2, !PT ;  /* 0x0000000023237210 */ /* 0x000fe400017fe4ff */
[----:B-1----:R-:W-:-:S03]  /*871d0*/  MOV R6, R5 ;  /* 0x0000000500067202 */ /* 0x002fc60000000f00 */
[----:B------:R-:W-:Y:S01]  /*871e0*/  IMAD.MOV.U32 R7, RZ, RZ, R35 ;  /* 0x000000ffff077224 */ /* 0x000fe200078e0023 */
[----:B------:R-:W-:Y:S04]  /*871f0*/  STL [R1+0x1cc0], R36 ;  /* 0x001cc02401007387 */ /* 0x000fe80000100800 */
[----:B------:R1:W-:Y:S04]  /*87200*/  LDGSTS.E [R4+0x19f00], desc[UR8][R6.64], P0 ;  /* 0x19f0000006047fae */ /* 0x0003e80008121848 */
[----:B------:R-:W-:Y:S04]  /*87210*/  STL [R1+0x1cbc], R37 ;  /* 0x001cbc2501007387 */ /* 0x000fe80000100800 */
[----:B------:R2:W-:Y:S01]  /*87220*/  STL [R1+0x1cd0], R5 ;  /* 0x001cd00501007387 */ /* 0x0005e20000100800 */
[----:B-1----:R-:W-:-:S05]  /*87230*/  IADD3 R6, P1, R8, R34, RZ ;  /* 0x0000002208067210 */ /* 0x002fca0007f3e0ff */
[----:B--2---:R-:W-:Y:S01]  /*87240*/  IMAD.X R5, R9, 0x1, R0, P1 ;  /* 0x0000000109057824 */ /* 0x004fe200008e0600 */
        /* <DEDUP_REMOVED lines=16> */
[----:B----4-:R-:W-:-:S05]  /*87350*/  IADD3 R24, P1, R26, R34, RZ ;  /* 0x000000221a187210 */ /* 0x010fca0007f3e0ff */
[----:B------:R-:W-:Y:S01]  /*87360*/  IMAD.X R23, R27, 0x1, R0, P1 ;  /* 0x000000011b177824 */ /* 0x000fe200008e0600 */
[----:B------:R-:W-:Y:S01]  /*87370*/  IADD3 R26, P1, R28, R34, RZ ;  /* 0x000000221c1a7210 */ /* 0x000fe20007f3e0ff */
[----:B------:R-:W-:Y:S01]  /*87380*/  IMAD.MOV.U32 R52, RZ, RZ, R6 ;  /* 0x000000ffff347224 */ /* 0x000fe200078e0006 */
[----:B------:R-:W-:Y:S01]  /*87390*/  MOV R53, R5 ;  /* 0x0000000500357202 */ /* 0x000fe20000000f00 */
[----:B------:R-:W-:Y:S01]  /*873a0*/  IMAD.MOV.U32 R50, RZ, RZ, R8 ;  /* 0x000000ffff327224 */ /* 0x000fe200078e0008 */
[----:B------:R-:W-:Y:S01]  /*873b0*/  IADD3.X R25, R29, R0, RZ, P1, !PT ;  /* 0x000000001d197210 */ /* 0x000fe20000ffe4ff */
[----:B------:R-:W-:Y:S01]  /*873c0*/  IMAD.MOV.U32 R51, RZ, RZ, R7 ;  /* 0x000000ffff337224 */ /* 0x000fe200078e0007 */
[----:B------:R-:W-:Y:S01]  /*873d0*/  IADD3 R28, P1, R32, R34, RZ ;  /* 0x00000022201c7210 */ /* 0x000fe20007f3e0ff */
[----:B------:R-:W-:Y:S01]  /*873e0*/  IMAD.MOV.U32 R49, RZ, RZ, R9 ;  /* 0x000000ffff317224 */ /* 0x000fe200078e0009 */
[----:B------:R-:W-:Y:S01]  /*873f0*/  MOV R48, R10 ;  /* 0x0000000a00307202 */ /* 0x000fe20000000f00 */
[----:B------:R-:W-:Y:S01]  /*87400*/  IMAD.MOV.U32 R46, RZ, RZ, R12 ;  /* 0x000000ffff2e7224 */ /* 0x000fe200078e000c */
[----:B------:R-:W-:Y:S01]  /*87410*/  MOV R47, R11 ;  /* 0x0000000b002f7202 */ /* 0x000fe20000000f00 */
[----:B------:R1:W-:Y:S01]  /*87420*/  STL [R1+0x1ccc], R35 ;  /* 0x001ccc2301007387 */ /* 0x0003e20000100800 */
[----:B------:R-:W-:Y:S01]  /*87430*/  IMAD.MOV.U32 R44, RZ, RZ, R14 ;  /* 0x000000ffff2c7224 */ /* 0x000fe200078e000e */
[----:B------:R-:W-:Y:S01]  /*87440*/  MOV R42, R16 ;  /* 0x00000010002a7202 */ /* 0x000fe20000000f00 */
[----:B------:R-:W-:Y:S01]  /*87450*/  IMAD.MOV.U32 R45, RZ, RZ, R13 ;  /* 0x000000ffff2d7224 */ /* 0x000fe200078e000d */
[----:B------:R2:W-:Y:S01]  /*87460*/  STL.64 [R1+0xb78], R52 ;  /* 0x000b783401007387 */ /* 0x0005e20000100a00 */
[----:B------:R-:W-:Y:S01]  /*87470*/  IMAD.MOV.U32 R43, RZ, RZ, R15 ;  /* 0x000000ffff2b7224 */ /* 0x000fe200078e000f */
[----:B------:R-:W-:Y:S01]  /*87480*/  MOV R41, R17 ;  /* 0x0000001100297202 */ /* 0x000fe20000000f00 */
[----:B------:R-:W-:Y:S01]  /*87490*/  IMAD.X R27, R33, 0x1, R0, P1 ;  /* 0x00000001211b7824 */ /* 0x000fe200008e0600 */
[----:B------:R2:W-:Y:S01]  /*874a0*/  STL.64 [R1+0xb68], R50 ;  /* 0x000b683201007387 */ /* 0x0005e20000100a00 */
[----:B------:R-:W-:Y:S01]  /*874b0*/  IMAD.MOV.U32 R40, RZ, RZ, R18 ;  /* 0x000000ffff287224 */ /* 0x000fe200078e0012 */
[----:B------:R-:W-:Y:S01]  /*874c0*/  MOV R36, R22 ;  /* 0x0000001600247202 */ /* 0x000fe20000000f00 */
[----:B------:R-:W-:Y:S01]  /*874d0*/  IMAD.MOV.U32 R38, RZ, RZ, R20 ;  /* 0x000000ffff267224 */ /* 0x000fe200078e0014 */
[----:B------:R2:W-:Y:S01]  /*874e0*/  STL.64 [R1+0xb58], R48 ;  /* 0x000b583001007387 */ /* 0x0005e20000100a00 */
[----:B------:R-:W-:Y:S01]  /*874f0*/  IMAD.MOV.U32 R39, RZ, RZ, R19 ;  /* 0x000000ffff277224 */ /* 0x000fe200078e0013 */
[----:B-1----:R-:W-:Y:S01]  /*87500*/  MOV R35, R23 ;  /* 0x0000001700237202 */ /* 0x002fe20000000f00 */
[----:B------:R-:W-:Y:S01]  /*87510*/  IMAD.MOV.U32 R37, RZ, RZ, R21 ;  /* 0x000000ffff257224 */ /* 0x000fe200078e0015 */
[----:B------:R2:W-:Y:S01]  /*87520*/  STL.64 [R1+0xb48], R46 ;  /* 0x000b482e01007387 */ /* 0x0005e20000100a00 */
[----:B------:R-:W-:Y:S01]  /*87530*/  IMAD.MOV.U32 R34, RZ, RZ, R24 ;  /* 0x000000ffff227224 */ /* 0x000fe200078e0018 */
[----:B------:R-:W-:Y:S01]  /*87540*/  MOV R29, R27 ;  /* 0x0000001b001d7202 */ /* 0x000fe20000000f00 */
[----:B------:R-:W-:Y:S01]  /*87550*/  IMAD.MOV.U32 R32, RZ, RZ, R26 ;  /* 0x000000ffff207224 */ /* 0x000fe200078e001a */
[----:B------:R2:W-:Y:S01]  /*87560*/  STL.64 [R1+0xb00], R44 ;  /* 0x000b002c01007387 */ /* 0x0005e20000100a00 */
[----:B------:R-:W-:-:S03]  /*87570*/  IMAD.MOV.U32 R33, RZ, RZ, R25 ;  /* 0x000000ffff217224 */ /* 0x000fc600078e0019 */
[----:B------:R2:W-:Y:S04]  /*87580*/  STL.64 [R1+0xaf8], R42 ;  /* 0x000af82a01007387 */ /* 0x0005e80000100a00 */
[----:B------:R2:W-:Y:S04]  /*87590*/  LDGSTS.E [R4+0x1a700], desc[UR8][R52.64], P0 ;  /* 0x1a70000034047fae */ /* 0x0005e80008121848 */
        /* <DEDUP_REMOVED lines=12> */
[----:B------:R2:W-:Y:S04]  /*87660*/  LDGSTS.E [R4+0x1df00], desc[UR8][R38.64], P0 ;  /* 0x1df0000026047fae */ /* 0x0005e80008121848 */
[----:B------:R2:W-:Y:S04]  /*87670*/  STL [R1+0xda0], R30 ;  /* 0x000da01e01007387 */ /* 0x0005e80000100800 */
[----:B------:R2:W-:Y:S04]  /*87680*/  LDGSTS.E [R4+0x1e700], desc[UR8][R36.64], P0 ;  /* 0x1e70000024047fae */ /* 0x0005e80008121848 */
[----:B------:R2:W-:Y:S04]  /*87690*/  LDGSTS.E [R4+0x1ef00], desc[UR8][R34.64], P0 ;  /* 0x1ef0000022047fae */ /* 0x0005e80008121848 */
[----:B------:R2:W-:Y:S04]  /*876a0*/  LDGSTS.E [R4+0x1f700], desc[UR8][R32.64], P0 ;  /* 0x1f70000020047fae */ /* 0x0005e80008121848 */
[----:B------:R2:W-:Y:S01]  /*876b0*/  LDGSTS.E [R4+0x1ff00], desc[UR8][R28.64], P0 ;  /* 0x1ff000001c047fae */ /* 0x0005e20008121848 */
[----:B------:R-:W-:-:S03]  /*876c0*/  ISETP.NE.U32.AND P0, PT, R30, R31, PT ;  /* 0x0000001f1e00720c */ /* 0x000fc60003f05070 */
[----:B------:R-:W0:Y:S10]  /*876d0*/  LDGDEPBAR ;  /* 0x00000000000079af */ /* 0x000e340000000000 */
[----:B--2---:R-:W-:Y:S05]  /*876e0*/  @P0 BRA `(.L_x_1) ;  /* 0xfffffc9000b40947 */ /* 0x004fea000383ffff */
.L_x_0:
[----:B------:R-:W2:Y:S01]  /*876f0*/  LDL.LU R4, [R1+0x6a0] ;  /* 0x0006a00001047983 */ /* 0x000ea20000300800 */
[----:B------:R-:W-:-:S04]  /*87700*/  DEPBAR.LE SB0, 0x0 ;  /* 0x000080000000791a */ /* 0x000fc80000000000 */
[----:B------:R-:W4:Y:S01]  /*87710*/  LDL.LU R13, [R1+0x680] ;  /* 0x00068000010d7983 */ /* 0x000f220000300800 */
[----:B------:R-:W-:Y:S01]  /*87720*/  ULDC UR5, c[0x0][0x228] ;  /* 0x00008a0000057ab9 */ /* 0x000fe20000000800 */
[----:B------:R-:W-:Y:S01]  /*87730*/  ULDC UR6, c[0x0][0x22c] ;  /* 0x00008b0000067ab9 */ /* 0x000fe20000000800 */
[----:B------:R-:W-:Y:S01]  /*87740*/  ULDC UR7, c[0x0][0x248] ;  /* 0x0000920000077ab9 */ /* 0x000fe20000000800 */
[----:B------:R-:W3:Y:S01]  /*87750*/  LDL.LU R12, [R1+0x688] ;  /* 0x00068800010c7983 */ /* 0x000ee20000300800 */
[----:B------:R-:W1:Y:S01]  /*87760*/  S2R R8, SR_TID.X ;  /* 0x0000000000087919 */ /* 0x000e620000002100 */
[----:B------:R-:W-:Y:S01]  /*87770*/  IMAD.MOV.U32 R92, RZ, RZ, R165 ;  /* 0x000000ffff5c7224 */ /* 0x000fe200078e00a5 */
[----:B------:R-:W-:Y:S01]  /*87780*/  MOV R93, R167 ;  /* 0x000000a7005d7202 */ /* 0x000fe20000000f00 */
[----:B------:R-:W-:Y:S01]  /*87790*/  ULDC UR61, c[0x0][0x248] ;  /* 0x00009200003d7ab9 */ /* 0x000fe20000000800 */
[----:B------:R-:W4:Y:S01]  /*877a0*/  LDL.LU R19, [R1+0x684] ;  /* 0x0006840001137983 */ /* 0x000f220000300800 */
        /* <DEDUP_REMOVED lines=67> */
[----:B--2---:R-:W-:-:S02]  /*87be0*/  IMAD.MOV.U32 R11, RZ, RZ, R4 ;  /* 0x000000ffff0b7224 */ /* 0x004fc400078e0004 */
[----:B------:R-:W2:Y:S04]  /*87bf0*/  LDL.LU R4, [R1+0x60] ;  /* 0x0000600001047983 */ /* 0x000ea80000300800 */
[----:B------:R-:W2:Y:S04]  /*87c00*/  LDL.LU R5, [R1+0x68] ;  /* 0x0000680001057983 */ /* 0x000ea80000300800 */
[----:B------:R-:W2:Y:S04]  /*87c10*/  LDL.LU R6, [R1+0x740] ;  /* 0x0007400001067983 */ /* 0x000ea80000300800 */
[----:B------:R-:W2:Y:S01]  /*87c20*/  LDL.LU R7, [R1+0x748] ;  /* 0x0007480001077983 */ /* 0x000ea20000300800 */
[C---:B-1----:R-:W-:Y:S01]  /*87c30*/  IMAD.SHL.U32 R0, R8.reuse, 0x10, RZ ;  /* 0x0000001008007824 */ /* 0x042fe200078e00ff */
[----:B-----5:R-:W-:-:S04]  /*87c40*/  SHF.L.U32 R2, R8, 0x5, RZ ;  /* 0x0000000508027819 */ /* 0x020fc800000006ff */
[----:B------:R-:W-:Y:S02]  /*87c50*/  LOP3.LUT R2, R2, 0x400, RZ, 0xc0, !PT ;  /* 0x0000040002027812 */ /* 0x000fe400078ec0ff */
[----:B------:R-:W-:-:S04]  /*87c60*/  LOP3.LUT R0, R0, 0x1f0, RZ, 0xc0, !PT ;  /* 0x000001f000007812 */ /* 0x000fc800078ec0ff */
[----:B------:R-:W-:Y:S01]  /*87c70*/  IADD3 R0, R0, UR4, R2 ;  /* 0x0000000400007c10 */ /* 0x000fe2000fffe002 */
[----:B------:R-:W-:Y:S01]  /*87c80*/  BAR.SYNC.DEFER_BLOCKING 0x0 ;  /* 0x0000000000007b1d */ /* 0x000fe20000010000 */
[----:B------:R-:W-:Y:S01]  /*87c90*/  IMAD.MOV.U32 R25, RZ, RZ, R11 ;  /* 0x000000ffff197224 */ /* 0x000fe200078e000b */
[----:B----4-:R-:W-:-:S04]  /*87ca0*/  ISETP.GE.AND P0, PT, R84, UR5, PT ;  /* 0x0000000554007c0c */ /* 0x010fc8000bf06270 */
[----:B------:R-:W-:Y:S01]  /*87cb0*/  ULDC UR5, c[0x0][0x22c] ;  /* 0x00008b0000057ab9 */ /* 0x000fe20000000800 */
[----:B--2---:R1:W-:Y:S04]  /*87cc0*/  STSM.16.M88.4 [R0], R4 ;  /* 0x0000000400007844 */ /* 0x0043e80000000200 */
[----:B-1----:R-:W2:Y:S04]  /*87cd0*/  LDL.LU R6, [R1+0x960] ;  /* 0x0009600001067983 */ /* 0x002ea80000300800 */
[----:B------:R-:W2:Y:S01]  /*87ce0*/  LDL.LU R7, [R1+0x968] ;  /* 0x0009680001077983 */ /* 0x000ea20000300800 */
[----:B---3--:R-:W-:-:S04]  /*87cf0*/  IADD3 R2, R102, 0x2, RZ ;  /* 0x0000000266027810 */ /* 0x008fc80007ffe0ff */
[----:B------:R-:W-:Y:S01]  /*87d00*/  ISETP.LT.AND P2, PT, R2, UR5, !P0 ;  /* 0x0000000502007c0c */ /* 0x000fe2000c741270 */
[----:B------:R-:W-:Y:S01]  /*87d10*/  VIADD R2, R102, 0x4 ;  /* 0x0000000466027836 */ /* 0x000fe20000000000 */
[----:B------:R-:W-:Y:S01]  /*87d20*/  ULDC UR5, c[0x0][0x22c] ;  /* 0x00008b0000057ab9 */ /* 0x000fe20000000800 */
[----:B------:R-:W-:Y:S01]  /*87d30*/  MOV R4, R24 ;  /* 0x0000001800047202 */ /* 0x000fe20000000f00 */
[----:B------:R-:W-:Y:S02]  /*87d40*/  IMAD.MOV.U32 R5, RZ, RZ, R9 ;  /* 0x000000ffff057224 */ /* 0x000fe400078e0009 */
[----:B------:R-:W-:Y:S01]  /*87d50*/  ISETP.LT.AND P4, PT, R2, UR5, !P0 ;  /* 0x0000000502007c0c */ /* 0x000fe2000c781270 */
[----:B------:R-:W-:Y:S01]  /*87d60*/  IMAD.MOV.U32 R54, RZ, RZ, R18 ;  /* 0x000000ffff367224 */ /* 0x000fe200078e0012 */
[----:B------:R-:W-:Y:S02]  /*87d70*/  LOP3.LUT R2, R8, 0x3f, RZ, 0xc0, !PT ;  /* 0x0000003f08027812 */ /* 0x000fe400078ec0ff */
[----:B------:R-:W-:Y:S01]  /*87d80*/  MOV R55, R19 ;  /* 0x0000001300377202 */ /* 0x000fe20000000f00 */
[----:B------:R-:W3:Y:S01]  /*87d90*/  LDL.LU R8, [R1+0x64] ;  /* 0x0000640001087983 */ /* 0x000ee20000300800 */
[----:B------:R-:W-:Y:S01]  /*87da0*/  MOV R24, R10 ;  /* 0x0000000a00187202 */ /* 0x000fe20000000f00 */
[----:B------:R-:W-:Y:S01]  /*87db0*/  IMAD.MOV.U32 R52, RZ, RZ, R15 ;  /* 0x000000ffff347224 */ /* 0x000fe200078e000f */
[----:B------:R-:W-:Y:S01]  /*87dc0*/  ULDC UR5, c[0x0][0x248] ;  /* 0x0000920000057ab9 */ /* 0x000fe20000000800 */
[----:B------:R-:W3:Y:S04]  /*87dd0*/  LDL.LU R9, [R1+0x6c] ;  /* 0x00006c0001097983 */ /* 0x000ee80000300800 */
[----:B------:R-:W3:Y:S04]  /*87de0*/  LDL.LU R10, [R1+0x744] ;  /* 0x00074400010a7983 */ /* 0x000ee80000300800 */
[----:B------:R-:W3:Y:S01]  /*87df0*/  LDL.LU R11, [R1+0x74c] ;  /* 0x00074c00010b7983 */ /* 0x000ee20000300800 */
[----:B------:R-:W-:Y:S01]  /*87e00*/  LEA R104, R2, UR4, 0x4 ;  /* 0x0000000402687c11 */ /* 0x000fe2000f8e20ff */
[----:B------:R-:W-:Y:S01]  /*87e10*/  IMAD.MOV.U32 R53, RZ, RZ, R14 ;  /* 0x000000ffff357224 */ /* 0x000fe200078e000e */
[----:B------:R-:W-:Y:S01]  /*87e20*/  ULDC UR4, c[0x0][0x248] ;  /* 0x0000920000047ab9 */ /* 0x000fe20000000800 */
[----:B--2---:R1:W-:Y:S01]  /*87e30*/  STSM.16.M88.4 [R0+0x200], R4 ;  /* 0x0002000400007844 */ /* 0x0043e20000000200 */
[----:B------:R-:W-:Y:S06]  /*87e40*/  BAR.SYNC.DEFER_BLOCKING 0x0 ;  /* 0x0000000000007b1d */ /* 0x000fec0000010000 */
[----:B-1----:R-:W2:Y:S04]  /*87e50*/  LDL.LU R6, [R1+0x964] ;  /* 0x0009640001067983 */ /* 0x002ea80000300800 */
[----:B------:R-:W-:Y:S04]  /*87e60*/  STL [R1+0x330], R104 ;  /* 0x0003306801007387 */ /* 0x000fe80000100800 */
[----:B------:R-:W2:Y:S04]  /*87e70*/  LDL.LU R7, [R1+0x96c] ;  /* 0x00096c0001077983 */ /* 0x000ea80000300800 */
[----:B------:R-:W-:Y:S04]  /*87e80*/  LDS.128 R48, [R104] ;  /* 0x0000000068307984 */ /* 0x000fe80000000c00 */
[----:B------:R-:W-:Y:S01]  /*87e90*/  LDS.128 R44, [R104+0x400] ;  /* 0x00040000682c7984 */ /* 0x000fe20000000c00 */
[----:B------:R-:W-:Y:S06]  /*87ea0*/  BAR.SYNC.DEFER_BLOCKING 0x0 ;  /* 0x0000000000007b1d */ /* 0x000fec0000010000 */
[----:B---3--:R1:W-:Y:S04]  /*87eb0*/  STSM.16.M88.4 [R0], R8 ;  /* 0x0000000800007844 */ /* 0x0083e80000000200 */
[----:B-1----:R-:W3:Y:S04]  /*87ec0*/  LDL.LU R8, [R1+0x50] ;  /* 0x0000500001087983 */ /* 0x002ee80000300800 */
[----:B------:R-:W3:Y:S04]  /*87ed0*/  LDL.LU R9, [R1+0x58] ;  /* 0x0000580001097983 */ /* 0x000ee80000300800 */
[----:B------:R-:W3:Y:S04]  /*87ee0*/  LDL.LU R10, [R1+0x730] ;  /* 0x00073000010a7983 */ /* 0x000ee80000300800 */
[----:B------:R-:W3:Y:S01]  /*87ef0*/  LDL.LU R11, [R1+0x738] ;  /* 0x00073800010b7983 */ /* 0x000ee20000300800 */
[----:B------:R-:W-:-:S02]  /*87f00*/  IMAD.MOV.U32 R4, RZ, RZ, R27 ;  /* 0x000000ffff047224 */ /* 0x000fc400078e001b */
[----:B------:R-:W-:-:S05]  /*87f10*/  IMAD.MOV.U32 R5, RZ, RZ, R26 ;  /* 0x000000ffff057224 */ /* 0x000fca00078e001a */
[----:B--2---:R1:W-:Y:S01]  /*87f20*/  STSM.16.M88.4 [R0+0x200], R4 ;  /* 0x0002000400007844 */ /* 0x0043e20000000200 */
[----:B------:R-:W-:Y:S06]  /*87f30*/  BAR.SYNC.DEFER_BLOCKING 0x0 ;  /* 0x0000000000007b1d */ /* 0x000fec0000010000 */
[----:B-1----:R-:W2:Y:S04]  /*87f40*/  LDL.LU R6, [R1+0x950] ;  /* 0x0009500001067983 */ /* 0x002ea80000300800 */
        /* <DEDUP_REMOVED lines=9> */
[----:B------:R-:W-:Y:S01]  /*87fe0*/  MOV R4, R25 ;  /* 0x0000001900047202 */ /* 0x000fe20000000f00 */
        /* <DEDUP_REMOVED lines=13> */
[----:B------:R-:W-:Y:S01]  /*880c0*/  IMAD.MOV.U32 R4, RZ, RZ, R23 ;  /* 0x000000ffff047224 */ /* 0x000fe200078e0017 */
[----:B------:R-:W-:-:S05]  /*880d0*/  MOV R5, R22 ;  /* 0x0000001600057202 */ /* 0x000fca0000000f00 */
[----:B--2---:R1:W-:Y:S01]  /*880e0*/  STSM.16.M88.4 [R0+0x200], R4 ;  /* 0x0002000400007844 */ /* 0x0043e20000000200 */
[----:B------:R-:W-:Y:S06]  /*880f0*/  BAR.SYNC.DEFER_BLOCKING 0x0 ;  /* 0x0000000000007b1d */ /* 0x000fec0000010000 */
[----:B-1----:R-:W2:Y:S04]  /*88100*/  LDL.LU R6, [R1+0x930] ;  /* 0x0009300001067983 */ /* 0x002ea80000300800 */
[----:B------:R-:W2:Y:S01]  /*88110*/  LDL.LU R7, [R1+0x938] ;  /* 0x0009380001077983 */ /* 0x000ea20000300800 */
[----:B------:R-:W-:-:S02]  /*88120*/  IMAD.MOV.U32 R4, RZ, RZ, R21 ;  /* 0x000000ffff047224 */ /* 0x000fc400078e0015 */
[----:B------:R-:W-:Y:S01]  /*88130*/  IMAD.MOV.U32 R5, RZ, RZ, R20 ;  /* 0x000000ffff057224 */ /* 0x000fe200078e0014 */
[----:B------:R-:W-:Y:S04]  /*88140*/  LDS.128 R24, [R104] ;  /* 0x0000000068187984 */ /* 0x000fe80000000c00 */
[----:B------:R-:W-:Y:S01]  /*88150*/  LDS.128 R20, [R104+0x400] ;  /* 0x0004000068147984 */ /* 0x000fe20000000c00 */
[----:B------:R-:W-:Y:S06]  /*88160*/  BAR.SYNC.DEFER_BLOCKING 0x0 ;  /* 0x0000000000007b1d */ /* 0x000fec0000010000 */
[----:B---3--:R1:W-:Y:S04]  /*88170*/  STSM.16.M88.4 [R0], R8 ;  /* 0x0000000800007844 */ /* 0x0083e80000000200 */
[----:B-1----:R-:W3:Y:S04]  /*88180*/  LDL.LU R8, [R1+0x44] ;  /* 0x0000440001087983 */ /* 0x002ee80000300800 */
[----:B------:R-:W3:Y:S04]  /*88190*/  LDL.LU R9, [R1+0x4c] ;  /* 0x00004c0001097983 */ /* 0x000ee80000300800 */
[----:B------:R-:W3:Y:S04]  /*881a0*/  LDL.LU R10, [R1+0x724] ;  /* 0x00072400010a7983 */ /* 0x000ee80000300800 */
[----:B------:R-:W3:Y:S04]  /*881b0*/  LDL.LU R11, [R1+0x72c] ;  /* 0x00072c00010b7983 */ /* 0x000ee80000300800 */
[----:B--2---:R1:W-:Y:S01]  /*881c0*/  STSM.16.M88.4 [R0+0x200], R4 ;  /* 0x0002000400007844 */ /* 0x0043e20000000200 */
[----:B------:R-:W-:Y:S06]  /*881d0*/  BAR.SYNC.DEFER_BLOCKING 0x0 ;  /* 0x0000000000007b1d */ /* 0x000fec0000010000 */
[----:B-1----:R-:W2:Y:S04]  /*881e0*/  LDL.LU R6, [R1+0x934] ;  /* 0x0009340001067983 */ /* 0x002ea80000300800 */
[----:B------:R-:W2:Y:S01]  /*881f0*/  LDL.LU R7, [R1+0x93c] ;  /* 0x00093c0001077983 */ /* 0x000ea20000300800 */
[----:B------:R-:W-:Y:S01]  /*88200*/  IMAD.MOV.U32 R4, RZ, RZ, R17 ;  /* 0x000000ffff047224 */ /* 0x000fe200078e0011 */
[----:B------:R-:W-:-:S02]  /*88210*/  MOV R5, R16 ;  /* 0x0000001000057202 */ /* 0x000fc40000000f00 */
        /* <DEDUP_REMOVED lines=12> */
[----:B------:R-:W-:Y:S01]  /*882e0*/  MOV R4, R13 ;  /* 0x0000000d00047202 */ /* 0x000fe20000000f00 */
[----:B------:R-:W-:-:S02]  /*882f0*/  IMAD.MOV.U32 R5, RZ, RZ, R12 ;  /* 0x000000ffff057224 */ /* 0x000fc400078e000c */
        /* <DEDUP_REMOVED lines=11> */
[----:B------:R-:W2:Y:S04]  /*883b0*/  LDL.LU R7, [R1+0x92c] ;  /* 0x00092c0001077983 */ /* 0x000ea80000300800 */
[----:B------:R-:W1:Y:S04]  /*883c0*/  LDS.128 R60, [R104] ;  /* 0x00000000683c7984 */ /* 0x000e680000000c00 */
[----:B------:R-:W4:Y:S01]  /*883d0*/  LDS.128 R56, [R104+0x400] ;  /* 0x0004000068387984 */ /* 0x000f220000000c00 */
[----:B------:R-:W-:Y:S06]  /*883e0*/  BAR.SYNC.DEFER_BLOCKING 0x0 ;  /* 0x0000000000007b1d */ /* 0x000fec0000010000 */
[----:B-1----:R-:W-:Y:S04]  /*883f0*/  STL.64 [R1+0x40], R60 ;  /* 0x0000403c01007387 */ /* 0x002fe80000100a00 */
[----:B------:R-:W-:Y:S04]  /*88400*/  STL.64 [R1+0x48], R62 ;  /* 0x0000483e01007387 */ /* 0x000fe80000100a00 */
[----:B----4-:R-:W-:Y:S04]  /*88410*/  STL.64 [R1+0xec0], R56 ;  /* 0x000ec03801007387 */ /* 0x010fe80000100a00 */
[----:B------:R-:W-:Y:S04]  /*88420*/  STL.64 [R1+0xec8], R58 ;  /* 0x000ec83a01007387 */ /* 0x000fe80000100a00 */
[----:B---3--:R1:W-:Y:S04]  /*88430*/  STSM.16.M88.4 [R0], R8 ;  /* 0x0000000800007844 */ /* 0x0083e80000000200 */
[----:B-1----:R-:W3:Y:S04]  /*88440*/  LDL.LU R8, [R1+0x210] ;  /* 0x0002100001087983 */ /* 0x002ee80000300800 */
[----:B------:R-:W3:Y:S04]  /*88450*/  LDL.LU R9, [R1+0x218] ;  /* 0x0002180001097983 */ /* 0x000ee80000300800 */
[----:B------:R-:W3:Y:S04]  /*88460*/  LDL.LU R10, [R1+0x700] ;  /* 0x00070000010a7983 */ /* 0x000ee80000300800 */
[----:B------:R-:W3:Y:S01]  /*88470*/  LDL.LU R11, [R1+0x708] ;  /* 0x00070800010b7983 */ /* 0x000ee20000300800 */
[----:B------:R-:W-:Y:S01]  /*88480*/  IMAD.MOV.U32 R4, RZ, RZ, R55 ;  /* 0x000000ffff047224 */ /* 0x000fe200078e0037 */
[----:B------:R-:W-:-:S05]  /*88490*/  MOV R5, R54 ;  /* 0x0000003600057202 */ /* 0x000fca0000000f00 */
[----:B--2---:R1:W-:Y:S04]  /*884a0*/  STSM.16.M88.4 [R0+0x200], R4 ;  /* 0x0002000400007844 */ /* 0x0043e80000000200 */
[----:B-1----:R-:W2:Y:S04]  /*884b0*/  LDL.LU R6, [R1+0x910] ;  /* 0x0009100001067983 */ /* 0x002ea80000300800 */
[----:B------:R-:W2:Y:S01]  /*884c0*/  LDL.LU R7, [R1+0x918] ;  /* 0x0009180001077983 */ /* 0x000ea20000300800 */
[----:B------:R-:W-:Y:S02]  /*884d0*/  IMAD.MOV.U32 R4, RZ, RZ, R53 ;  /* 0x000000ffff047224 */ /* 0x000fe400078e0035 */
[----:B------:R-:W-:Y:S01]  /*884e0*/  IMAD.MOV.U32 R5, RZ, RZ, R52 ;  /* 0x000000ffff057224 */ /* 0x000fe200078e0034 */
[----:B------:R-:W-:Y:S06]  /*884f0*/  BAR.SYNC.DEFER_BLOCKING 0x0 ;  /* 0x0000000000007b1d */ /* 0x000fec0000010000 */
[----:B------:R-:W1:Y:S04]  /*88500*/  LDS.128 R52, [R104] ;  /* 0x0000000068347984 */ /* 0x000e680000000c00 */
[----:B-1----:R-:W-:Y:S01]  /*88510*/  STL [R1+0x30], R52 ;  /* 0x0000303401007387 */ /* 0x002fe20000100800 */
[----:B------:R-:W-:-:S03]  /*88520*/  MOV R195, R53 ;  /* 0x0000003500c37202 */ /* 0x000fc60000000f00 */
[----:B------:R-:W-:Y:S04]  /*88530*/  STL.64 [R1+0x38], R54 ;  /* 0x0000383601007387 */ /* 0x000fe80000100a00 */
[----:B------:R-:W1:Y:S01]  /*88540*/  LDS.128 R52, [R104+0x400] ;  /* 0x0004000068347984 */ /* 0x000e620000000c00 */
[----:B------:R-:W-:Y:S06]  /*88550*/  BAR.SYNC.DEFER_BLOCKING 0x0 ;  /* 0x0000000000007b1d */ /* 0x000fec0000010000 */
[----:B---3--:R3:W-:Y:S04]  /*88560*/  STSM.16.M88.4 [R0], R8 ;  /* 0x0000000800007844 */ /* 0x0087e80000000200 */
[----:B-1----:R-:W-:Y:S04]  /*88570*/  STL.64 [R1+0xeb0], R52 ;  /* 0x000eb03401007387 */ /* 0x002fe80000100a00 */
[----:B------:R-:W-:Y:S04]  /*88580*/  STL.64 [R1+0xeb8], R54 ;  /* 0x000eb83601007387 */ /* 0x000fe80000100a00 */
[----:B---3--:R-:W3:Y:S04]  /*88590*/  LDL.LU R8, [R1+0x214] ;  /* 0x0002140001087983 */ /* 0x008ee80000300800 */
[----:B------:R-:W3:Y:S04]  /*885a0*/  LDL.LU R9, [R1+0x21c] ;  /* 0x00021c0001097983 */ /* 0x000ee80000300800 */
[----:B------:R-:W3:Y:S04]  /*885b0*/  LDL.LU R10, [R1+0x704] ;  /* 0x00070400010a7983 */ /* 0x000ee80000300800 */
[----:B------:R-:W3:Y:S04]  /*885c0*/  LDL.LU R11, [R1+0x70c] ;  /* 0x00070c00010b7983 */ /* 0x000ee80000300800 */
[----:B--2---:R1:W-:Y:S01]  /*885d0*/  STSM.16.M88.4 [R0+0x200], R4 ;  /* 0x0002000400007844 */ /* 0x0043e20000000200 */
[----:B------:R-:W-:Y:S06]  /*885e0*/  BAR.SYNC.DEFER_BLOCKING 0x0 ;  /* 0x0000000000007b1d */ /* 0x000fec0000010000 */
[----:B-1----:R-:W2:Y:S04]  /*885f0*/  LDL.LU R4, [R1+0x2d4] ;  /* 0x0002d40001047983 */ /* 0x002ea80000300800 */
[----:B------:R-:W2:Y:S04]  /*88600*/  LDL.LU R5, [R1+0x2dc] ;  /* 0x0002dc0001057983 */ /* 0x000ea80000300800 */
[----:B------:R-:W2:Y:S04]  /*88610*/  LDL.LU R6, [R1+0x914] ;  /* 0x0009140001067983 */ /* 0x000ea80000300800 */
        /* <DEDUP_REMOVED lines=87> */
[----:B-1----:R-:W2:Y:S04]  /*88b90*/  LDL.LU R4, [R1] ;  /* 0x0000000001047983 */ /* 0x002ea80000300800 */
        /* <DEDUP_REMOVED lines=43> */
[----:B------:R-:W-:Y:S01]  /*88e50*/  STL.64 [R1+0xdb8], R54 ;  /* 0x000db83601007387 */ /* 0x000fe20000100a00 */
[----:B------:R-:W-:-:S02]  /*88e60*/  IMAD.MOV.U32 R4, RZ, RZ, R248 ;  /* 0x000000ffff047224 */ /* 0x000fc400078e00f8 */
[----:B------:R-:W-:Y:S01]  /*88e70*/  IMAD.MOV.U32 R5, RZ, RZ, R250 ;  /* 0x000000ffff057224 */ /* 0x000fe200078e00fa */
        /* <DEDUP_REMOVED lines=16> */
[----:B------:R-:W-:Y:S01]  /*88f80*/  MOV R4, R249 ;  /* 0x000000f900047202 */ /* 0x000fe20000000f00 */
[----:B------:R-:W-:-:S02]  /*88f90*/  IMAD.MOV.U32 R5, RZ, RZ, R251 ;  /* 0x000000ffff057224 */ /* 0x000fc400078e00fb */
        /* <DEDUP_REMOVED lines=16> */
[----:B------:R-:W-:Y:S01]  /*890a0*/  IMAD.MOV.U32 R4, RZ, RZ, R172 ;  /* 0x000000ffff047224 */ /* 0x000fe200078e00ac */
[----:B------:R-:W-:-:S02]  /*890b0*/  MOV R5, R174 ;  /* 0x000000ae00057202 */ /* 0x000fc40000000f00 */
        /* <DEDUP_REMOVED lines=11> */
[----:B------:R-:W-:Y:S01]  /*89170*/  BAR.SYNC.DEFER_BLOCKING 0x0 ;  /* 0x0000000000007b1d */ /* 0x000fe20000010000 */
[----:B------:R-:W-:-:S05]  /*89180*/  IMAD.MOV.U32 R4, RZ, RZ, R173 ;  /* 0x000000ffff047224 */ /* 0x000fca00078e00ad */
[----:B-1----:R-:W-:Y:S04]  /*89190*/  STL.64 [R1+0xd60], R56 ;  /* 0x000d603801007387 */ /* 0x002fe80000100a00 */
[----:B------:R-:W-:Y:S04]  /*891a0*/  STL.64 [R1+0xd68], R58 ;  /* 0x000d683a01007387 */ /* 0x000fe80000100a00 */
[----:B----4-:R-:W-:Y:S04]  /*891b0*/  STL.64 [R1+0xd50], R52 ;  /* 0x000d503401007387 */ /* 0x010fe80000100a00 */
[----:B------:R-:W-:Y:S01]  /*891c0*/  STL.64 [R1+0xd58], R54 ;  /* 0x000d583601007387 */ /* 0x000fe20000100a00 */
[----:B------:R-:W-:-:S03]  /*891d0*/  IMAD.MOV.U32 R5, RZ, RZ, R175 ;  /* 0x000000ffff057224 */ /* 0x000fc600078e00af */
        /* <DEDUP_REMOVED lines=12> */
[----:B------:R-:W-:Y:S01]  /*892a0*/  MOV R4, R136 ;  /* 0x0000008800047202 */ /* 0x000fe20000000f00 */
[----:B------:R-:W-:-:S04]  /*892b0*/  IMAD.MOV.U32 R5, RZ, RZ, R138 ;  /* 0x000000ffff057224 */ /* 0x000fc800078e008a */
        /* <DEDUP_REMOVED lines=16> */
[----:B------:R-:W-:Y:S01]  /*893c0*/  IMAD.MOV.U32 R4, RZ, RZ, R137 ;  /* 0x000000ffff047224 */ /* 0x000fe200078e0089 */
[----:B------:R-:W-:-:S04]  /*893d0*/  MOV R5, R139 ;  /* 0x0000008b00057202 */ /* 0x000fc80000000f00 */
        /* <DEDUP_REMOVED lines=16> */
[----:B------:R-:W-:-:S02]  /*894e0*/  IMAD.MOV.U32 R4, RZ, RZ, R140 ;  /* 0x000000ffff047224 */ /* 0x000fc400078e008c */
[----:B------:R-:W-:-:S03]  /*894f0*/  IMAD.MOV.U32 R5, RZ, RZ, R142 ;  /* 0x000000ffff057224 */ /* 0x000fc600078e008e */
        /* <DEDUP_REMOVED lines=220> */
[----:B---3--:R-:W-:Y:S04]  /*8a2c0*/  STSM.16.M88.4 [R0], R8 ;  /* 0x0000000800007844 */ /* 0x008fe80000000200 */
[----:B--2---:R1:W-:Y:S01]  /*8a2d0*/  STSM.16.M88.4 [R0+0x200], R4 ;  /* 0x0002000400007844 */ /* 0x0043e20000000200 */
[----:B------:R-:W-:Y:S06]  /*8a2e0*/  BAR.SYNC.DEFER_BLOCKING 0x0 ;  /* 0x0000000000007b1d */ /* 0x000fec0000010000 */
[----:B-1----:R-:W2:Y:S04]  /*8a2f0*/  LDL.LU R4, [R1+0x144] ;  /* 0x0001440001047983 */ /* 0x002ea80000300800 */
[----:B------:R-:W2:Y:S04]  /*8a300*/  LDL.LU R5, [R1+0x14c] ;  /* 0x00014c0001057983 */ /* 0x000ea80000300800 */
[----:B------:R-:W2:Y:S04]  /*8a310*/  LDL.LU R6, [R1+0x7e4] ;  /* 0x0007e40001067983 */ /* 0x000ea80000300800 */
[----:B------:R-:W2:Y:S04]  /*8a320*/  LDL.LU R7, [R1+0x7ec] ;  /* 0x0007ec0001077983 */ /* 0x000ea80000300800 */
[----:B------:R-:W3:Y:S04]  /*8a330*/  LDL.LU R10, [R1+0xa44] ;  /* 0x000a4400010a7983 */ /* 0x000ee80000300800 */
[----:B------:R-:W3:Y:S04]  /*8a340*/  LDL.LU R11, [R1+0xa4c] ;  /* 0x000a4c00010b7983 */ /* 0x000ee80000300800 */
        /* <DEDUP_REMOVED lines=9> */
[----:B--2---:R1:W-:Y:S04]  /*8a3e0*/  STSM.16.M88.4 [R0], R4 ;  /* 0x0000000400007844 */ /* 0x0043e80000000200 */
[----:B-1----:R-:W2:Y:S04]  /*8a3f0*/  LDL.LU R4, [R1+0x130] ;  /* 0x0001300001047983 */ /* 0x002ea80000300800 */
[----:B------:R-:W2:Y:S04]  /*8a400*/  LDL.LU R5, [R1+0x138] ;  /* 0x0001380001057983 */ /* 0x000ea80000300800 */
[----:B------:R-:W2:Y:S04]  /*8a410*/  LDL.LU R6, [R1+0x7d0] ;  /* 0x0007d00001067983 */ /* 0x000ea80000300800 */
[----:B------:R-:W2:Y:S04]  /*8a420*/  LDL.LU R7, [R1+0x7d8] ;  /* 0x0007d80001077983 */ /* 0x000ea80000300800 */
[----:B---3--:R1:W-:Y:S01]  /*8a430*/  STSM.16.M88.4 [R0+0x200], R8 ;  /* 0x0002000800007844 */ /* 0x0083e20000000200 */
[----:B------:R-:W-:Y:S06]  /*8a440*/  BAR.SYNC.DEFER_BLOCKING 0x0 ;  /* 0x0000000000007b1d */ /* 0x000fec0000010000 */
[----:B-1----:R-:W3:Y:S04]  /*8a450*/  LDL.LU R10, [R1+0xa30] ;  /* 0x000a3000010a7983 */ /* 0x002ee80000300800 */
        /* <DEDUP_REMOVED lines=183> */
[----:B------:R-:W-:Y:S01]  /*8afd0*/  BAR.SYNC.DEFER_BLOCKING 0x0 ;  /* 0x0000000000007b1d */ /* 0x000fe20000010000 */
[----:B------:R-:W-:-:S05]  /*8afe0*/  MOV R8, R208 ;  /* 0x000000d000087202 */ /* 0x000fca0000000f00 */
[----:B-1----:R-:W-:Y:S04]  /*8aff0*/  STL.64 [R1+0xa00], R72 ;  /* 0x000a004801007387 */ /* 0x002fe80000100a00 */
[----:B------:R-:W-:Y:S04]  /*8b000*/  STL.64 [R1+0xa08], R74 ;  /* 0x000a084a01007387 */ /* 0x000fe80000100a00 */
[----:B----4-:R-:W-:Y:S04]  /*8b010*/  STL.64 [R1+0x9f0], R68 ;  /* 0x0009f04401007387 */ /* 0x010fe80000100a00 */
[----:B------:R-:W-:Y:S01]  /*8b020*/  STL.64 [R1+0x9f8], R70 ;  /* 0x0009f84601007387 */ /* 0x000fe20000100a00 */
[----:B------:R-:W-:-:S02]  /*8b030*/  IMAD.MOV.U32 R9, RZ, RZ, R210 ;  /* 0x000000ffff097224 */ /* 0x000fc400078e00d2 */
[----:B------:R-:W-:Y:S01]  /*8b040*/  IMAD R87, R102, UR4, RZ ;  /* 0x0000000466577c24 */ /* 0x000fe2000f8e02ff */
[----:B------:R-:W-:-:S03]  /*8b050*/  ULDC UR4, c[0x0][0x248] ;  /* 0x0000920000047ab9 */ /* 0x000fc60000000800 */
[----:B------:R-:W-:Y:S01]  /*8b060*/  VIADD R101, R87, UR4 ;  /* 0x0000000457657c36 */ /* 0x000fe20008000000 */
[----:B------:R-:W-:-:S03]  /*8b070*/  ULDC UR4, c[0x0][0x248] ;  /* 0x0000920000047ab9 */ /* 0x000fc60000000800 */
[----:B------:R-:W-:Y:S01]  /*8b080*/  VIADD R97, R101, UR4 ;  /* 0x0000000465617c36 */ /* 0x000fe20008000000 */
[----:B------:R-:W-:-:S03]  /*8b090*/  ULDC UR4, c[0x0][0x248] ;  /* 0x0000920000047ab9 */ /* 0x000fc60000000800 */
[----:B------:R-:W-:Y:S01]  /*8b0a0*/  VIADD R67, R97, UR4 ;  /* 0x0000000461437c36 */ /* 0x000fe20008000000 */
[----:B------:R-:W-:-:S04]  /*8b0b0*/  ULDC UR4, c[0x0][0x248] ;  /* 0x0000920000047ab9 */ /* 0x000fc80000000800 */
[----:B------:R-:W-:Y:S01]  /*8b0c0*/  IADD3 R96, R67, UR4, RZ ;  /* 0x0000000443607c10 */ /* 0x000fe2000fffe0ff */
[----:B------:R-:W-:Y:S01]  /*8b0d0*/  ULDC UR4, c[0x0][0x248] ;  /* 0x0000920000047ab9 */ /* 0x000fe20000000800 */
[----:B------:R-:W-:-:S03]  /*8b0e0*/  VIADD R3, R102, 0x1 ;  /* 0x0000000166037836 */ /* 0x000fc60000000000 */
[----:B------:R-:W-:Y:S01]  /*8b0f0*/  VIADD R66, R96, UR4 ;  /* 0x0000000460427c36 */ /* 0x000fe20008000000 */
[----:B------:R-:W-:Y:S01]  /*8b100*/  ULDC UR4, c[0x0][0x248] ;  /* 0x0000920000047ab9 */ /* 0x000fe20000000800 */
[----:B------:R-:W-:Y:S02]  /*8b110*/  ISETP.LT.AND P3, PT, R3, UR6, !P0 ;  /* 0x0000000603007c0c */ /* 0x000fe4000c761270 */
[----:B------:R-:W-:Y:S01]  /*8b120*/  VIADD R65, R66, UR4 ;  /* 0x0000000442417c36 */ /* 0x000fe20008000000 */
[----:B------:R-:W-:Y:S01]  /*8b130*/  ULDC UR6, c[0x0][0x22c] ;  /* 0x00008b0000067ab9 */ /* 0x000fe20000000800 */
[----:B------:R-:W-:Y:S01]  /*8b140*/  VIADD R3, R102, 0x3 ;  /* 0x0000000366037836 */ /* 0x000fe20000000000 */
[----:B------:R-:W-:Y:S02]  /*8b150*/  ULDC UR4, c[0x0][0x248] ;  /* 0x0000920000047ab9 */ /* 0x000fe40000000800 */
[----:B------:R-:W-:Y:S01]  /*8b160*/  IADD3 R100, R65, UR5, RZ ;  /* 0x0000000541647c10 */ /* 0x000fe2000fffe0ff */
[----:B------:R-:W-:Y:S01]  /*8b170*/  ULDC UR5, c[0x0][0x248] ;  /* 0x0000920000057ab9 */ /* 0x000fe20000000800 */
[----:B------:R-:W-:Y:S01]  /*8b180*/  ISETP.LT.AND P5, PT, R3, UR6, !P0 ;  /* 0x0000000603007c0c */ /* 0x000fe2000c7a1270 */
[----:B------:R-:W-:-:S02]  /*8b190*/  ULDC UR6, c[0x0][0x248] ;  /* 0x0000920000067ab9 */ /* 0x000fc40000000800 */
[----:B------:R-:W-:Y:S01]  /*8b1a0*/  VIADD R103, R100, UR6 ;  /* 0x0000000664677c36 */ /* 0x000fe20008000000 */
[----:B------:R-:W-:-:S03]  /*8b1b0*/  ULDC UR6, c[0x0][0x248] ;  /* 0x0000920000067ab9 */ /* 0x000fc60000000800 */
[----:B------:R-:W-:Y:S01]  /*8b1c0*/  VIADD R64, R103, UR4 ;  /* 0x0000000467407c36 */ /* 0x000fe20008000000 */
[----:B------:R-:W-:-:S03]  /*8b1d0*/  ULDC UR4, c[0x0][0x248] ;  /* 0x0000920000047ab9 */ /* 0x000fc60000000800 */
[----:B------:R-:W-:Y:S01]  /*8b1e0*/  VIADD R63, R64, UR4 ;  /* 0x00000004403f7c36 */ /* 0x000fe20008000000 */
[----:B------:R-:W-:-:S04]  /*8b1f0*/  ULDC UR4, c[0x0][0x248] ;  /* 0x0000920000047ab9 */ /* 0x000fc80000000800 */
[----:B------:R-:W-:Y:S01]  /*8b200*/  IADD3 R62, R63, UR4, RZ ;  /* 0x000000043f3e7c10 */ /* 0x000fe2000fffe0ff */
[----:B------:R-:W-:-:S04]  /*8b210*/  ULDC UR4, c[0x0][0x248] ;  /* 0x0000920000047ab9 */ /* 0x000fc80000000800 */
        /* <DEDUP_REMOVED lines=13> */
[----:B------:R-:W-:Y:S01]  /*8b2f0*/  ULDC UR6, c[0x0][0x248] ;  /* 0x0000920000067ab9 */ /* 0x000fe20000000800 */
[----:B--2---:R1:W-:Y:S04]  /*8b300*/  STSM.16.M88.4 [R0], R4 ;  /* 0x0000000400007844 */ /* 0x0043e80000000200 */
[----:B-1----:R-:W2:Y:S04]  /*8b310*/  LDL.LU R4, [R1+0xe4] ;  /* 0x0000e40001047983 */ /* 0x002ea80000300800 */
[----:B------:R-:W2:Y:S04]  /*8b320*/  LDL.LU R5, [R1+0xec] ;  /* 0x0000ec0001057983 */ /* 0x000ea80000300800 */
[----:B------:R-:W2:Y:S04]  /*8b330*/  LDL.LU R6, [R1+0x784] ;  /* 0x0007840001067983 */ /* 0x000ea80000300800 */
[----:B------:R-:W2:Y:S04]  /*8b340*/  LDL.LU R7, [R1+0x78c] ;  /* 0x00078c0001077983 */ /* 0x000ea80000300800 */
[----:B---3--:R1:W-:Y:S01]  /*8b350*/  STSM.16.M88.4 [R0+0x200], R8 ;  /* 0x0002000800007844 */ /* 0x0083e20000000200 */
[----:B------:R-:W-:Y:S01]  /*8b360*/  IADD3 R55, R54, UR4, RZ ;  /* 0x0000000436377c10 */ /* 0x000fe2000fffe0ff */
[----:B------:R-:W-:Y:S01]  /*8b370*/  ULDC UR4, c[0x0][0x248] ;  /* 0x0000920000047ab9 */ /* 0x000fe20000000800 */
[----:B------:R-:W-:Y:S06]  /*8b380*/  BAR.SYNC.DEFER_BLOCKING 0x0 ;  /* 0x0000000000007b1d */ /* 0x000fec0000010000 */
[----:B-1----:R-:W3:Y:S04]  /*8b390*/  LDL.LU R10, [R1+0x9e4] ;  /* 0x0009e400010a7983 */ /* 0x002ee80000300800 */
[----:B------:R-:W3:Y:S01]  /*8b3a0*/  LDL.LU R11, [R1+0x9ec] ;  /* 0x0009ec00010b7983 */ /* 0x000ee20000300800 */
[----:B------:R-:W-:Y:S01]  /*8b3b0*/  VIADD R56, R55, UR4 ;  /* 0x0000000437387c36 */ /* 0x000fe20008000000 */
[----:B------:R-:W-:-:S03]  /*8b3c0*/  ULDC UR4, c[0x0][0x248] ;  /* 0x0000920000047ab9 */ /* 0x000fc60000000800 */
[----:B------:R-:W-:Y:S01]  /*8b3d0*/  VIADD R57, R56, UR4 ;  /* 0x0000000438397c36 */ /* 0x000fe20008000000 */
[----:B------:R-:W-:Y:S01]  /*8b3e0*/  ULDC UR4, c[0x0][0x248] ;  /* 0x0000920000047ab9 */ /* 0x000fe20000000800 */
[----:B------:R-:W1:Y:S03]  /*8b3f0*/  LDS.128 R72, [R104] ;  /* 0x0000000068487984 */ /* 0x000e660000000c00 */
[----:B------:R-:W-:Y:S01]  /*8b400*/  IADD3 R122, R57, UR4, RZ ;  /* 0x00000004397a7c10 */ /* 0x000fe2000fffe0ff */
[----:B------:R-:W-:Y:S01]  /*8b410*/  ULDC UR4, c[0x0][0x248] ;  /* 0x0000920000047ab9 */ /* 0x000fe20000000800 */
[----:B------:R-:W4:Y:S02]  /*8b420*/  LDS.128 R68, [R104+0x400] ;  /* 0x0004000068447984 */ /* 0x000f240000000c00 */
[----:B------:R-:W-:Y:S01]  /*8b430*/  IADD3 R123, R122, UR4, RZ ;  /* 0x000000047a7b7c10 */ /* 0x000fe2000fffe0ff */
[----:B------:R-:W-:Y:S01]  /*8b440*/  ULDC UR4, c[0x0][0x248] ;  /* 0x0000920000047ab9 */ /* 0x000fe20000000800 */
[----:B------:R-:W-:Y:S03]  /*8b450*/  BAR.SYNC.DEFER_BLOCKING 0x0 ;  /* 0x0000000000007b1d */ /* 0x000fe60000010000 */
[----:B------:R-:W-:-:S03]  /*8b460*/  VIADD R125, R123, UR4 ;  /* 0x000000047b7d7c36 */ /* 0x000fc60008000000 */
[----:B------:R-:W-:Y:S02]  /*8b470*/  ULDC UR4, c[0x0][0x248] ;  /* 0x0000920000047ab9 */ /* 0x000fe40000000800 */
[----:B------:R-:W-:Y:S01]  /*8b480*/  VIADD R127, R125, UR4 ;  /* 0x000000047d7f7c36 */ /* 0x000fe20008000000 */
[----:B------:R-:W-:-:S04]  /*8b490*/  ULDC UR4, c[0x0][0x248] ;  /* 0x0000920000047ab9 */ /* 0x000fc80000000800 */
[----:B------:R-:W-:Y:S01]  /*8b4a0*/  IADD3 R129, R127, UR4, RZ ;  /* 0x000000047f817c10 */ /* 0x000fe2000fffe0ff */
[----:B------:R-:W-:-:S04]  /*8b4b0*/  ULDC UR4, c[0x0][0x248] ;  /* 0x0000920000047ab9 */ /* 0x000fc80000000800 */
        /* <DEDUP_REMOVED lines=40> */
[----:B------:R-:W-:Y:S02]  /*8b740*/  VIADD R185, R184, UR5 ;  /* 0x00000005b8b97c36 */ /* 0x000fe40008000000 */
[----:B------:R-:W-:Y:S01]  /*8b750*/  IMAD.MOV.U32 R8, RZ, RZ, R209 ;  /* 0x000000ffff087224 */ /* 0x000fe200078e00d1 */
[----:B-1----:R-:W-:Y:S01]  /*8b760*/  STL.64 [R1+0x960], R72 ;  /* 0x0009604801007387 */ /* 0x002fe20000100a00 */
[----:B------:R-:W-:Y:S01]  /*8b770*/  VIADD R186, R185, UR6 ;  /* 0x00000006b9ba7c36 */ /* 0x000fe20008000000 */
[----:B------:R-:W-:Y:S01]  /*8b780*/  ULDC UR5, c[0x0][0x248] ;  /* 0x0000920000057ab9 */ /* 0x000fe20000000800 */
[----:B------:R-:W-:Y:S01]  /*8b790*/  IMAD.MOV.U32 R9, RZ, RZ, R211 ;  /* 0x000000ffff097224 */ /* 0x000fe200078e00d3 */
[----:B------:R-:W-:Y:S01]  /*8b7a0*/  STL.64 [R1+0x968], R74 ;  /* 0x0009684a01007387 */ /* 0x000fe20000100a00 */
[----:B------:R-:W-:Y:S01]  /*8b7b0*/  ULDC UR6, c[0x0][0x248] ;  /* 0x0000920000067ab9 */ /* 0x000fe20000000800 */
[----:B------:R-:W-:Y:S01]  /*8b7c0*/  IADD3 R187, R186, UR4, RZ ;  /* 0x00000004babb7c10 */ /* 0x000fe2000fffe0ff */
[----:B------:R-:W-:-:S04]  /*8b7d0*/  ULDC UR4, c[0x0][0x248] ;  /* 0x0000920000047ab9 */ /* 0x000fc80000000800 */
[----:B------:R-:W-:Y:S01]  /*8b7e0*/  VIADD R192, R187, UR4 ;  /* 0x00000004bbc07c36 */ /* 0x000fe20008000000 */
[----:B------:R-:W-:-:S03]  /*8b7f0*/  ULDC UR4, c[0x0][0x248] ;  /* 0x0000920000047ab9 */ /* 0x000fc60000000800 */
[----:B------:R-:W-:Y:S01]  /*8b800*/  VIADD R193, R192, UR4 ;  /* 0x00000004c0c17c36 */ /* 0x000fe20008000000 */
[----:B------:R-:W-:-:S04]  /*8b810*/  ULDC UR4, c[0x0][0x248] ;  /* 0x0000920000047ab9 */ /* 0x000fc80000000800 */
[----:B------:R-:W-:Y:S01]  /*8b820*/  IADD3 R194, R193, UR4, RZ ;  /* 0x00000004c1c27c10 */ /* 0x000fe2000fffe0ff */
[----:B------:R-:W-:-:S03]  /*8b830*/  ULDC UR4, c[0x0][0x248] ;  /* 0x0000920000047ab9 */ /* 0x000fc60000000800 */
[----:B------:R-:W-:Y:S01]  /*8b840*/  IADD3 R209, R194, UR4, RZ ;  /* 0x00000004c2d17c10 */ /* 0x000fe2000fffe0ff */
[----:B------:R-:W-:-:S04]  /*8b850*/  ULDC UR4, c[0x0][0x248] ;  /* 0x0000920000047ab9 */ /* 0x000fc80000000800 */
[----:B------:R-:W-:Y:S01]  /*8b860*/  VIADD R210, R209, UR4 ;  /* 0x00000004d1d27c36 */ /* 0x000fe20008000000 */
[----:B------:R-:W-:-:S03]  /*8b870*/  ULDC UR4, c[0x0][0x248] ;  /* 0x0000920000047ab9 */ /* 0x000fc60000000800 */
[----:B------:R-:W-:Y:S01]  /*8b880*/  VIADD R208, R210, UR4 ;  /* 0x00000004d2d07c36 */ /* 0x000fe20008000000 */
[----:B------:R-:W-:Y:S01]  /*8b890*/  ULDC UR4, c[0x0][0x248] ;  /* 0x0000920000047ab9 */ /* 0x000fe20000000800 */
[----:B----4-:R-:W-:Y:S03]  /*8b8a0*/  STL.64 [R1+0x950], R68 ;  /* 0x0009504401007387 */ /* 0x010fe60000100a00 */
[----:B------:R-:W-:Y:S01]  /*8b8b0*/  IADD3 R2, R208, UR4, RZ ;  /* 0x00000004d0027c10 */ /* 0x000fe2000fffe0ff */
[----:B------:R-:W-:Y:S01]  /*8b8c0*/  STL.64 [R1+0x958], R70 ;  /* 0x0009584601007387 */ /* 0x000fe20000100a00 */
[----:B------:R-:W-:-:S03]  /*8b8d0*/  ULDC UR4, c[0x0][0x248] ;  /* 0x0000920000047ab9 */ /* 0x000fc60000000800 */
[----:B--2---:R1:W-:Y:S04]  /*8b8e0*/  STSM.16.M88.4 [R0], R4 ;  /* 0x0000000400007844 */ /* 0x0043e80000000200 */
[----:B-1----:R-:W2:Y:S04]  /*8b8f0*/  LDL.LU R4, [R1+0xd0] ;  /* 0x0000d00001047983 */ /* 0x002ea80000300800 */
[----:B------:R-:W2:Y:S04]  /*8b900*/  LDL.LU R5, [R1+0xd8] ;  /* 0x0000d80001057983 */ /* 0x000ea80000300800 */
[----:B------:R1:W-:Y:S04]  /*8b910*/  STL [R1+0xfc], R2 ;  /* 0x0000fc0201007387 */ /* 0x0003e80000100800 */
[----:B------:R-:W2:Y:S04]  /*8b920*/  LDL.LU R6, [R1+0x770] ;  /* 0x0007700001067983 */ /* 0x000ea80000300800 */
[----:B------:R-:W2:Y:S01]  /*8b930*/  LDL.LU R7, [R1+0x778] ;  /* 0x0007780001077983 */ /* 0x000ea20000300800 */
[----:B-1----:R-:W-:Y:S01]  /*8b940*/  VIADD R2, R2, UR5 ;  /* 0x0000000502027c36 */ /* 0x002fe20008000000 */
[----:B------:R-:W-:-:S02]  /*8b950*/  ULDC UR5, c[0x0][0x248] ;  /* 0x0000920000057ab9 */ /* 0x000fc40000000800 */
[----:B---3--:R1:W-:Y:S04]  /*8b960*/  STSM.16.M88.4 [R0+0x200], R8 ;  /* 0x0002000800007844 */ /* 0x0083e80000000200 */
[----:B------:R3:W-:Y:S01]  /*8b970*/  STL [R1+0xf8], R2 ;  /* 0x0000f80201007387 */ /* 0x0007e20000100800 */
[----:B------:R-:W-:Y:S06]  /*8b980*/  BAR.SYNC.DEFER_BLOCKING 0x0 ;  /* 0x0000000000007b1d */ /* 0x000fec0000010000 */
[----:B-1----:R-:W4:Y:S04]  /*8b990*/  LDL.LU R10, [R1+0x9d0] ;  /* 0x0009d000010a7983 */ /* 0x002f280000300800 */
[----:B------:R-:W4:Y:S04]  /*8b9a0*/  LDL.LU R11, [R1+0x9d8] ;  /* 0x0009d800010b7983 */ /* 0x000f280000300800 */
[----:B------:R-:W1:Y:S04]  /*8b9b0*/  LDS.128 R72, [R104] ;  /* 0x0000000068487984 */ /* 0x000e680000000c00 */
[----:B------:R-:W1:Y:S01]  /*8b9c0*/  LDS.128 R68, [R104+0x400] ;  /* 0x0004000068447984 */ /* 0x000e620000000c00 */
[----:B------:R-:W-:Y:S01]  /*8b9d0*/  BAR.SYNC.DEFER_BLOCKING 0x0 ;  /* 0x0000000000007b1d */ /* 0x000fe20000010000 */
[----:B------:R-:W-:-:S05]  /*8b9e0*/  IADD3 R227, R2, UR6, RZ ;  /* 0x0000000602e37c10 */ /* 0x000fca000fffe0ff */
[----:B---3--:R-:W-:Y:S01]  /*8b9f0*/  VIADD R2, R227, UR4 ;  /* 0x00000004e3027c36 */ /* 0x008fe20008000000 */
[----:B------:R-:W-:Y:S01]  /*8ba00*/  ULDC UR4, c[0x0][0x248] ;  /* 0x0000920000047ab9 */ /* 0x000fe20000000800 */
[----:B------:R-:W-:Y:S01]  /*8ba10*/  IMAD.MOV.U32 R8, RZ, RZ, R204 ;  /* 0x000000ffff087224 */ /* 0x000fe200078e00cc */
[----:B------:R-:W-:Y:S02]  /*8ba20*/  ULDC UR6, c[0x0][0x248] ;  /* 0x0000920000067ab9 */ /* 0x000fe40000000800 */
[----:B------:R-:W-:Y:S01]  /*8ba30*/  IADD3 R2, R2, UR4, RZ ;  /* 0x0000000402027c10 */ /* 0x000fe2000fffe0ff */
[----:B------:R-:W-:Y:S01]  /*8ba40*/  ULDC UR4, c[0x0][0x248] ;  /* 0x0000920000047ab9 */ /* 0x000fe20000000800 */
[----:B-1----:R-:W-:Y:S04]  /*8ba50*/  STL.64 [R1+0x930], R72 ;  /* 0x0009304801007387 */ /* 0x002fe80000100a00 */
[----:B------:R-:W-:Y:S04]  /*8ba60*/  STL.64 [R1+0x938], R74 ;  /* 0x0009384a01007387 */ /* 0x000fe80000100a00 */
[----:B------:R-:W-:Y:S04]  /*8ba70*/  STL.64 [R1+0x920], R68 ;  /* 0x0009204401007387 */ /* 0x000fe80000100a00 */
[----:B------:R-:W-:Y:S01]  /*8ba80*/  STL.64 [R1+0x928], R70 ;  /* 0x0009284601007387 */ /* 0x000fe20000100a00 */
[----:B------:R-:W-:-:S03]  /*8ba90*/  IMAD.MOV.U32 R9, RZ, RZ, R206 ;  /* 0x000000ffff097224 */ /* 0x000fc600078e00ce */
[----:B--2---:R1:W-:Y:S04]  /*8baa0*/  STSM.16.M88.4 [R0], R4 ;  /* 0x0000000400007844 */ /* 0x0043e80000000200 */
[----:B-1----:R-:W2:Y:S04]  /*8bab0*/  LDL.LU R4, [R1+0xd4] ;  /* 0x0000d40001047983 */ /* 0x002ea80000300800 */
[----:B------:R-:W2:Y:S04]  /*8bac0*/  LDL.LU R5, [R1+0xdc] ;  /* 0x0000dc0001057983 */ /* 0x000ea80000300800 */
[----:B------:R1:W-:Y:S04]  /*8bad0*/  STL [R1+0xf0], R2 ;  /* 0x0000f00201007387 */ /* 0x0003e80000100800 */
[----:B------:R-:W2:Y:S04]  /*8bae0*/  LDL.LU R6, [R1+0x774] ;  /* 0x0007740001067983 */ /* 0x000ea80000300800 */
[----:B------:R-:W2:Y:S01]  /*8baf0*/  LDL.LU R7, [R1+0x77c] ;  /* 0x00077c0001077983 */ /* 0x000ea20000300800 */
[----:B-1----:R-:W-:Y:S01]  /*8bb00*/  VIADD R2, R2, UR4 ;  /* 0x0000000402027c36 */ /* 0x002fe20008000000 */
[----:B------:R-:W-:-:S04]  /*8bb10*/  ULDC UR4, c[0x0][0x248] ;  /* 0x0000920000047ab9 */ /* 0x000fc80000000800 */
[----:B------:R1:W-:Y:S04]  /*8bb20*/  STL [R1+0xec], R2 ;  /* 0x0000ec0201007387 */ /* 0x0003e80000100800 */
[----:B----4-:R3:W-:Y:S01]  /*8bb30*/  STSM.16.M88.4 [R0+0x200], R8 ;  /* 0x0002000800007844 */ /* 0x0107e20000000200 */
[----:B------:R-:W-:Y:S01]  /*8bb40*/  BAR.SYNC.DEFER_BLOCKING 0x0 ;  /* 0x0000000000007b1d */ /* 0x000fe20000010000 */
[----:B-1----:R-:W-:-:S05]  /*8bb50*/  VIADD R2, R2, UR4 ;  /* 0x0000000402027c36 */ /* 0x002fca0008000000 */
[----:B------:R-:W-:Y:S01]  /*8bb60*/  ULDC UR4, c[0x0][0x248] ;  /* 0x0000920000047ab9 */ /* 0x000fe20000000800 */
[----:B------:R1:W-:Y:S04]  /*8bb70*/  STL [R1+0xe8], R2 ;  /* 0x0000e80201007387 */ /* 0x0003e80000100800 */
[----:B---3--:R-:W3:Y:S04]  /*8bb80*/  LDL.LU R10, [R1+0x9d4] ;  /* 0x0009d400010a7983 */ /* 0x008ee80000300800 */
[----:B------:R-:W3:Y:S04]  /*8bb90*/  LDL.LU R11, [R1+0x9dc] ;  /* 0x0009dc00010b7983 */ /* 0x000ee80000300800 */
[----:B------:R-:W4:Y:S04]  /*8bba0*/  LDS.128 R72, [R104] ;  /* 0x0000000068487984 */ /* 0x000f280000000c00 */
[----:B------:R-:W4:Y:S01]  /*8bbb0*/  LDS.128 R68, [R104+0x400] ;  /* 0x0004000068447984 */ /* 0x000f220000000c00 */
[----:B------:R-:W-:Y:S01]  /*8bbc0*/  BAR.SYNC.DEFER_BLOCKING 0x0 ;  /* 0x0000000000007b1d */ /* 0x000fe20000010000 */
[----:B-1----:R-:W-:-:S05]  /*8bbd0*/  VIADD R2, R2, UR4 ;  /* 0x0000000402027c36 */ /* 0x002fca0008000000 */
[----:B------:R-:W-:Y:S02]  /*8bbe0*/  ULDC UR4, c[0x0][0x248] ;  /* 0x0000920000047ab9 */ /* 0x000fe40000000800 */
[----:B------:R-:W-:Y:S01]  /*8bbf0*/  IADD3 R224, R2, UR4, RZ ;  /* 0x0000000402e07c10 */ /* 0x000fe2000fffe0ff */
[----:B------:R-:W-:Y:S01]  /*8bc00*/  ULDC UR4, c[0x0][0x248] ;  /* 0x0000920000047ab9 */ /* 0x000fe20000000800 */
[----:B------:R1:W-:Y:S03]  /*8bc10*/  STL [R1+0xe4], R2 ;  /* 0x0000e40201007387 */ /* 0x0003e60000100800 */
[----:B-1----:R-:W-:Y:S01]  /*8bc20*/  VIADD R2, R224, UR4 ;  /* 0x00000004e0027c36 */ /* 0x002fe20008000000 */
[----:B------:R-:W-:-:S03]  /*8bc30*/  ULDC UR4, c[0x0][0x248] ;  /* 0x0000920000047ab9 */ /* 0x000fc60000000800 */
[----:B------:R-:W-:Y:S01]  /*8bc40*/  VIADD R2, R2, UR4 ;  /* 0x0000000402027c36 */ /* 0x000fe20008000000 */
[----:B------:R-:W-:Y:S01]  /*8bc50*/  MOV R8, R205 ;  /* 0x000000cd00087202 */ /* 0x000fe20000000f00 */
[----:B------:R-:W-:Y:S01]  /*8bc60*/  IMAD.MOV.U32 R9, RZ, RZ, R207 ;  /* 0x000000ffff097224 */ /* 0x000fe200078e00cf */
[----:B------:R-:W-:Y:S01]  /*8bc70*/  ULDC UR4, c[0x0][0x248] ;  /* 0x0000920000047ab9 */ /* 0x000fe20000000800 */
[----:B----4-:R-:W-:Y:S04]  /*8bc80*/  STL.64 [R1+0x900], R72 ;  /* 0x0009004801007387 */ /* 0x010fe80000100a00 */
[----:B------:R-:W-:Y:S04]  /*8bc90*/  STL.64 [R1+0x908], R74 ;  /* 0x0009084a01007387 */ /* 0x000fe80000100a00 */
[----:B------:R-:W-:Y:S04]  /*8bca0*/  STL.64 [R1+0x8f0], R68 ;  /* 0x0008f04401007387 */ /* 0x000fe80000100a00 */
[----:B------:R-:W-:Y:S04]  /*8bcb0*/  STL.64 [R1+0x8f8], R70 ;  /* 0x0008f84601007387 */ /* 0x000fe80000100a00 */
[----:B--2---:R1:W-:Y:S04]  /*8bcc0*/  STSM.16.M88.4 [R0], R4 ;  /* 0x0000000400007844 */ /* 0x0043e80000000200 */
[----:B-1----:R-:W2:Y:S04]  /*8bcd0*/  LDL.LU R4, [R1+0xc0] ;  /* 0x0000c00001047983 */ /* 0x002ea80000300800 */
[----:B------:R-:W2:Y:S04]  /*8bce0*/  LDL.LU R5, [R1+0xc8] ;  /* 0x0000c80001057983 */ /* 0x000ea80000300800 */
[----:B------:R-:W-:Y:S04]  /*8bcf0*/  STL [R1+0xdc], R2 ;  /* 0x0000dc0201007387 */ /* 0x000fe80000100800 */
        /* <DEDUP_REMOVED lines=9> */
[----:B------:R-:W-:-:S05]  /*8bd90*/  IADD3 R225, R2, UR5, RZ ;  /* 0x0000000502e17c10 */ /* 0x000fca000fffe0ff */
[----:B------:R-:W-:Y:S01]  /*8bda0*/  VIADD R2, R225, UR6 ;  /* 0x00000006e1027c36 */ /* 0x000fe20008000000 */
[----:B------:R-:W-:Y:S01]  /*8bdb0*/  MOV R9, R202 ;  /* 0x000000ca00097202 */ /* 0x000fe20000000f00 */
[----:B------:R-:W-:Y:S01]  /*8bdc0*/  IMAD.MOV.U32 R8, RZ, RZ, R200 ;  /* 0x000000ffff087224 */ /* 0x000fe200078e00c8 */
[----:B------:R-:W-:Y:S01]  /*8bdd0*/  ULDC UR5, c[0x0][0x248] ;  /* 0x0000920000057ab9 */ /* 0x000fe20000000800 */
[----:B------:R-:W-:Y:S01]  /*8bde0*/  VIADD R2, R2, UR4 ;  /* 0x0000000402027c36 */ /* 0x000fe20008000000 */
[----:B------:R-:W-:Y:S01]  /*8bdf0*/  ULDC UR4, c[0x0][0x248] ;  /* 0x0000920000047ab9 */ /* 0x000fe20000000800 */
[----:B------:R-:W-:-:S03]  /*8be00*/  ULDC UR6, c[0x0][0x248] ;  /* 0x0000920000067ab9 */ /* 0x000fc60000000800 */
[----:B------:R4:W-:Y:S01]  /*8be10*/  STL [R1+0xd4], R2 ;  /* 0x0000d40201007387 */ /* 0x0009e20000100800 */
[----:B------:R-:W-:Y:S01]  /*8be20*/  VIADD R206, R2, UR4 ;  /* 0x0000000402ce7c36 */ /* 0x000fe20008000000 */
[----:B------:R-:W-:Y:S02]  /*8be30*/  ULDC UR4, c[0x0][0x248] ;  /* 0x0000920000047ab9 */ /* 0x000fe40000000800 */
[----:B-1----:R-:W-:Y:S04]  /*8be40*/  STL.64 [R1+0x8e0], R72 ;  /* 0x0008e04801007387 */ /* 0x002fe80000100a00 */
[----:B------:R-:W-:Y:S04]  /*8be50*/  STL.64 [R1+0x8e8], R74 ;  /* 0x0008e84a01007387 */ /* 0x000fe80000100a00 */
[----:B----4-:R-:W-:Y:S04]  /*8be60*/  STL.64 [R1+0x8d0], R68 ;  /* 0x0008d04401007387 */ /* 0x010fe80000100a00 */
[----:B------:R-:W-:Y:S01]  /*8be70*/  STL.64 [R1+0x8d8], R70 ;  /* 0x0008d84601007387 */ /* 0x000fe20000100a00 */
[----:B------:R-:W-:Y:S01]  /*8be80*/  IADD3 R2, R206, UR4, RZ ;  /* 0x00000004ce027c10 */ /* 0x000fe2000fffe0ff */
[----:B------:R-:W-:-:S04]  /*8be90*/  ULDC UR4, c[0x0][0x248] ;  /* 0x0000920000047ab9 */ /* 0x000fc80000000800 */
[----:B------:R-:W-:Y:S01]  /*8bea0*/  VIADD R2, R2, UR4 ;  /* 0x0000000402027c36 */ /* 0x000fe20008000000 */
[----:B------:R-:W-:Y:S01]  /*8beb0*/  ULDC UR4, c[0x0][0x248] ;  /* 0x0000920000047ab9 */ /* 0x000fe20000000800 */
[----:B--2---:R1:W-:Y:S04]  /*8bec0*/  STSM.16.M88.4 [R0], R4 ;  /* 0x0000000400007844 */ /* 0x0043e80000000200 */
[----:B-1----:R-:W2:Y:S04]  /*8bed0*/  LDL.LU R4, [R1+0xc4] ;  /* 0x0000c40001047983 */ /* 0x002ea80000300800 */
[----:B------:R-:W2:Y:S04]  /*8bee0*/  LDL.LU R5, [R1+0xcc] ;  /* 0x0000cc0001057983 */ /* 0x000ea80000300800 */
[----:B------:R-:W2:Y:S04]  /*8bef0*/  LDL.LU R6, [R1+0x764] ;  /* 0x0007640001067983 */ /* 0x000ea80000300800 */
[----:B------:R-:W2:Y:S04]  /*8bf00*/  LDL.LU R7, [R1+0x76c] ;  /* 0x00076c0001077983 */ /* 0x000ea80000300800 */
        /* <DEDUP_REMOVED lines=8> */
[----:B------:R-:W-:-:S05]  /*8bf90*/  VIADD R222, R2, UR4 ;  /* 0x0000000402de7c36 */ /* 0x000fca0008000000 */
[----:B------:R-:W-:Y:S02]  /*8bfa0*/  ULDC UR4, c[0x0][0x248] ;  /* 0x0000920000047ab9 */ /* 0x000fe40000000800 */
[----:B---3--:R-:W-:Y:S01]  /*8bfb0*/  VIADD R2, R222, UR4 ;  /* 0x00000004de027c36 */ /* 0x008fe20008000000 */
[----:B------:R-:W-:-:S04]  /*8bfc0*/  ULDC UR4, c[0x0][0x248] ;  /* 0x0000920000047ab9 */ /* 0x000fc80000000800 */
[----:B------:R-:W-:Y:S01]  /*8bfd0*/  IADD3 R2, R2, UR4, RZ ;  /* 0x0000000402027c10 */ /* 0x000fe2000fffe0ff */
[----:B------:R-:W-:Y:S01]  /*8bfe0*/  IMAD.MOV.U32 R8, RZ, RZ, R201 ;  /* 0x000000ffff087224 */ /* 0x000fe200078e00c9 */
[----:B------:R-:W-:Y:S01]  /*8bff0*/  MOV R9, R203 ;  /* 0x000000cb00097202 */ /* 0x000fe20000000f00 */
[----:B------:R-:W-:Y:S01]  /*8c000*/  ULDC UR4, c[0x0][0x248] ;  /* 0x0000920000047ab9 */ /* 0x000fe20000000800 */
[----:B-1----:R-:W-:Y:S04]  /*8c010*/  STL.64 [R1+0x8c0], R72 ;  /* 0x0008c04801007387 */ /* 0x002fe80000100a00 */
[----:B------:R-:W-:Y:S04]  /*8c020*/  STL.64 [R1+0x8c8], R74 ;  /* 0x0008c84a01007387 */ /* 0x000fe80000100a00 */
[----:B------:R-:W-:Y:S04]  /*8c030*/  STL.64 [R1+0x8b0], R68 ;  /* 0x0008b04401007387 */ /* 0x000fe80000100a00 */
[----:B------:R-:W-:Y:S04]  /*8c040*/  STL.64 [R1+0x8b8], R70 ;  /* 0x0008b84601007387 */ /* 0x000fe80000100a00 */
[----:B------:R-:W-:Y:S04]  /*8c050*/  STL [R1+0xc4], R2 ;  /* 0x0000c40201007387 */ /* 0x000fe80000100800 */
[----:B--2---:R1:W-:Y:S04]  /*8c060*/  STSM.16.M88.4 [R0], R4 ;  /* 0x0000000400007844 */ /* 0x0043e80000000200 */
[----:B-1----:R-:W2:Y:S04]  /*8c070*/  LDL.LU R4, [R1+0xb0] ;  /* 0x0000b00001047983 */ /* 0x002ea80000300800 */
[----:B------:R-:W2:Y:S04]  /*8c080*/  LDL.LU R5, [R1+0xb8] ;  /* 0x0000b80001057983 */ /* 0x000ea80000300800 */
[----:B------:R-:W2:Y:S04]  /*8c090*/  LDL.LU R6, [R1+0x750] ;  /* 0x0007500001067983 */ /* 0x000ea80000300800 */
[----:B------:R-:W2:Y:S04]  /*8c0a0*/  LDL.LU R7, [R1+0x758] ;  /* 0x0007580001077983 */ /* 0x000ea80000300800 */
[----:B----4-:R1:W-:Y:S01]  /*8c0b0*/  STSM.16.M88.4 [R0+0x200], R8 ;  /* 0x0002000800007844 */ /* 0x0103e20000000200 */
[----:B------:R-:W-:Y:S06]  /*8c0c0*/  BAR.SYNC.DEFER_BLOCKING 0x0 ;  /* 0x0000000000007b1d */ /* 0x000fec0000010000 */
[----:B-1----:R-:W3:Y:S04]  /*8c0d0*/  LDL.LU R10, [R1+0x9b0] ;  /* 0x0009b000010a7983 */ /* 0x002ee80000300800 */
[----:B------:R-:W3:Y:S04]  /*8c0e0*/  LDL.LU R11, [R1+0x9b8] ;  /* 0x0009b800010b7983 */ /* 0x000ee80000300800 */
[----:B------:R-:W1:Y:S04]  /*8c0f0*/  LDS.128 R72, [R104] ;  /* 0x0000000068487984 */ /* 0x000e680000000c00 */
[----:B------:R-:W4:Y:S01]  /*8c100*/  LDS.128 R68, [R104+0x400] ;  /* 0x0004000068447984 */ /* 0x000f220000000c00 */
[----:B------:R-:W-:Y:S01]  /*8c110*/  VIADD R223, R2, UR4 ;  /* 0x0000000402df7c36 */ /* 0x000fe20008000000 */
[----:B------:R-:W-:Y:S01]  /*8c120*/  ULDC UR4, c[0x0][0x248] ;  /* 0x0000920000047ab9 */ /* 0x000fe20000000800 */
[----:B------:R-:W-:Y:S02]  /*8c130*/  BAR.SYNC.DEFER_BLOCKING 0x0 ;  /* 0x0000000000007b1d */ /* 0x000fe40000010000 */
[----:B------:R-:W-:-:S04]  /*8c140*/  VIADD R2, R223, UR5 ;  /* 0x00000005df027c36 */ /* 0x000fc80008000000 */
[----:B------:R-:W-:Y:S01]  /*8c150*/  VIADD R2, R2, UR6 ;  /* 0x0000000602027c36 */ /* 0x000fe20008000000 */
[----:B------:R-:W-:Y:S01]  /*8c160*/  MOV R8, R196 ;  /* 0x000000c400087202 */ /* 0x000fe20000000f00 */
[----:B------:R-:W-:Y:S01]  /*8c170*/  IMAD.MOV.U32 R9, RZ, RZ, R198 ;  /* 0x000000ffff097224 */ /* 0x000fe200078e00c6 */
[----:B------:R-:W-:Y:S01]  /*8c180*/  ULDC UR5, c[0x0][0x248] ;  /* 0x0000920000057ab9 */ /* 0x000fe20000000800 */
[----:B------:R-:W-:Y:S01]  /*8c190*/  ULDC UR6, c[0x0][0x248] ;  /* 0x0000920000067ab9 */ /* 0x000fe20000000800 */
[----:B------:R1:W-:Y:S02]  /*8c1a0*/  STL [R1+0xb8], R2 ;  /* 0x0000b80201007387 */ /* 0x0003e40000100800 */
[----:B-1----:R-:W-:Y:S01]  /*8c1b0*/  IADD3 R2, R2, UR4, RZ ;  /* 0x0000000402027c10 */ /* 0x002fe2000fffe0ff */
[----:B------:R-:W-:-:S04]  /*8c1c0*/  ULDC UR4, c[0x0][0x248] ;  /* 0x0000920000047ab9 */ /* 0x000fc80000000800 */
[----:B------:R1:W-:Y:S04]  /*8c1d0*/  STL [R1+0xb0], R2 ;  /* 0x0000b00201007387 */ /* 0x0003e80000100800 */
[----:B------:R-:W-:Y:S01]  /*8c1e0*/  STL.64 [R1+0x8a0], R72 ;  /* 0x0008a04801007387 */ /* 0x000fe20000100a00 */
[----:B-1----:R-:W-:-:S03]  /*8c1f0*/  VIADD R2, R2, UR4 ;  /* 0x0000000402027c36 */ /* 0x002fc60008000000 */
[----:B------:R-:W-:Y:S01]  /*8c200*/  STL.64 [R1+0x8a8], R74 ;  /* 0x0008a84a01007387 */ /* 0x000fe20000100a00 */
[----:B------:R-:W-:-:S03]  /*8c210*/  ULDC UR4, c[0x0][0x248] ;  /* 0x0000920000047ab9 */ /* 0x000fc60000000800 */
[----:B----4-:R-:W-:Y:S04]  /*8c220*/  STL.64 [R1+0x890], R68 ;  /* 0x0008904401007387 */ /* 0x010fe80000100a00 */
[----:B------:R-:W-:Y:S04]  /*8c230*/  STL.64 [R1+0x898], R70 ;  /* 0x0008984601007387 */ /* 0x000fe80000100a00 */
        /* <DEDUP_REMOVED lines=17> */
[----:B------:R-:W-:Y:S02]  /*8c350*/  ULDC UR4, c[0x0][0x248] ;  /* 0x0000920000047ab9 */ /* 0x000fe40000000800 */
[----:B---3--:R-:W-:Y:S01]  /*8c360*/  IADD3 R2, R220, UR4, RZ ;  /* 0x00000004dc027c10 */ /* 0x008fe2000fffe0ff */
[----:B------:R-:W-:-:S04]  /*8c370*/  ULDC UR4, c[0x0][0x248] ;  /* 0x0000920000047ab9 */ /* 0x000fc80000000800 */
[----:B------:R-:W-:Y:S01]  /*8c380*/  VIADD R2, R2, UR4 ;  /* 0x0000000402027c36 */ /* 0x000fe20008000000 */
[----:B------:R-:W-:-:S04]  /*8c390*/  ULDC UR4, c[0x0][0x248] ;  /* 0x0000920000047ab9 */ /* 0x000fc80000000800 */
[----:B------:R3:W-:Y:S01]  /*8c3a0*/  STL [R1+0x60], R2 ;  /* 0x0000600201007387 */ /* 0x0007e20000100800 */
[----:B------:R-:W-:Y:S01]  /*8c3b0*/  VIADD R221, R2, UR4 ;  /* 0x0000000402dd7c36 */ /* 0x000fe20008000000 */
[----:B------:R-:W-:Y:S02]  /*8c3c0*/  ULDC UR4, c[0x0][0x248] ;  /* 0x0000920000047ab9 */ /* 0x000fe40000000800 */
[----:B-1----:R-:W-:Y:S04]  /*8c3d0*/  STL.64 [R1+0x880], R72 ;  /* 0x0008804801007387 */ /* 0x002fe80000100a00 */
[----:B------:R-:W-:Y:S04]  /*8c3e0*/  STL.64 [R1+0x888], R74 ;  /* 0x0008884a01007387 */ /* 0x000fe80000100a00 */
[----:B------:R-:W-:Y:S04]  /*8c3f0*/  STL.64 [R1+0x870], R68 ;  /* 0x0008704401007387 */ /* 0x000fe80000100a00 */
[----:B------:R-:W-:Y:S01]  /*8c400*/  STL.64 [R1+0x878], R70 ;  /* 0x0008784601007387 */ /* 0x000fe20000100a00 */
[----:B---3--:R-:W-:Y:S01]  /*8c410*/  IADD3 R2, R221, UR4, RZ ;  /* 0x00000004dd027c10 */ /* 0x008fe2000fffe0ff */
[----:B------:R-:W-:Y:S01]  /*8c420*/  IMAD.MOV.U32 R8, RZ, RZ, R197 ;  /* 0x000000ffff087224 */ /* 0x000fe200078e00c5 */
[----:B------:R-:W-:Y:S01]  /*8c430*/  ULDC UR4, c[0x0][0x248] ;  /* 0x0000920000047ab9 */ /* 0x000fe20000000800 */
[----:B------:R-:W-:-:S02]  /*8c440*/  IMAD.MOV.U32 R9, RZ, RZ, R199 ;  /* 0x000000ffff097224 */ /* 0x000fc400078e00c7 */
[----:B------:R-:W-:Y:S01]  /*8c450*/  VIADD R2, R2, UR5 ;  /* 0x0000000502027c36 */ /* 0x000fe20008000000 */
[----:B------:R-:W-:Y:S01]  /*8c460*/  ULDC UR5, c[0x0][0x248] ;  /* 0x0000920000057ab9 */ /* 0x000fe20000000800 */
[----:B--2---:R1:W-:Y:S04]  /*8c470*/  STSM.16.M88.4 [R0], R4 ;  /* 0x0000000400007844 */ /* 0x0043e80000000200 */
[----:B-1----:R-:W2:Y:S04]  /*8c480*/  LDL.LU R4, [R1+0xa0] ;  /* 0x0000a00001047983 */ /* 0x002ea80000300800 */
[----:B------:R-:W2:Y:S04]  /*8c490*/  LDL.LU R5, [R1+0xa8] ;  /* 0x0000a80001057983 */ /* 0x000ea80000300800 */
[----:B------:R-:W2:Y:S04]  /*8c4a0*/  LDL.LU R6, [R1+0x320] ;  /* 0x0003200001067983 */ /* 0x000ea80000300800 */
[----:B------:R-:W2:Y:S04]  /*8c4b0*/  LDL.LU R7, [R1+0x328] ;  /* 0x0003280001077983 */ /* 0x000ea80000300800 */
[----:B----4-:R1:W-:Y:S04]  /*8c4c0*/  STSM.16.M88.4 [R0+0x200], R8 ;  /* 0x0002000800007844 */ /* 0x0103e80000000200 */
        /* <DEDUP_REMOVED lines=13> */
[----:B------:R-:W-:-:S04]  /*8c5a0*/  ULDC UR4, c[0x0][0x248] ;  /* 0x0000920000047ab9 */ /* 0x000fc80000000800 */
[----:B------:R-:W-:Y:S01]  /*8c5b0*/  VIADD R218, R2, UR4 ;  /* 0x0000000402da7c36 */ /* 0x000fe20008000000 */
[----:B------:R-:W-:Y:S01]  /*8c5c0*/  ULDC UR4, c[0x0][0x248] ;  /* 0x0000920000047ab9 */ /* 0x000fe20000000800 */
[----:B------:R-:W-:Y:S01]  /*8c5d0*/  IMAD.MOV.U32 R9, RZ, RZ, R246 ;  /* 0x000000ffff097224 */ /* 0x000fe200078e00f6 */
[----:B-1----:R-:W-:Y:S04]  /*8c5e0*/  STL.64 [R1+0x850], R72 ;  /* 0x0008504801007387 */ /* 0x002fe80000100a00 */
[----:B------:R-:W-:Y:S04]  /*8c5f0*/  STL.64 [R1+0x858], R74 ;  /* 0x0008584a01007387 */ /* 0x000fe80000100a00 */
[----:B------:R-:W-:Y:S04]  /*8c600*/  STL.64 [R1+0x840], R68 ;  /* 0x0008404401007387 */ /* 0x000fe80000100a00 */
        /* <DEDUP_REMOVED lines=17> */
[----:B---3--:R-:W-:-:S05]  /*8c720*/  VIADD R2, R2, UR4 ;  /* 0x0000000402027c36 */ /* 0x008fca0008000000 */
[----:B------:R-:W-:Y:S02]  /*8c730*/  ULDC UR4, c[0x0][0x248] ;  /* 0x0000920000047ab9 */ /* 0x000fe40000000800 */
[----:B------:R-:W-:Y:S01]  /*8c740*/  IADD3 R219, R2, UR4, RZ ;  /* 0x0000000402db7c10 */ /* 0x000fe2000fffe0ff */
[----:B------:R-:W-:Y:S01]  /*8c750*/  ULDC UR4, c[0x0][0x248] ;  /* 0x0000920000047ab9 */ /* 0x000fe20000000800 */
[----:B------:R3:W-:Y:S03]  /*8c760*/  STL [R1+0x18], R2 ;  /* 0x0000180201007387 */ /* 0x0007e60000100800 */
[----:B---3--:R-:W-:Y:S01]  /*8c770*/  VIADD R2, R219, UR4 ;  /* 0x00000004db027c36 */ /* 0x008fe20008000000 */
[----:B------:R-:W-:-:S03]  /*8c780*/  ULDC UR4, c[0x0][0x248] ;  /* 0x0000920000047ab9 */ /* 0x000fc60000000800 */
[----:B------:R-:W-:Y:S01]  /*8c790*/  VIADD R2, R2, UR4 ;  /* 0x0000000402027c36 */ /* 0x000fe20008000000 */
[----:B------:R-:W-:Y:S01]  /*8c7a0*/  MOV R8, R245 ;  /* 0x000000f500087202 */ /* 0x000fe20000000f00 */
[----:B------:R-:W-:Y:S01]  /*8c7b0*/  IMAD.MOV.U32 R9, RZ, RZ, R247 ;  /* 0x000000ffff097224 */ /* 0x000fe200078e00f7 */
[----:B------:R-:W-:Y:S01]  /*8c7c0*/  ULDC UR4, c[0x0][0x248] ;  /* 0x0000920000047ab9 */ /* 0x000fe20000000800 */
[----:B-1----:R-:W-:Y:S04]  /*8c7d0*/  STL.64 [R1+0x830], R72 ;  /* 0x0008304801007387 */ /* 0x002fe80000100a00 */
        /* <DEDUP_REMOVED lines=15> */
[----:B------:R-:W-:Y:S01]  /*8c8d0*/  IADD3 R205, R2, UR5, RZ ;  /* 0x0000000502cd7c10 */ /* 0x000fe2000fffe0ff */
[----:B------:R-:W-:Y:S01]  /*8c8e0*/  IMAD.MOV.U32 R8, RZ, RZ, R188 ;  /* 0x000000ffff087224 */ /* 0x000fe200078e00bc */
[----:B------:R-:W-:Y:S01]  /*8c8f0*/  MOV R9, R190 ;  /* 0x000000be00097202 */ /* 0x000fe20000000f00 */
[----:B------:R-:W-:Y:S02]  /*8c900*/  BAR.SYNC.DEFER_BLOCKING 0x0 ;  /* 0x0000000000007b1d */ /* 0x000fe40000010000 */
[----:B------:R-:W-:-:S04]  /*8c910*/  VIADD R2, R205, UR6 ;  /* 0x00000006cd027c36 */ /* 0x000fc80008000000 */
[----:B------:R-:W-:Y:S01]  /*8c920*/  ULDC UR5, c[0x0][0x248] ;  /* 0x0000920000057ab9 */ /* 0x000fe20000000800 */
[----:B------:R-:W-:Y:S01]  /*8c930*/  ULDC UR6, c[0x0][0x248] ;  /* 0x0000920000067ab9 */ /* 0x000fe20000000800 */
[----:B------:R1:W-:Y:S02]  /*8c940*/  STL [R1+0xc], R2 ;  /* 0x00000c0201007387 */ /* 0x0003e40000100800 */
[----:B-1----:R-:W-:Y:S01]  /*8c950*/  VIADD R2, R2, UR4 ;  /* 0x0000000402027c36 */ /* 0x002fe20008000000 */
[----:B------:R-:W-:-:S03]  /*8c960*/  ULDC UR4, c[0x0][0x248] ;  /* 0x0000920000047ab9 */ /* 0x000fc60000000800 */
[----:B------:R-:W-:Y:S01]  /*8c970*/  VIADD R216, R2, UR4 ;  /* 0x0000000402d87c36 */ /* 0x000fe20008000000 */
[----:B------:R-:W-:Y:S01]  /*8c980*/  ULDC UR4, c[0x0][0x248] ;  /* 0x0000920000047ab9 */ /* 0x000fe20000000800 */
[----:B------:R1:W-:Y:S04]  /*8c990*/  STL [R1+0x8], R2 ;  /* 0x0000080201007387 */ /* 0x0003e80000100800 */
[----:B------:R-:W-:Y:S01]  /*8c9a0*/  STL.64 [R1+0x810], R72 ;  /* 0x0008104801007387 */ /* 0x000fe20000100a00 */
[----:B-1----:R-:W-:Y:S01]  /*8c9b0*/  IADD3 R2, R216, UR4, RZ ;  /* 0x00000004d8027c10 */ /* 0x002fe2000fffe0ff */
[----:B------:R-:W-:Y:S02]  /*8c9c0*/  ULDC UR4, c[0x0][0x248] ;  /* 0x0000920000047ab9 */ /* 0x000fe40000000800 */
[----:B------:R-:W-:Y:S04]  /*8c9d0*/  STL.64 [R1+0x818], R74 ;  /* 0x0008184a01007387 */ /* 0x000fe80000100a00 */
[----:B----4-:R-:W-:Y:S01]  /*8c9e0*/  STL.64 [R1+0x800], R68 ;  /* 0x0008004401007387 */ /* 0x010fe20000100a00 */
[----:B------:R-:W-:Y:S01]  /*8c9f0*/  VIADD R2, R2, UR4 ;  /* 0x0000000402027c36 */ /* 0x000fe20008000000 */
[----:B------:R-:W-:-:S02]  /*8ca00*/  ULDC UR4, c[0x0][0x248] ;  /* 0x0000920000047ab9 */ /* 0x000fc40000000800 */
[----:B------:R-:W-:Y:S04]  /*8ca10*/  STL.64 [R1+0x808], R70 ;  /* 0x0008084601007387 */ /* 0x000fe80000100a00 */
[----:B--2---:R1:W-:Y:S04]  /*8ca20*/  STSM.16.M88.4 [R0], R4 ;  /* 0x0000000400007844 */ /* 0x0043e80000000200 */
[----:B-1----:R-:W2:Y:S04]  /*8ca30*/  LDL.LU R4, [R1+0x94] ;  /* 0x0000940001047983 */ /* 0x002ea80000300800 */
[----:B------:R-:W2:Y:S04]  /*8ca40*/  LDL.LU R5, [R1+0x9c] ;  /* 0x00009c0001057983 */ /* 0x000ea80000300800 */
[----:B------:R-:W2:Y:S04]  /*8ca50*/  LDL.LU R6, [R1+0x314] ;  /* 0x0003140001067983 */ /* 0x000ea80000300800 */
[----:B------:R-:W2:Y:S04]  /*8ca60*/  LDL.LU R7, [R1+0x31c] ;  /* 0x00031c0001077983 */ /* 0x000ea80000300800 */
[----:B---3--:R1:W-:Y:S04]  /*8ca70*/  STSM.16.M88.4 [R0+0x200], R8 ;  /* 0x0002000800007844 */ /* 0x0083e80000000200 */
[----:B------:R-:W-:Y:S01]  /*8ca80*/  STL [R1], R2 ;  /* 0x0000000201007387 */ /* 0x000fe20000100800 */
[----:B------:R-:W-:Y:S06]  /*8ca90*/  BAR.SYNC.DEFER_BLOCKING 0x0 ;  /* 0x0000000000007b1d */ /* 0x000fec0000010000 */
[----:B-1----:R-:W3:Y:S04]  /*8caa0*/  LDL.LU R10, [R1+0x994] ;  /* 0x00099400010a7983 */ /* 0x002ee80000300800 */
[----:B------:R-:W3:Y:S04]  /*8cab0*/  LDL.LU R11, [R1+0x99c] ;  /* 0x00099c00010b7983 */ /* 0x000ee80000300800 */
[----:B------:R-:W1:Y:S04]  /*8cac0*/  LDS.128 R72, [R104] ;  /* 0x0000000068487984 */ /* 0x000e680000000c00 */
[----:B------:R-:W4:Y:S01]  /*8cad0*/  LDS.128 R68, [R104+0x400] ;  /* 0x0004000068447984 */ /* 0x000f220000000c00 */
[----:B------:R-:W-:Y:S01]  /*8cae0*/  BAR.SYNC.DEFER_BLOCKING 0x0 ;  /* 0x0000000000007b1d */ /* 0x000fe20000010000 */
[----:B------:R-:W-:-:S05]  /*8caf0*/  VIADD R217, R2, UR4 ;  /* 0x0000000402d97c36 */ /* 0x000fca0008000000 */
[----:B------:R-:W-:Y:S02]  /*8cb00*/  ULDC UR4, c[0x0][0x248] ;  /* 0x0000920000047ab9 */ /* 0x000fe40000000800 */
[----:B------:R-:W-:Y:S01]  /*8cb10*/  VIADD R252, R217, UR4 ;  /* 0x00000004d9fc7c36 */ /* 0x000fe20008000000 */
[----:B------:R-:W-:Y:S01]  /*8cb20*/  ULDC UR4, c[0x0][0x248] ;  /* 0x0000920000047ab9 */ /* 0x000fe20000000800 */
[----:B------:R-:W-:Y:S03]  /*8cb30*/  STL.64 [R1+0x27d0], R216 ;  /* 0x0027d0d801007387 */ /* 0x000fe60000100a00 */
[----:B------:R-:W-:Y:S01]  /*8cb40*/  IADD3 R251, R252, UR4, RZ ;  /* 0x00000004fcfb7c10 */ /* 0x000fe2000fffe0ff */
[----:B------:R-:W-:Y:S01]  /*8cb50*/  ULDC UR4, c[0x0][0x248] ;  /* 0x0000920000047ab9 */ /* 0x000fe20000000800 */
[----:B------:R-:W-:Y:S01]  /*8cb60*/  IMAD.MOV.U32 R8, RZ, RZ, R189 ;  /* 0x000000ffff087224 */ /* 0x000fe200078e00bd */
[----:B------:R-:W-:-:S02]  /*8cb70*/  MOV R9, R191 ;  /* 0x000000bf00097202 */ /* 0x000fc40000000f00 */
[----:B------:R-:W-:Y:S01]  /*8cb80*/  VIADD R250, R251, UR4 ;  /* 0x00000004fbfa7c36 */ /* 0x000fe20008000000 */
[----:B------:R-:W-:Y:S01]  /*8cb90*/  ULDC UR4, c[0x0][0x248] ;  /* 0x0000920000047ab9 */ /* 0x000fe20000000800 */
[----:B-1----:R-:W-:Y:S04]  /*8cba0*/  STL.64 [R1+0x7f0], R72 ;  /* 0x0007f04801007387 */ /* 0x002fe80000100a00 */
[----:B------:R-:W-:Y:S04]  /*8cbb0*/  STL.64 [R1+0x7f8], R74 ;  /* 0x0007f84a01007387 */ /* 0x000fe80000100a00 */
[----:B----4-:R-:W-:Y:S04]  /*8cbc0*/  STL.64 [R1+0x7e0], R68 ;  /* 0x0007e04401007387 */ /* 0x010fe80000100a00 */
[----:B------:R-:W-:Y:S01]  /*8cbd0*/  STL.64 [R1+0x7e8], R70 ;  /* 0x0007e84601007387 */ /* 0x000fe20000100a00 */
        /* <DEDUP_REMOVED lines=9> */
[----:B------:R-:W-:Y:S01]  /*8cc70*/  ULDC UR4, c[0x0][0x248] ;  /* 0x0000920000047ab9 */ /* 0x000fe20000000800 */
[----:B--2---:R1:W-:Y:S04]  /*8cc80*/  STSM.16.M88.4 [R0], R4 ;  /* 0x0000000400007844 */ /* 0x0043e80000000200 */
[----:B-1----:R-:W2:Y:S04]  /*8cc90*/  LDL.LU R4, [R1+0x80] ;  /* 0x0000800001047983 */ /* 0x002ea80000300800 */
[----:B------:R-:W2:Y:S04]  /*8cca0*/  LDL.LU R5, [R1+0x88] ;  /* 0x0000880001057983 */ /* 0x000ea80000300800 */
[----:B------:R-:W-:Y:S04]  /*8ccb0*/  STL.64 [R1+0x27c0], R250 ;  /* 0x0027c0fa01007387 */ /* 0x000fe80000100a00 */
[----:B------:R-:W2:Y:S04]  /*8ccc0*/  LDL.LU R6, [R1+0x300] ;  /* 0x0003000001067983 */ /* 0x000ea80000300800 */
[----:B---3--:R1:W-:Y:S04]  /*8ccd0*/  STSM.16.M88.4 [R0+0x200], R8 ;  /* 0x0002000800007844 */ /* 0x0083e80000000200 */
[----:B------:R-:W2:Y:S01]  /*8cce0*/  LDL.LU R7, [R1+0x308] ;  /* 0x0003080001077983 */ /* 0x000ea20000300800 */
[----:B------:R-:W-:Y:S06]  /*8ccf0*/  BAR.SYNC.DEFER_BLOCKING 0x0 ;  /* 0x0000000000007b1d */ /* 0x000fec0000010000 */
[----:B-1----:R-:W3:Y:S04]  /*8cd00*/  LDL.LU R10, [R1+0x980] ;  /* 0x00098000010a7983 */ /* 0x002ee80000300800 */
[----:B------:R-:W3:Y:S04]  /*8cd10*/  LDL.LU R11, [R1+0x988] ;  /* 0x00098800010b7983 */ /* 0x000ee80000300800 */
[----:B------:R-:W1:Y:S04]  /*8cd20*/  LDS.128 R72, [R104] ;  /* 0x0000000068487984 */ /* 0x000e680000000c00 */
[----:B------:R-:W4:Y:S04]  /*8cd30*/  LDS.128 R68, [R104+0x400] ;  /* 0x0004000068447984 */ /* 0x000f280000000c00 */
[----:B------:R-:W-:Y:S01]  /*8cd40*/  STL.64 [R1+0x27b8], R248 ;  /* 0x0027b8f801007387 */ /* 0x000fe20000100a00 */
[----:B------:R-:W-:Y:S06]  /*8cd50*/  BAR.SYNC.DEFER_BLOCKING 0x0 ;  /* 0x0000000000007b1d */ /* 0x000fec0000010000 */
[----:B-1----:R-:W-:Y:S04]  /*8cd60*/  STL.64 [R1+0x7d0], R72 ;  /* 0x0007d04801007387 */ /* 0x002fe80000100a00 */
[----:B------:R-:W-:Y:S04]  /*8cd70*/  STL.64 [R1+0x7d8], R74 ;  /* 0x0007d84a01007387 */ /* 0x000fe80000100a00 */
[----:B----4-:R1:W-:Y:S04]  /*8cd80*/  STL.64 [R1+0x7c0], R68 ;  /* 0x0007c04401007387 */ /* 0x0103e80000100a00 */
[----:B------:R4:W-:Y:S04]  /*8cd90*/  STL.64 [R1+0x7c8], R70 ;  /* 0x0007c84601007387 */ /* 0x0009e80000100a00 */
[----:B-1----:R-:W3:Y:S04]  /*8cda0*/  LDL.LU R68, [R1+0x84] ;  /* 0x0000840001447983 */ /* 0x002ee80000300800 */
[----:B------:R-:W3:Y:S04]  /*8cdb0*/  LDL.LU R69, [R1+0x8c] ;  /* 0x00008c0001457983 */ /* 0x000ee80000300800 */
[----:B----4-:R-:W4:Y:S04]  /*8cdc0*/  LDL.LU R70, [R1+0x304] ;  /* 0x0003040001467983 */ /* 0x010f280000300800 */
[----:B------:R-:W4:Y:S04]  /*8cdd0*/  LDL.LU R71, [R1+0x30c] ;  /* 0x00030c0001477983 */ /* 0x000f280000300800 */
[----:B------:R-:W-:Y:S04]  /*8cde0*/  STL.64 [R1+0x27b0], R246 ;  /* 0x0027b0f601007387 */ /* 0x000fe80000100a00 */
[----:B------:R-:W4:Y:S04]  /*8cdf0*/  LDL.LU R74, [R1+0x984] ;  /* 0x00098400014a7983 */ /* 0x000f280000300800 */
[----:B------:R-:W4:Y:S01]  /*8ce00*/  LDL.LU R75, [R1+0x98c] ;  /* 0x00098c00014b7983 */ /* 0x000f220000300800 */
[----:B------:R-:W-:Y:S01]  /*8ce10*/  MOV R8, R156 ;  /* 0x0000009c00087202 */ /* 0x000fe20000000f00 */
[----:B------:R-:W-:-:S02]  /*8ce20*/  IMAD.MOV.U32 R9, RZ, RZ, R158 ;  /* 0x000000ffff097224 */ /* 0x000fc400078e009e */
[----:B------:R-:W-:Y:S02]  /*8ce30*/  IMAD.MOV.U32 R72, RZ, RZ, R157 ;  /* 0x000000ffff487224 */ /* 0x000fe400078e009d */
[----:B------:R-:W-:Y:S01]  /*8ce40*/  IMAD.MOV.U32 R73, RZ, RZ, R159 ;  /* 0x000000ffff497224 */ /* 0x000fe200078e009f */
[----:B--2---:R1:W-:Y:S04]  /*8ce50*/  STSM.16.M88.4 [R0], R4 ;  /* 0x0000000400007844 */ /* 0x0043e80000000200 */
[----:B---3--:R2:W-:Y:S01]  /*8ce60*/  STSM.16.M88.4 [R0+0x200], R8 ;  /* 0x0002000800007844 */ /* 0x0085e20000000200 */
[----:B------:R-:W-:Y:S01]  /*8ce70*/  BAR.SYNC.DEFER_BLOCKING 0x0 ;  /* 0x0000000000007b1d */ /* 0x000fe20000010000 */
[----:B-1----:R-:W-:-:S05]  /*8ce80*/  IADD3 R4, R246, UR4, RZ ;  /* 0x00000004f6047c10 */ /* 0x002fca000fffe0ff */
[----:B------:R-:W-:Y:S02]  /*8ce90*/  ULDC UR4, c[0x0][0x248] ;  /* 0x0000920000047ab9 */ /* 0x000fe40000000800 */
[----:B------:R-:W-:Y:S01]  /*8cea0*/  IADD3 R5, R4, UR4, RZ ;  /* 0x0000000404057c10 */ /* 0x000fe2000fffe0ff */
[----:B------:R-:W-:-:S04]  /*8ceb0*/  ULDC UR4, c[0x0][0x248] ;  /* 0x0000920000047ab9 */ /* 0x000fc80000000800 */
[----:B--2---:R-:W-:Y:S01]  /*8cec0*/  VIADD R8, R5, UR4 ;  /* 0x0000000405087c36 */ /* 0x004fe20008000000 */
[----:B------:R-:W-:Y:S01]  /*8ced0*/  STL.64 [R1+0x27c8], R4 ;  /* 0x0027c80401007387 */ /* 0x000fe20000100a00 */
[----:B------:R-:W-:-:S03]  /*8cee0*/  ULDC UR4, c[0x0][0x248] ;  /* 0x0000920000047ab9 */ /* 0x000fc60000000800 */
[----:B------:R-:W1:Y:S04]  /*8cef0*/  LDS.128 R76, [R104] ;  /* 0x00000000684c7984 */ /* 0x000e680000000c00 */
[----:B------:R-:W2:Y:S01]  /*8cf00*/  LDS.128 R4, [R104+0x400] ;  /* 0x0004000068047984 */ /* 0x000ea20000000c00 */
[----:B------:R-:W-:Y:S06]  /*8cf10*/  BAR.SYNC.DEFER_BLOCKING 0x0 ;  /* 0x0000000000007b1d */ /* 0x000fec0000010000 */
[----:B-1----:R-:W-:Y:S04]  /*8cf20*/  STL.64 [R1+0x7a0], R76 ;  /* 0x0007a04c01007387 */ /* 0x002fe80000100a00 */
[----:B------:R-:W-:Y:S04]  /*8cf30*/  STL.64 [R1+0x7a8], R78 ;  /* 0x0007a84e01007387 */ /* 0x000fe80000100a00 */
[----:B--2---:R-:W-:Y:S04]  /*8cf40*/  STL.64 [R1+0x790], R4 ;  /* 0x0007900401007387 */ /* 0x004fe80000100a00 */
[----:B------:R1:W-:Y:S04]  /*8cf50*/  STL.64 [R1+0x798], R6 ;  /* 0x0007980601007387 */ /* 0x0003e80000100a00 */
[----:B----4-:R-:W-:Y:S01]  /*8cf60*/  STSM.16.M88.4 [R0], R68 ;  /* 0x0000004400007844 */ /* 0x010fe20000000200 */
[----:B-1----:R-:W-:Y:S01]  /*8cf70*/  VIADD R7, R8, UR4 ;  /* 0x0000000408077c36 */ /* 0x002fe20008000000 */
[----:B------:R-:W-:-:S04]  /*8cf80*/  ULDC UR4, c[0x0][0x248] ;  /* 0x0000920000047ab9 */ /* 0x000fc80000000800 */
[----:B------:R-:W-:Y:S01]  /*8cf90*/  IADD3 R6, R7, UR4, RZ ;  /* 0x0000000407067c10 */ /* 0x000fe2000fffe0ff */
[----:B------:R1:W-:Y:S01]  /*8cfa0*/  STSM.16.M88.4 [R0+0x200], R72 ;  /* 0x0002004800007844 */ /* 0x0003e20000000200 */
[----:B------:R-:W-:Y:S01]  /*8cfb0*/  IMAD.MOV.U32 R76, RZ, RZ, R160 ;  /* 0x000000ffff4c7224 */ /* 0x000fe200078e00a0 */
[----:B------:R-:W-:Y:S02]  /*8cfc0*/  ULDC UR4, c[0x0][0x248] ;  /* 0x0000920000047ab9 */ /* 0x000fe40000000800 */
[----:B------:R-:W-:Y:S01]  /*8cfd0*/  VIADD R9, R6, UR5 ;  /* 0x0000000506097c36 */ /* 0x000fe20008000000 */
[----:B------:R-:W-:Y:S01]  /*8cfe0*/  BAR.SYNC.DEFER_BLOCKING 0x0 ;  /* 0x0000000000007b1d */ /* 0x000fe20000010000 */
[----:B------:R-:W-:-:S05]  /*8cff0*/  IMAD.MOV.U32 R77, RZ, RZ, R162 ;  /* 0x000000ffff4d7224 */ /* 0x000fca00078e00a2 */
[----:B------:R-:W-:Y:S01]  /*8d000*/  ULDC UR5, c[0x0][0x248] ;  /* 0x0000920000057ab9 */ /* 0x000fe20000000800 */
[----:B-1----:R-:W2:Y:S04]  /*8d010*/  LDL.LU R72, [R1+0x70] ;  /* 0x0000700001487983 */ /* 0x002ea80000300800 */
[----:B------:R-:W2:Y:S04]  /*8d020*/  LDL.LU R73, [R1+0x78] ;  /* 0x0000780001497983 */ /* 0x000ea80000300800 */
[----:B------:R-:W-:Y:S04]  /*8d030*/  STL.64 [R1+0x27a8], R6 ;  /* 0x0027a80601007387 */ /* 0x000fe80000100a00 */
[----:B------:R-:W2:Y:S04]  /*8d040*/  LDL.LU R74, [R1+0x2f0] ;  /* 0x0002f000014a7983 */ /* 0x000ea80000300800 */
[----:B------:R-:W2:Y:S04]  /*8d050*/  LDL.LU R75, [R1+0x2f8] ;  /* 0x0002f800014b7983 */ /* 0x000ea80000300800 */
[----:B------:R-:W-:Y:S04]  /*8d060*/  STL.64 [R1+0x27d8], R8 ;  /* 0x0027d80801007387 */ /* 0x000fe80000100a00 */
        /* <DEDUP_REMOVED lines=8> */
[----:B------:R-:W-:Y:S04]  /*8d0f0*/  STL.64 [R1+0x778], R6 ;  /* 0x0007780601007387 */ /* 0x000fe80000100a00 */
[----:B--2---:R-:W-:Y:S04]  /*8d100*/  STSM.16.M88.4 [R0], R72 ;  /* 0x0000004800007844 */ /* 0x004fe80000000200 */
[----:B---3--:R1:W-:Y:S01]  /*8d110*/  STSM.16.M88.4 [R0+0x200], R76 ;  /* 0x0002004c00007844 */ /* 0x0083e20000000200 */
        /* <DEDUP_REMOVED lines=23> */
[----:B------:R-:W1:Y:S04]  /*8d290*/  LDS.128 R88, [R104] ;  /* 0x0000000068587984 */ /* 0x000e680000000c00 */
[----:B------:R-:W3:Y:S01]  /*8d2a0*/  LDS.128 R4, [R104+0x400] ;  /* 0x0004000068047984 */ /* 0x000ee20000000c00 */
[----:B------:R-:W-:Y:S06]  /*8d2b0*/  BAR.SYNC.DEFER_BLOCKING 0x0 ;  /* 0x0000000000007b1d */ /* 0x000fec0000010000 */
[----:B-1----:R-:W-:Y:S04]  /*8d2c0*/  STL.64 [R1+0x740], R88 ;  /* 0x0007405801007387 */ /* 0x002fe80000100a00 */
[----:B------:R-:W-:Y:S04]  /*8d2d0*/  STL.64 [R1+0x748], R90 ;  /* 0x0007485a01007387 */ /* 0x000fe80000100a00 */
[----:B---3--:R-:W-:Y:S04]  /*8d2e0*/  STL.64 [R1+0x730], R4 ;  /* 0x0007300401007387 */ /* 0x008fe80000100a00 */
[----:B------:R-:W-:Y:S04]  /*8d2f0*/  STL.64 [R1+0x738], R6 ;  /* 0x0007380601007387 */ /* 0x000fe80000100a00 */
[----:B--2---:R1:W-:Y:S04]  /*8d300*/  STSM.16.M88.4 [R0], R80 ;  /* 0x0000005000007844 */ /* 0x0043e80000000200 */
[----:B-1----:R-:W2:Y:S04]  /*8d310*/  LDL.LU R82, [R1+0x860] ;  /* 0x0008600001527983 */ /* 0x002ea80000300800 */
[----:B------:R-:W2:Y:S04]  /*8d320*/  LDL.LU R83, [R1+0x868] ;  /* 0x0008680001537983 */ /* 0x000ea80000300800 */
[----:B------:R-:W3:Y:S04]  /*8d330*/  LDL.LU R88, [R1+0x24] ;  /* 0x0000240001587983 */ /* 0x000ee80000300800 */
[----:B------:R-:W3:Y:S04]  /*8d340*/  LDL.LU R89, [R1+0x2c] ;  /* 0x00002c0001597983 */ /* 0x000ee80000300800 */
[----:B------:R-:W3:Y:S04]  /*8d350*/  LDL.LU R90, [R1+0x244] ;  /* 0x00024400015a7983 */ /* 0x000ee80000300800 */
[----:B------:R-:W3:Y:S04]  /*8d360*/  LDL.LU R91, [R1+0x24c] ;  /* 0x00024c00015b7983 */ /* 0x000ee80000300800 */
[----:B------:R-:W4:Y:S04]  /*8d370*/  LDL.LU R94, [R1+0x864] ;  /* 0x00086400015e7983 */ /* 0x000f280000300800 */
[----:B------:R-:W4:Y:S01]  /*8d380*/  LDL.LU R95, [R1+0x86c] ;  /* 0x00086c00015f7983 */ /* 0x000f220000300800 */
[----:B------:R-:W-:Y:S01]  /*8d390*/  MOV R80, R164 ;  /* 0x000000a400507202 */ /* 0x000fe20000000f00 */
[----:B------:R-:W-:-:S02]  /*8d3a0*/  IMAD.MOV.U32 R81, RZ, RZ, R166 ;  /* 0x000000ffff517224 */ /* 0x000fc400078e00a6 */
[----:B------:R-:W4:Y:S01]  /*8d3b0*/  LDL.LU R5, [R1+0x1f64] ;  /* 0x001f640001057983 */ /* 0x000f220000300800 */
        /* <DEDUP_REMOVED lines=23> */
[----:B------:R-:W-:Y:S01]  /*8d530*/  IMAD R2, R84, UR4, RZ ;  /* 0x0000000454027c24 */ /* 0x000fe2000f8e02ff */
[----:B------:R-:W-:Y:S01]  /*8d540*/  ULDC.64 UR4, c[0x0][0x220] ;  /* 0x0000880000047ab9 */ /* 0x000fe20000000a00 */
[----:B------:R-:W-:Y:S01]  /*8d550*/  VIADD R78, R76, UR6 ;  /* 0x000000064c4e7c36 */ /* 0x000fe20008000000 */
[----:B------:R-:W-:Y:S02]  /*8d560*/  ULDC UR6, c[0x0][0x248] ;  /* 0x0000920000067ab9 */ /* 0x000fe40000000800 */
[----:B------:R-:W-:Y:S01]  /*8d570*/  LEA R3, P1, R2, UR4, 0x2 ;  /* 0x0000000402037c11 */ /* 0x000fe2000f8210ff */
[----:B------:R-:W-:Y:S01]  /*8d580*/  ULDC UR4, c[0x0][0x248] ;  /* 0x0000920000047ab9 */ /* 0x000fe20000000800 */
[----:B------:R-:W-:Y:S01]  /*8d590*/  IADD3 R79, R78, UR7, RZ ;  /* 0x000000074e4f7c10 */ /* 0x000fe2000fffe0ff */
[----:B------:R-:W-:Y:S01]  /*8d5a0*/  ULDC UR7, c[0x0][0x22c] ;  /* 0x00008b0000077ab9 */ /* 0x000fe20000000800 */
[----:B--2---:R1:W-:Y:S01]  /*8d5b0*/  STSM.16.M88.4 [R0+0x200], R80 ;  /* 0x0002005000007844 */ /* 0x0043e20000000200 */
[----:B------:R-:W-:Y:S06]  /*8d5c0*/  BAR.SYNC.DEFER_BLOCKING 0x0 ;  /* 0x0000000000007b1d */ /* 0x000fec0000010000 */
[----:B------:R-:W2:Y:S01]  /*8d5d0*/  LDS.128 R108, [R104] ;  /* 0x00000000686c7984 */ /* 0x000ea20000000c00 */
[----:B-1----:R-:W-:Y:S01]  /*8d5e0*/  VIADD R80, R79, UR4 ;  /* 0x000000044f507c36 */ /* 0x002fe20008000000 */
[----:B------:R-:W-:-:S02]  /*8d5f0*/  ULDC UR4, c[0x0][0x248] ;  /* 0x0000920000047ab9 */ /* 0x000fc40000000800 */
[----:B------:R-:W1:Y:S01]  /*8d600*/  LDS.128 R104, [R104+0x400] ;  /* 0x0004000068687984 */ /* 0x000e620000000c00 */
[----:B------:R-:W-:Y:S06]  /*8d610*/  BAR.SYNC.DEFER_BLOCKING 0x0 ;  /* 0x0000000000007b1d */ /* 0x000fec0000010000 */
[----:B--2---:R-:W-:Y:S04]  /*8d620*/  STL.64 [R1+0x720], R108 ;  /* 0x0007206c01007387 */ /* 0x004fe80000100a00 */
[----:B------:R-:W-:Y:S04]  /*8d630*/  STL.64 [R1+0x728], R110 ;  /* 0x0007286e01007387 */ /* 0x000fe80000100a00 */
[----:B------:R-:W2:Y:S01]  /*8d640*/  LDL.LU R4, [R1+0x1f68] ;  /* 0x001f680001047983 */ /* 0x000ea20000300800 */
        /* <DEDUP_REMOVED lines=8> */
[----:B---3--:R-:W-:Y:S02]  /*8d6d0*/  STSM.16.M88.4 [R0], R88 ;  /* 0x0000005800007844 */ /* 0x008fe40000000200 */
[----:B------:R-:W-:Y:S01]  /*8d6e0*/  VIADD R85, R84, UR4 ;  /* 0x0000000454557c36 */ /* 0x000fe20008000000 */
[----:B------:R-:W-:Y:S01]  /*8d6f0*/  ULDC UR4, c[0x0][0x248] ;  /* 0x0000920000047ab9 */ /* 0x000fe20000000800 */
[----:B----4-:R3:W-:Y:S01]  /*8d700*/  STSM.16.M88.4 [R0+0x200], R92 ;  /* 0x0002005c00007844 */ /* 0x0107e20000000200 */
[----:B------:R-:W-:Y:S01]  /*8d710*/  LEA.HI.X.SX32 R2, R2, UR5, 0x2, P1 ;  /* 0x0000000502027c11 */ /* 0x000fe200088f16ff */
[----:B------:R-:W-:Y:S01]  /*8d720*/  ULDC UR5, c[0x0][0x22c] ;  /* 0x00008b0000057ab9 */ /* 0x000fe20000000800 */
[----:B------:R-:W-:Y:S01]  /*8d730*/  BAR.SYNC.DEFER_BLOCKING 0x0 ;  /* 0x0000000000007b1d */ /* 0x000fe20000010000 */
[----:B------:R-:W-:-:S02]  /*8d740*/  LEA R98, P6, R87, R3, 0x2 ;  /* 0x0000000357627211 */ /* 0x000fc400078c10ff */
[----:B------:R-:W-:Y:S02]  /*8d750*/  IADD3 R86, R85, UR4, RZ ;  /* 0x0000000455567c10 */ /* 0x000fe4000fffe0ff */
[----:B------:R-:W-:Y:S01]  /*8d760*/  LEA.HI.X.SX32 R99, R87, R2, 0x2, P6 ;  /* 0x0000000257637211 */ /* 0x000fe200030f16ff */
[----:B------:R-:W-:Y:S02]  /*8d770*/  ULDC UR4, c[0x0][0x248] ;  /* 0x0000920000047ab9 */ /* 0x000fe40000000800 */
[----:B------:R-:W-:Y:S01]  /*8d780*/  VIADD R87, R86, UR4 ;  /* 0x0000000456577c36 */ /* 0x000fe20008000000 */
[----:B------:R-:W-:Y:S01]  /*8d790*/  ULDC UR4, c[0x0][0x248] ;  /* 0x0000920000047ab9 */ /* 0x000fe20000000800 */
[----:B------:R-:W-:Y:S01]  /*8d7a0*/  ISETP.LT.AND P1, PT, R102, UR5, !P0 ;  /* 0x0000000566007c0c */ /* 0x000fe2000c721270 */
[----:B------:R-:W-:Y:S01]  /*8d7b0*/  ULDC UR5, c[0x0][0x248] ;  /* 0x0000920000057ab9 */ /* 0x000fe20000000800 */
[----:B---3--:R-:W-:Y:S01]  /*8d7c0*/  VIADD R0, R87, UR4 ;  /* 0x0000000457007c36 */ /* 0x008fe20008000000 */
[----:B------:R-:W-:-:S04]  /*8d7d0*/  ULDC UR4, c[0x0][0x248] ;  /* 0x0000920000047ab9 */ /* 0x000fc80000000800 */
[----:B------:R-:W-:Y:S01]  /*8d7e0*/  IADD3 R89, R0, UR5, RZ ;  /* 0x0000000500597c10 */ /* 0x000fe2000fffe0ff */
[----:B------:R-:W-:Y:S01]  /*8d7f0*/  VIADD R88, R102, 0x5 ;  /* 0x0000000566587836 */ /* 0x000fe20000000000 */
[----:B------:R-:W-:-:S03]  /*8d800*/  ULDC UR5, c[0x0][0x22c] ;  /* 0x00008b0000057ab9 */ /* 0x000fc60000000800 */
[----:B------:R-:W-:Y:S01]  /*8d810*/  VIADD R90, R89, UR4 ;  /* 0x00000004595a7c36 */ /* 0x000fe20008000000 */
[----:B------:R-:W-:Y:S01]  /*8d820*/  ULDC UR4, c[0x0][0x248] ;  /* 0x0000920000047ab9 */ /* 0x000fe20000000800 */
[----:B------:R3:W-:Y:S01]  /*8d830*/  @P1 STG.E desc[UR8][R98.64], R48 ;  /* 0x0000003062001986 */ /* 0x0007e2000c101908 */
[----:B------:R-:W-:-:S04]  /*8d840*/  LEA R92, P1, R101, R3, 0x2 ;  /* 0x00000003655c7211 */ /* 0x000fc800078210ff */
[----:B------:R-:W-:Y:S02]  /*8d850*/  LEA.HI.X.SX32 R93, R101, R2, 0x2, P1 ;  /* 0x00000002655d7211 */ /* 0x000fe400008f16ff */
[----:B------:R-:W-:Y:S01]  /*8d860*/  ISETP.LT.AND P1, PT, R88, UR5, !P0 ;  /* 0x0000000558007c0c */ /* 0x000fe2000c721270 */
[----:B------:R-:W-:Y:S01]  /*8d870*/  VIADD R91, R102, 0x6 ;  /* 0x00000006665b7836 */ /* 0x000fe20000000000 */
[----:B------:R-:W-:Y:S01]  /*8d880*/  ULDC UR5, c[0x0][0x22c] ;  /* 0x00008b0000057ab9 */ /* 0x000fe20000000800 */
[----:B---3--:R-:W-:Y:S01]  /*8d890*/  IADD3 R48, R90, UR4, RZ ;  /* 0x000000045a307c10 */ /* 0x008fe2000fffe0ff */
[----:B------:R-:W-:-:S04]  /*8d8a0*/  ULDC UR4, c[0x0][0x248] ;  /* 0x0000920000047ab9 */ /* 0x000fc80000000800 */
[----:B------:R-:W-:Y:S01]  /*8d8b0*/  VIADD R88, R48, UR4 ;  /* 0x0000000430587c36 */ /* 0x000fe20008000000 */
[----:B------:R-:W-:Y:S01]  /*8d8c0*/  ULDC UR4, c[0x0][0x248] ;  /* 0x0000920000047ab9 */ /* 0x000fe20000000800 */
[----:B------:R3:W-:Y:S01]  /*8d8d0*/  @P3 STG.E desc[UR8][R92.64], R40 ;  /* 0x000000285c003986 */ /* 0x0007e2000c101908 */
[----:B------:R-:W-:-:S04]  /*8d8e0*/  LEA R94, P3, R97, R3, 0x2 ;  /* 0x00000003615e7211 */ /* 0x000fc800078610ff */
[----:B------:R-:W-:Y:S02]  /*8d8f0*/  LEA.HI.X.SX32 R95, R97, R2, 0x2, P3 ;  /* 0x00000002615f7211 */ /* 0x000fe400018f16ff */
[----:B---3--:R-:W-:Y:S01]  /*8d900*/  IADD3 R92, R88, UR4, RZ ;  /* 0x00000004585c7c10 */ /* 0x008fe2000fffe0ff */
[----:B------:R-:W-:Y:S01]  /*8d910*/  ULDC UR4, c[0x0][0x248] ;  /* 0x0000920000047ab9 */ /* 0x000fe20000000800 */
[----:B------:R-:W-:Y:S01]  /*8d920*/  ISETP.LT.AND P3, PT, R91, UR5, !P0 ;  /* 0x000000055b007c0c */ /* 0x000fe2000c761270 */
[----:B------:R3:W-:Y:S02]  /*8d930*/  @P2 STG.E desc[UR8][R94.64], R49 ;  /* 0x000000315e002986 */ /* 0x0007e4000c101908 */
[----:B------:R-:W-:Y:S01]  /*8d940*/  VIADD R40, R92, UR4 ;  /* 0x000000045c287c36 */ /* 0x000fe20008000000 */
[----:B------:R-:W-:Y:S01]  /*8d950*/  ULDC UR4, c[0x0][0x248] ;  /* 0x0000920000047ab9 */ /* 0x000fe20000000800 */
[----:B------:R-:W-:Y:S02]  /*8d960*/  ULDC UR5, c[0x0][0x22c] ;  /* 0x00008b0000057ab9 */ /* 0x000fe40000000800 */
[----:B------:R-:W-:Y:S01]  /*8d970*/  VIADD R91, R40, UR4 ;  /* 0x00000004285b7c36 */ /* 0x000fe20008000000 */
[----:B------:R-:W-:-:S04]  /*8d980*/  ULDC UR4, c[0x0][0x248] ;  /* 0x0000920000047ab9 */ /* 0x000fc80000000800 */
[----:B------:R-:W-:Y:S01]  /*8d990*/  IADD3 R93, R91, UR4, RZ ;  /* 0x000000045b5d7c10 */ /* 0x000fe2000fffe0ff */
[----:B------:R-:W-:Y:S01]  /*8d9a0*/  ULDC UR4, c[0x0][0x248] ;  /* 0x0000920000047ab9 */ /* 0x000fe20000000800 */
[----:B------:R-:W-:-:S03]  /*8d9b0*/  LEA R98, P2, R67, R3, 0x2 ;  /* 0x0000000343627211 */ /* 0x000fc600078410ff */
[----:B---3--:R-:W-:Y:S01]  /*8d9c0*/  VIADD R49, R93, UR4 ;  /* 0x000000045d317c36 */ /* 0x008fe20008000000 */
[----:B------:R-:W-:Y:S01]  /*8d9d0*/  ULDC UR4, c[0x0][0x248] ;  /* 0x0000920000047ab9 */ /* 0x000fe20000000800 */
[----:B------:R-:W-:Y:S01]  /*8d9e0*/  VIADD R94, R102, 0x7 ;  /* 0x00000007665e7836 */ /* 0x000fe20000000000 */
[----:B------:R-:W-:Y:S02]  /*8d9f0*/  LEA.HI.X.SX32 R99, R67, R2, 0x2, P2 ;  /* 0x0000000243637211 */ /* 0x000fe400010f16ff */
[----:B------:R-:W-:Y:S01]  /*8da00*/  IADD3 R67, R49, UR4, RZ ;  /* 0x0000000431437c10 */ /* 0x000fe2000fffe0ff */
[----:B------:R-:W-:Y:S01]  /*8da10*/  ULDC UR4, c[0x0][0x248] ;  /* 0x0000920000047ab9 */ /* 0x000fe20000000800 */
[----:B------:R-:W-:Y:S01]  /*8da20*/  ISETP.LT.AND P2, PT, R94, UR5, !P0 ;  /* 0x000000055e007c0c */ /* 0x000fe2000c741270 */
[----:B------:R3:W-:Y:S01]  /*8da30*/  @P5 STG.E desc[UR8][R98.64], R41 ;  /* 0x0000002962005986 */ /* 0x0007e2000c101908 */
[----:B------:R-:W-:Y:S01]  /*8da40*/  VIADD R97, R102, 0x8 ;  /* 0x0000000866617836 */ /* 0x000fe20000000000 */
[----:B------:R-:W-:Y:S01]  /*8da50*/  ULDC UR5, c[0x0][0x22c] ;  /* 0x00008b0000057ab9 */ /* 0x000fe20000000800 */
[----:B------:R-:W-:Y:S01]  /*8da60*/  VIADD R94, R67, UR4 ;  /* 0x00000004435e7c36 */ /* 0x000fe20008000000 */
[----:B------:R-:W-:-:S04]  /*8da70*/  ULDC UR4, c[0x0][0x248] ;  /* 0x0000920000047ab9 */ /* 0x000fc80000000800 */
[----:B---3--:R-:W-:Y:S01]  /*8da80*/  IADD3 R41, R94, UR4, RZ ;  /* 0x000000045e297c10 */ /* 0x008fe2000fffe0ff */
[----:B------:R-:W-:Y:S01]  /*8da90*/  ULDC UR4, c[0x0][0x248] ;  /* 0x0000920000047ab9 */ /* 0x000fe20000000800 */
[----:B------:R-:W-:-:S03]  /*8daa0*/  LEA R98, P5, R96, R3, 0x2 ;  /* 0x0000000360627211 */ /* 0x000fc600078a10ff */
[----:B------:R-:W-:Y:S01]  /*8dab0*/  VIADD R95, R41, UR4 ;  /* 0x00000004295f7c36 */ /* 0x000fe20008000000 */
[----:B------:R-:W-:Y:S01]  /*8dac0*/  ULDC UR4, c[0x0][0x248] ;  /* 0x0000920000047ab9 */ /* 0x000fe20000000800 */
[----:B------:R-:W-:Y:S02]  /*8dad0*/  LEA.HI.X.SX32 R99, R96, R2, 0x2, P5 ;  /* 0x0000000260637211 */ /* 0x000fe400028f16ff */
[----:B------:R-:W-:Y:S01]  /*8dae0*/  VIADD R96, R95, UR4 ;  /* 0x000000045f607c36 */ /* 0x000fe20008000000 */
[----:B------:R-:W-:Y:S02]  /*8daf0*/  ULDC UR4, c[0x0][0x248] ;  /* 0x0000920000047ab9 */ /* 0x000fe40000000800 */
[----:B------:R3:W-:Y:S01]  /*8db00*/  @P4 STG.E desc[UR8][R98.64], R50 ;  /* 0x0000003262004986 */ /* 0x0007e2000c101908 */
[----:B------:R-:W-:Y:S01]  /*8db10*/  ISETP.LT.AND P5, PT, R97, UR5, !P0 ;  /* 0x0000000561007c0c */ /* 0x000fe2000c7a1270 */
[----:B------:R-:W-:Y:S01]  /*8db20*/  ULDC UR5, c[0x0][0x22c] ;  /* 0x00008b0000057ab9 */ /* 0x000fe20000000800 */
[----:B---3--:R-:W-:Y:S01]  /*8db30*/  IADD3 R50, R96, UR4, RZ ;  /* 0x0000000460327c10 */ /* 0x008fe2000fffe0ff */
[----:B------:R-:W-:-:S04]  /*8db40*/  ULDC UR4, c[0x0][0x248] ;  /* 0x0000920000047ab9 */ /* 0x000fc80000000800 */
[----:B------:R-:W-:Y:S01]  /*8db50*/  VIADD R97, R50, UR4 ;  /* 0x0000000432617c36 */ /* 0x000fe20008000000 */
[----:B------:R-:W-:Y:S01]  /*8db60*/  ULDC UR4, c[0x0][0x248] ;  /* 0x0000920000047ab9 */ /* 0x000fe20000000800 */
[----:B-1----:R1:W-:Y:S03]  /*8db70*/  STL.64 [R1+0x710], R104 ;  /* 0x0007106801007387 */ /* 0x0023e60000100a00 */
[----:B------:R-:W-:Y:S01]  /*8db80*/  IADD3 R98, R97, UR4, RZ ;  /* 0x0000000461627c10 */ /* 0x000fe2000fffe0ff */
[----:B------:R-:W-:Y:S01]  /*8db90*/  ULDC UR4, c[0x0][0x248] ;  /* 0x0000920000047ab9 */ /* 0x000fe20000000800 */
[----:B-1----:R-:W-:-:S04]  /*8dba0*/  LEA R104, P4, R66, R3, 0x2 ;  /* 0x0000000342687211 */ /* 0x002fc800078810ff */
[----:B------:R-:W-:Y:S01]  /*8dbb0*/  LEA.HI.X.SX32 R105, R66, R2, 0x2, P4 ;  /* 0x0000000242697211 */ /* 0x000fe200020f16ff */
[----:B------:R-:W-:Y:S01]  /*8dbc0*/  VIADD R66, R98, UR4 ;  /* 0x0000000462427c36 */ /* 0x000fe20008000000 */
[----:B------:R-:W-:Y:S01]  /*8dbd0*/  ULDC UR4, c[0x0][0x248] ;  /* 0x0000920000047ab9 */ /* 0x000fe20000000800 */
[C---:B------:R-:W-:Y:S02]  /*8dbe0*/  VIADD R99, R102.reuse, 0x9 ;  /* 0x0000000966637836 */ /* 0x040fe40000000000 */
[----:B------:R1:W-:Y:S03]  /*8dbf0*/  @P1 STG.E desc[UR8][R104.64], R42 ;  /* 0x0000002a68001986 */ /* 0x0003e6000c101908 */
[----:B------:R-:W-:Y:S01]  /*8dc00*/  ISETP.LT.AND P4, PT, R99, UR5, !P0 ;  /* 0x0000000563007c0c */ /* 0x000fe2000c781270 */
[----:B------:R-:W-:Y:S01]  /*8dc10*/  VIADD R101, R102, 0xa ;  /* 0x0000000a66657836 */ /* 0x000fe20000000000 */
[----:B------:R-:W-:Y:S01]  /*8dc20*/  ULDC UR5, c[0x0][0x22c] ;  /* 0x00008b0000057ab9 */ /* 0x000fe20000000800 */
[----:B-1----:R-:W-:Y:S01]  /*8dc30*/  IADD3 R42, R66, UR4, RZ ;  /* 0x00000004422a7c10 */ /* 0x002fe2000fffe0ff */
        /* <DEDUP_REMOVED lines=16> */
[----:B------:R-:W-:-:S03]  /*8dd40*/  LEA.HI.X.SX32 R105, R100, R2, 0x2, P3 ;  /* 0x0000000264697211 */ /* 0x000fc600018f16ff */
[----:B------:R-:W-:Y:S01]  /*8dd50*/  IADD3 R100, R102, UR4, RZ ;  /* 0x0000000466647c10 */ /* 0x000fe2000fffe0ff */
[----:B------:R-:W-:Y:S01]  /*8dd60*/  ULDC UR4, c[0x0][0x248] ;  /* 0x0000920000047ab9 */ /* 0x000fe20000000800 */
[----:B------:R-:W-:Y:S01]  /*8dd70*/  ISETP.LT.AND P3, PT, R101, UR5, !P0 ;  /* 0x0000000565007c0c */ /* 0x000fe2000c761270 */
[----:B------:R-:W-:Y:S02]  /*8dd80*/  ULDC UR5, c[0x0][0x248] ;  /* 0x0000920000057ab9 */ /* 0x000fe40000000800 */
[----:B------:R-:W-:Y:S01]  /*8dd90*/  VIADD R101, R100, UR4 ;  /* 0x0000000464657c36 */ /* 0x000fe20008000000 */
[----:B------:R-:W-:Y:S01]  /*8dda0*/  STL.64 [R1+0x718], R106 ;  /* 0x0007186a01007387 */ /* 0x000fe20000100a00 */
[----:B------:R-:W-:-:S03]  /*8ddb0*/  ULDC UR4, c[0x0][0x22c] ;  /* 0x00008b0000047ab9 */ /* 0x000fc60000000800 */
[----:B------:R1:W-:Y:S04]  /*8ddc0*/  @P2 STG.E desc[UR8][R104.64], R43 ;  /* 0x0000002b68002986 */ /* 0x0003e8000c101908 */
[----:B------:R-:W3:Y:S01]  /*8ddd0*/  LDL.LU R6, [R1+0x1f6c] ;  /* 0x001f6c0001067983 */ /* 0x000ee20000300800 */
[----:B------:R-:W-:Y:S02]  /*8dde0*/  LEA R108, P6, R103, R3, 0x2 ;  /* 0x00000003676c7211 */ /* 0x000fe400078c10ff */
[----:B------:R-:W-:Y:S02]  /*8ddf0*/  ISETP.LT.AND P2, PT, R5, UR4, !P0 ;  /* 0x0000000405007c0c */ /* 0x000fe4000c741270 */
[----:B------:R-:W4:Y:S01]  /*8de00*/  LDL.LU R5, [R1+0x1f70] ;  /* 0x001f700001057983 */ /* 0x000f220000300800 */
[----:B-1----:R-:W-:Y:S01]  /*8de10*/  VIADD R104, R101, UR5 ;  /* 0x0000000565687c36 */ /* 0x002fe20008000000 */
[----:B------:R-:W-:Y:S01]  /*8de20*/  ULDC UR5, c[0x0][0x248] ;  /* 0x0000920000057ab9 */ /* 0x000fe20000000800 */
[----:B------:R-:W-:-:S03]  /*8de30*/  LEA.HI.X.SX32 R109, R103, R2, 0x2, P6 ;  /* 0x00000002676d7211 */ /* 0x000fc600030f16ff */
[----:B------:R-:W-:Y:S01]  /*8de40*/  IADD3 R43, R104, UR5, RZ ;  /* 0x00000005682b7c10 */ /* 0x000fe2000fffe0ff */
[----:B------:R-:W-:Y:S01]  /*8de50*/  ULDC UR5, c[0x0][0x248] ;  /* 0x0000920000057ab9 */ /* 0x000fe20000000800 */
[----:B------:R1:W-:Y:S03]  /*8de60*/  @P5 STG.E desc[UR8][R108.64], R44 ;  /* 0x0000002c6c005986 */ /* 0x0003e6000c101908 */
[----:B------:R-:W-:Y:S01]  /*8de70*/  VIADD R103, R43, UR5 ;  /* 0x000000052b677c36 */ /* 0x000fe20008000000 */
[----:B------:R-:W-:Y:S01]  /*8de80*/  LEA R106, P6, R64, R3, 0x2 ;  /* 0x00000003406a7211 */ /* 0x000fe200078c10ff */
[----:B------:R-:W-:Y:S02]  /*8de90*/  ULDC UR5, c[0x0][0x248] ;  /* 0x0000920000057ab9 */ /* 0x000fe40000000800 */
[----:B-1----:R-:W-:Y:S01]  /*8dea0*/  VIADD R44, R103, UR6 ;  /* 0x00000006672c7c36 */ /* 0x002fe20008000000 */
[----:B------:R-:W-:-:S02]  /*8deb0*/  ULDC UR6, c[0x0][0x22c] ;  /* 0x00008b0000067ab9 */ /* 0x000fc40000000800 */
[----:B--2---:R-:W-:Y:S01]  /*8dec0*/  ISETP.LT.AND P5, PT, R4, UR6, !P0 ;  /* 0x0000000604007c0c */ /* 0x004fe2000c7a1270 */
[----:B------:R-:W-:Y:S01]  /*8ded0*/  ULDC UR6, c[0x0][0x22c] ;  /* 0x00008b0000067ab9 */ /* 0x000fe20000000800 */
[----:B------:R-:W2:Y:S01]  /*8dee0*/  LDL.LU R4, [R1+0x1f74] ;  /* 0x001f740001047983 */ /* 0x000ea20000300800 */
[----:B------:R-:W-:Y:S02]  /*8def0*/  LEA.HI.X.SX32 R107, R64, R2, 0x2, P6 ;  /* 0x00000002406b7211 */ /* 0x000fe400030f16ff */
[----:B------:R-:W-:Y:S01]  /*8df00*/  IADD3 R64, R44, UR5, RZ ;  /* 0x000000052c407c10 */ /* 0x000fe2000fffe0ff */
[----:B------:R-:W-:-:S04]  /*8df10*/  ULDC UR5, c[0x0][0x248] ;  /* 0x0000920000057ab9 */ /* 0x000fc80000000800 */
[----:B------:R-:W-:Y:S01]  /*8df20*/  VIADD R105, R64, UR5 ;  /* 0x0000000540697c36 */ /* 0x000fe20008000000 */
[----:B------:R-:W-:Y:S01]  /*8df30*/  ULDC UR5, c[0x0][0x248] ;  /* 0x0000920000057ab9 */ /* 0x000fe20000000800 */
[----:B------:R1:W-:Y:S01]  /*8df40*/  @P4 STG.E desc[UR8][R106.64], R36 ;  /* 0x000000246a004986 */ /* 0x0003e2000c101908 */
[----:B------:R-:W-:Y:S01]  /*8df50*/  LEA R110, P6, R63, R3, 0x2 ;  /* 0x000000033f6e7211 */ /* 0x000fe200078c10ff */
[----:B-1----:R-:W-:Y:S01]  /*8df60*/  VIADD R106, R105, UR5 ;  /* 0x00000005696a7c36 */ /* 0x002fe20008000000 */
[----:B------:R-:W-:Y:S02]  /*8df70*/  ULDC UR5, c[0x0][0x248] ;  /* 0x0000920000057ab9 */ /* 0x000fe40000000800 */
[----:B------:R-:W-:Y:S02]  /*8df80*/  LEA.HI.X.SX32 R111, R63, R2, 0x2, P6 ;  /* 0x000000023f6f7211 */ /* 0x000fe400030f16ff */
[----:B------:R-:W-:Y:S01]  /*8df90*/  IADD3 R36, R106, UR5, RZ ;  /* 0x000000056a247c10 */ /* 0x000fe2000fffe0ff */
[----:B------:R-:W-:-:S02]  /*8dfa0*/  ULDC UR5, c[0x0][0x248] ;  /* 0x0000920000057ab9 */ /* 0x000fc40000000800 */
[----:B------:R1:W-:Y:S02]  /*8dfb0*/  @P1 STG.E desc[UR8][R110.64], R45 ;  /* 0x0000002d6e001986 */ /* 0x0003e4000c101908 */
[----:B------:R-:W-:Y:S01]  /*8dfc0*/  VIADD R63, R36, UR5 ;  /* 0x00000005243f7c36 */ /* 0x000fe20008000000 */
[----:B------:R-:W-:Y:S01]  /*8dfd0*/  LEA R108, P6, R62, R3, 0x2 ;  /* 0x000000033e6c7211 */ /* 0x000fe200078c10ff */
[----:B------:R-:W-:-:S03]  /*8dfe0*/  ULDC UR5, c[0x0][0x248] ;  /* 0x0000920000057ab9 */ /* 0x000fc60000000800 */
[----:B------:R-:W-:-:S05]  /*8dff0*/  LEA.HI.X.SX32 R109, R62, R2, 0x2, P6 ;  /* 0x000000023e6d7211 */ /* 0x000fca00030f16ff */
[----:B------:R2:W-:Y:S01]  /*8e000*/  @P3 STG.E desc[UR8][R108.64], R37 ;  /* 0x000000256c003986 */ /* 0x0005e2000c101908 */
[----:B---3--:R-:W-:Y:S01]  /*8e010*/  ISETP.LT.AND P4, PT, R6, UR6, !P0 ;  /* 0x0000000606007c0c */ /* 0x008fe2000c781270 */
[----:B------:R-:W-:Y:S02]  /*8e020*/  ULDC UR6, c[0x0][0x248] ;  /* 0x0000920000067ab9 */ /* 0x000fe40000000800 */
[----:B------:R-:W3:Y:S01]  /*8e030*/  LDL.LU R6, [R1+0x1f78] ;  /* 0x001f780001067983 */ /* 0x000ee20000300800 */
[----:B-1----:R-:W-:Y:S01]  /*8e040*/  VIADD R45, R63, UR6 ;  /* 0x000000063f2d7c36 */ /* 0x002fe20008000000 */
[----:B------:R-:W-:Y:S02]  /*8e050*/  ULDC UR6, c[0x0][0x22c] ;  /* 0x00008b0000067ab9 */ /* 0x000fe40000000800 */
[----:B----4-:R-:W-:Y:S01]  /*8e060*/  ISETP.LT.AND P1, PT, R5, UR6, !P0 ;  /* 0x0000000605007c0c */ /* 0x010fe2000c721270 */
[----:B------:R-:W-:Y:S01]  /*8e070*/  ULDC UR6, c[0x0][0x22c] ;  /* 0x00008b0000067ab9 */ /* 0x000fe20000000800 */
[----:B------:R-:W4:Y:S01]  /*8e080*/  LDL.LU R5, [R1+0x1f7c] ;  /* 0x001f7c0001057983 */ /* 0x000f220000300800 */
[----:B--2---:R-:W-:Y:S01]  /*8e090*/  ISETP.LT.AND P3, PT, R4, UR6, !P0 ;  /* 0x0000000604007c0c */ /* 0x004fe2000c761270 */
[----:B------:R-:W-:-:S02]  /*8e0a0*/  ULDC UR6, c[0x0][0x248] ;  /* 0x0000920000067ab9 */ /* 0x000fc40000000800 */
[----:B------:R-:W2:Y:S01]  /*8e0b0*/  LDL.LU R4, [R1+0x1f80] ;  /* 0x001f800001047983 */ /* 0x000ea20000300800 */
[----:B------:R-:W-:Y:S01]  /*8e0c0*/  IADD3 R62, R45, UR5, RZ ;  /* 0x000000052d3e7c10 */ /* 0x000fe2000fffe0ff */
[----:B------:R-:W-:-:S04]  /*8e0d0*/  ULDC UR5, c[0x0][0x248] ;  /* 0x0000920000057ab9 */ /* 0x000fc80000000800 */
[----:B------:R-:W-:Y:S01]  /*8e0e0*/  VIADD R107, R62, UR5 ;  /* 0x000000053e6b7c36 */ /* 0x000fe20008000000 */
[----:B------:R-:W-:-:S03]  /*8e0f0*/  ULDC UR5, c[0x0][0x248] ;  /* 0x0000920000057ab9 */ /* 0x000fc60000000800 */
[----:B------:R-:W-:Y:S01]  /*8e100*/  VIADD R108, R107, UR5 ;  /* 0x000000056b6c7c36 */ /* 0x000fe20008000000 */
[----:B------:R-:W-:Y:S01]  /*8e110*/  ULDC UR5, c[0x0][0x248] ;  /* 0x0000920000057ab9 */ /* 0x000fe20000000800 */
[----:B------:R-:W-:-:S03]  /*8e120*/  LEA R112, P6, R61, R3, 0x2 ;  /* 0x000000033d707211 */ /* 0x000fc600078c10ff */
[----:B------:R-:W-:Y:S01]  /*8e130*/  IADD3 R37, R108, UR5, RZ ;  /* 0x000000056c257c10 */ /* 0x000fe2000fffe0ff */
[----:B------:R-:W-:Y:S01]  /*8e140*/  ULDC UR5, c[0x0][0x248] ;  /* 0x0000920000057ab9 */ /* 0x000fe20000000800 */
[----:B------:R-:W-:-:S03]  /*8e150*/  LEA.HI.X.SX32 R113, R61, R2, 0x2, P6 ;  /* 0x000000023d717211 */ /* 0x000fc600030f16ff */
[----:B------:R-:W-:Y:S01]  /*8e160*/  VIADD R61, R37, UR5 ;  /* 0x00000005253d7c36 */ /* 0x000fe20008000000 */
[C---:B------:R-:W-:Y:S01]  /*8e170*/  LEA R110, P6, R60.reuse, R3, 0x2 ;  /* 0x000000033c6e7211 */ /* 0x040fe200078c10ff */
[----:B------:R1:W-:Y:S01]  /*8e180*/  @P5 STG.E desc[UR8][R112.64], R46 ;  /* 0x0000002e70005986 */ /* 0x0003e2000c101908 */
[----:B------:R-:W-:Y:S02]  /*8e190*/  ULDC UR5, c[0x0][0x248] ;  /* 0x0000920000057ab9 */ /* 0x000fe40000000800 */
[----:B------:R-:W-:Y:S01]  /*8e1a0*/  LEA.HI.X.SX32 R111, R60, R2, 0x2, P6 ;  /* 0x000000023c6f7211 */ /* 0x000fe200030f16ff */
[----:B-1----:R-:W-:Y:S01]  /*8e1b0*/  VIADD R46, R61, UR6 ;  /* 0x000000063d2e7c36 */ /* 0x002fe20008000000 */
[----:B------:R-:W-:-:S04]  /*8e1c0*/  ULDC UR6, c[0x0][0x22c] ;  /* 0x00008b0000067ab9 */ /* 0x000fc80000000800 */
[----:B------:R-:W-:Y:S01]  /*8e1d0*/  IADD3 R60, R46, UR5, RZ ;  /* 0x000000052e3c7c10 */ /* 0x000fe2000fffe0ff */
[----:B------:R-:W-:Y:S01]  /*8e1e0*/  ULDC UR5, c[0x0][0x248] ;  /* 0x0000920000057ab9 */ /* 0x000fe20000000800 */
[----:B------:R1:W-:Y:S03]  /*8e1f0*/  @P4 STG.E desc[UR8][R110.64], R38 ;  /* 0x000000266e004986 */ /* 0x0003e6000c101908 */
[----:B------:R-:W-:Y:S01]  /*8e200*/  VIADD R109, R60, UR5 ;  /* 0x000000053c6d7c36 */ /* 0x000fe20008000000 */
[----:B------:R-:W-:Y:S01]  /*8e210*/  ULDC UR5, c[0x0][0x248] ;  /* 0x0000920000057ab9 */ /* 0x000fe20000000800 */
[----:B------:R-:W-:Y:S02]  /*8e220*/  LEA R114, P6, R59, R3, 0x2 ;  /* 0x000000033b727211 */ /* 0x000fe400078c10ff */
[----:B-1----:R-:W-:Y:S01]  /*8e230*/  VIADD R110, R109, UR5 ;  /* 0x000000056d6e7c36 */ /* 0x002fe20008000000 */
[----:B------:R-:W-:Y:S01]  /*8e240*/  ULDC UR5, c[0x0][0x248] ;  /* 0x0000920000057ab9 */ /* 0x000fe20000000800 */
[----:B------:R-:W-:-:S03]  /*8e250*/  LEA.HI.X.SX32 R115, R59, R2, 0x2, P6 ;  /* 0x000000023b737211 */ /* 0x000fc600030f16ff */
[----:B------:R-:W-:Y:S01]  /*8e260*/  IADD3 R38, R110, UR5, RZ ;  /* 0x000000056e267c10 */ /* 0x000fe2000fffe0ff */
[----:B------:R-:W-:Y:S01]  /*8e270*/  ULDC UR5, c[0x0][0x248] ;  /* 0x0000920000057ab9 */ /* 0x000fe20000000800 */
[----:B------:R1:W-:Y:S03]  /*8e280*/  @P1 STG.E desc[UR8][R114.64], R47 ;  /* 0x0000002f72001986 */ /* 0x0003e6000c101908 */
[----:B------:R-:W-:Y:S01]  /*8e290*/  VIADD R59, R38, UR5 ;  /* 0x00000005263b7c36 */ /* 0x000fe20008000000 */
[----:B---3--:R-:W-:Y:S01]  /*8e2a0*/  ISETP.LT.AND P5, PT, R6, UR6, !P0 ;  /* 0x0000000606007c0c */ /* 0x008fe2000c7a1270 */
[----:B------:R-:W-:Y:S01]  /*8e2b0*/  ULDC UR6, c[0x0][0x22c] ;  /* 0x00008b0000067ab9 */ /* 0x000fe20000000800 */
[----:B------:R-:W3:Y:S01]  /*8e2c0*/  LDL.LU R6, [R1+0x1f84] ;  /* 0x001f840001067983 */ /* 0x000ee20000300800 */
[----:B------:R-:W-:Y:S01]  /*8e2d0*/  LEA R112, P6, R58, R3, 0x2 ;  /* 0x000000033a707211 */ /* 0x000fe200078c10ff */
[----:B------:R-:W-:Y:S01]  /*8e2e0*/  ULDC UR5, c[0x0][0x248] ;  /* 0x0000920000057ab9 */ /* 0x000fe20000000800 */
[----:B----4-:R-:W-:Y:S01]  /*8e2f0*/  ISETP.LT.AND P4, PT, R5, UR6, !P0 ;  /* 0x0000000605007c0c */ /* 0x010fe2000c781270 */
[----:B------:R-:W-:Y:S01]  /*8e300*/  ULDC UR6, c[0x0][0x248] ;  /* 0x0000920000067ab9 */ /* 0x000fe20000000800 */
[----:B------:R-:W4:Y:S01]  /*8e310*/  LDL.LU R5, [R1+0x1f88] ;  /* 0x001f880001057983 */ /* 0x000f220000300800 */
        /* <DEDUP_REMOVED lines=11> */
[C---:B------:R-:W-:Y:S01]  /*8e3d0*/  LEA R116, P6, R52.reuse, R3, 0x2 ;  /* 0x0000000334747211 */ /* 0x040fe200078c10ff */
        /* <DEDUP_REMOVED lines=44> */
[C---:B------:R-:W-:Y:S02]  /*8e6a0*/  LEA R120, P6, R56.reuse, R3, 0x2 ;  /* 0x0000000338787211 */ /* 0x040fe400078c10ff */
        /* <DEDUP_REMOVED lines=60> */
[----:B------:R-:W-:Y:S01]  /*8ea70*/  ULDC UR5, c[0x0][0x248] ;  /* 0x0000920000057ab9 */ /* 0x000fe20000000800 */
[----:B------:R1:W-:Y:S01]  /*8ea80*/  @P5 STG.E desc[UR8][R124.64], R28 ;  /* 0x0000001c7c005986 */ /* 0x0003e2000c101908 */
[----:B------:R-:W-:Y:S01]  /*8ea90*/  LEA R126, P6, R127, R3, 0x2 ;  /* 0x000000037f7e7211 */ /* 0x000fe200078c10ff */
[----:B-1----:R-:W-:-:S03]  /*8eaa0*/  VIADD R125, R122, UR6 ;  /* 0x000000067a7d7c36 */ /* 0x002fc60008000000 */
[-C--:B------:R-:W-:Y:S01]  /*8eab0*/  LEA.HI.X.SX32 R127, R127, R2.reuse, 0x2, P6 ;  /* 0x000000027f7f7211 */ /* 0x080fe200030f16ff */
[----:B------:R-:W-:Y:S01]  /*8eac0*/  ULDC UR6, c[0x0][0x22c] ;  /* 0x00008b0000067ab9 */ /* 0x000fe20000000800 */
[----:B------:R-:W-:Y:S01]  /*8ead0*/  IADD3 R28, R125, UR5, RZ ;  /* 0x000000057d1c7c10 */ /* 0x000fe2000fffe0ff */
[----:B------:R-:W-:Y:S02]  /*8eae0*/  ULDC UR5, c[0x0][0x248] ;  /* 0x0000920000057ab9 */ /* 0x000fe40000000800 */
[----:B------:R1:W-:Y:S02]  /*8eaf0*/  @P4 STG.E desc[UR8][R126.64], R20 ;  /* 0x000000147e004986 */ /* 0x0003e4000c101908 */
        /* <DEDUP_REMOVED lines=10> */
[----:B------:R-:W-:Y:S01]  /*8eba0*/  ULDC UR5, c[0x0][0x248] ;  /* 0x0000920000057ab9 */ /* 0x000fe20000000800 */
[----:B---3--:R-:W-:Y:S01]  /*8ebb0*/  ISETP.LT.AND P5, PT, R6, UR6, !P0 ;  /* 0x0000000606007c0c */ /* 0x008fe2000c7a1270 */
[----:B------:R-:W-:Y:S01]  /*8ebc0*/  ULDC UR6, c[0x0][0x22c] ;  /* 0x00008b0000067ab9 */ /* 0x000fe20000000800 */
[----:B------:R-:W3:Y:S01]  /*8ebd0*/  LDL.LU R6, [R1+0x1fb4] ;  /* 0x001fb40001067983 */ /* 0x000ee20000300800 */
[----:B----4-:R-:W-:Y:S01]  /*8ebe0*/  ISETP.LT.AND P4, PT, R5, UR6, !P0 ;  /* 0x0000000605007c0c */ /* 0x010fe2000c781270 */
[----:B------:R-:W-:-:S02]  /*8ebf0*/  ULDC UR6, c[0x0][0x248] ;  /* 0x0000920000067ab9 */ /* 0x000fc40000000800 */
[----:B------:R-:W4:Y:S01]  /*8ec00*/  LDL.LU R5, [R1+0x1fb8] ;  /* 0x001fb80001057983 */ /* 0x000f220000300800 */
[----:B-1----:R-:W-:Y:S01]  /*8ec10*/  VIADD R129, R126, UR6 ;  /* 0x000000067e817c36 */ /* 0x002fe20008000000 */
[----:B------:R-:W-:Y:S02]  /*8ec20*/  ULDC UR6, c[0x0][0x22c] ;  /* 0x00008b0000067ab9 */ /* 0x000fe40000000800 */
[----:B--2---:R-:W-:Y:S01]  /*8ec30*/  ISETP.LT.AND P1, PT, R4, UR6, !P0 ;  /* 0x0000000604007c0c */ /* 0x004fe2000c721270 */
[----:B------:R-:W-:Y:S01]  /*8ec40*/  ULDC UR6, c[0x0][0x22c] ;  /* 0x00008b0000067ab9 */ /* 0x000fe20000000800 */
[----:B------:R-:W2:Y:S01]  /*8ec50*/  LDL.LU R4, [R1+0x1fbc] ;  /* 0x001fbc0001047983 */ /* 0x000ea20000300800 */
[----:B------:R-:W-:Y:S01]  /*8ec60*/  IADD3 R29, R129, UR5, RZ ;  /* 0x00000005811d7c10 */ /* 0x000fe2000fffe0ff */
[----:B------:R-:W-:Y:S01]  /*8ec70*/  ULDC UR5, c[0x0][0x248] ;  /* 0x0000920000057ab9 */ /* 0x000fe20000000800 */
[----:B------:R-:W-:-:S03]  /*8ec80*/  LEA R130, P6, R131, R3, 0x2 ;  /* 0x0000000383827211 */ /* 0x000fc600078c10ff */
[----:B------:R-:W-:Y:S01]  /*8ec90*/  VIADD R128, R29, UR5 ;  /* 0x000000051d807c36 */ /* 0x000fe20008000000 */
[----:B------:R-:W-:Y:S01]  /*8eca0*/  ULDC UR5, c[0x0][0x248] ;  /* 0x0000920000057ab9 */ /* 0x000fe20000000800 */
[----:B------:R-:W-:Y:S02]  /*8ecb0*/  LEA.HI.X.SX32 R131, R131, R2, 0x2, P6 ;  /* 0x0000000283837211 */ /* 0x000fe400030f16ff */
[----:B------:R-:W-:Y:S01]  /*8ecc0*/  VIADD R135, R128, UR5 ;  /* 0x0000000580877c36 */ /* 0x000fe20008000000 */
[----:B------:R-:W-:Y:S02]  /*8ecd0*/  ULDC UR5, c[0x0][0x248] ;  /* 0x0000920000057ab9 */ /* 0x000fe40000000800 */
[----:B------:R1:W-:Y:S02]  /*8ece0*/  @P3 STG.E desc[UR8][R130.64], R21 ;  /* 0x0000001582003986 */ /* 0x0003e4000c101908 */
[----:B-1----:R-:W-:Y:S01]  /*8ecf0*/  IADD3 R21, R135, UR5, RZ ;  /* 0x0000000587157c10 */ /* 0x002fe2000fffe0ff */
[----:B------:R-:W-:Y:S01]  /*8ed00*/  ULDC UR5, c[0x0][0x248] ;  /* 0x0000920000057ab9 */ /* 0x000fe20000000800 */
[----:B------:R-:W-:-:S03]  /*8ed10*/  LEA R130, P6, R132, R3, 0x2 ;  /* 0x0000000384827211 */ /* 0x000fc600078c10ff */
[----:B------:R-:W-:Y:S01]  /*8ed20*/  VIADD R134, R21, UR5 ;  /* 0x0000000515867c36 */ /* 0x000fe20008000000 */
[----:B------:R-:W-:Y:S01]  /*8ed30*/  LEA.HI.X.SX32 R131, R132, R2, 0x2, P6 ;  /* 0x0000000284837211 */ /* 0x000fe200030f16ff */
[----:B------:R-:W-:Y:S01]  /*8ed40*/  ULDC UR5, c[0x0][0x248] ;  /* 0x0000920000057ab9 */ /* 0x000fe20000000800 */
[----:B------:R-:W-:-:S03]  /*8ed50*/  LEA R132, P6, R133, R3, 0x2 ;  /* 0x0000000385847211 */ /* 0x000fc600078c10ff */
[----:B------:R-:W-:Y:S01]  /*8ed60*/  @P5 STG.E desc[UR8][R130.64], R30 ;  /* 0x0000001e82005986 */ /* 0x000fe2000c101908 */
[----:B------:R-:W-:-:S05]  /*8ed70*/  LEA.HI.X.SX32 R133, R133, R2, 0x2, P6 ;  /* 0x0000000285857211 */ /* 0x000fca00030f16ff */
[----:B------:R1:W-:Y:S01]  /*8ed80*/  @P4 STG.E desc[UR8][R132.64], R22 ;  /* 0x0000001684004986 */ /* 0x0003e2000c101908 */
[----:B---3--:R-:W-:Y:S01]  /*8ed90*/  ISETP.LT.AND P3, PT, R6, UR6, !P0 ;  /* 0x0000000606007c0c */ /* 0x008fe2000c761270 */
[----:B------:R-:W-:Y:S02]  /*8eda0*/  ULDC UR6, c[0x0][0x248] ;  /* 0x0000920000067ab9 */ /* 0x000fe40000000800 */
[----:B------:R-:W3:Y:S01]  /*8edb0*/  LDL.LU R6, [R1+0x1fc0] ;  /* 0x001fc00001067983 */ /* 0x000ee20000300800 */
[----:B------:R-:W-:Y:S01]  /*8edc0*/  VIADD R138, R134, UR6 ;  /* 0x00000006868a7c36 */ /* 0x000fe20008000000 */
        /* <DEDUP_REMOVED lines=12> */
[----:B------:R-:W-:-:S04]  /*8ee90*/  ULDC UR5, c[0x0][0x248] ;  /* 0x0000920000057ab9 */ /* 0x000fc80000000800 */
[----:B-1----:R-:W-:Y:S01]  /*8eea0*/  IADD3 R132, R139, UR5, RZ ;  /* 0x000000058b847c10 */ /* 0x002fe2000fffe0ff */
[----:B------:R-:W-:Y:S01]  /*8eeb0*/  ULDC UR5, c[0x0][0x248] ;  /* 0x0000920000057ab9 */ /* 0x000fe20000000800 */
[----:B------:R-:W-:-:S03]  /*8eec0*/  LEA R130, P6, R140, R3, 0x2 ;  /* 0x000000038c827211 */ /* 0x000fc600078c10ff */
[----:B------:R-:W-:Y:S01]  /*8eed0*/  VIADD R133, R132, UR5 ;  /* 0x0000000584857c36 */ /* 0x000fe20008000000 */
[-C--:B------:R-:W-:Y:S01]  /*8eee0*/  LEA.HI.X.SX32 R131, R140, R2.reuse, 0x2, P6 ;  /* 0x000000028c837211 */ /* 0x080fe200030f16ff */
[----:B------:R-:W-:Y:S02]  /*8eef0*/  ULDC UR5, c[0x0][0x248] ;  /* 0x0000920000057ab9 */ /* 0x000fe40000000800 */
[----:B------:R-:W-:Y:S01]  /*8ef00*/  VIADD R140, R133, UR6 ;  /* 0x00000006858c7c36 */ /* 0x000fe20008000000 */
[C---:B------:R-:W-:Y:S01]  /*8ef10*/  LEA R30, P6, R141.reuse, R3, 0x2 ;  /* 0x000000038d1e7211 */ /* 0x040fe200078c10ff */
[----:B------:R1:W-:Y:S01]  /*8ef20*/  @P1 STG.E desc[UR8][R130.64], R31 ;  /* 0x0000001f82001986 */ /* 0x0003e2000c101908 */
[----:B------:R-:W-:Y:S02]  /*8ef30*/  ULDC UR6, c[0x0][0x22c] ;  /* 0x00008b0000067ab9 */ /* 0x000fe40000000800 */
[----:B-1----:R-:W-:Y:S01]  /*8ef40*/  IADD3 R130, R140, UR5, RZ ;  /* 0x000000058c827c10 */ /* 0x002fe2000fffe0ff */
[----:B------:R-:W-:Y:S01]  /*8ef50*/  ULDC UR5, c[0x0][0x248] ;  /* 0x0000920000057ab9 */ /* 0x000fe20000000800 */
[----:B------:R-:W-:-:S03]  /*8ef60*/  LEA.HI.X.SX32 R31, R141, R2, 0x2, P6 ;  /* 0x000000028d1f7211 */ /* 0x000fc600030f16ff */
[----:B------:R-:W-:Y:S01]  /*8ef70*/  VIADD R131, R130, UR5 ;  /* 0x0000000582837c36 */ /* 0x000fe20008000000 */
[----:B------:R-:W-:-:S03]  /*8ef80*/  ULDC UR5, c[0x0][0x248] ;  /* 0x0000920000057ab9 */ /* 0x000fc60000000800 */
[----:B------:R-:W-:Y:S01]  /*8ef90*/  VIADD R143, R131, UR5 ;  /* 0x00000005838f7c36 */ /* 0x000fe20008000000 */
[----:B------:R-:W-:Y:S01]  /*8efa0*/  ULDC UR5, c[0x0][0x248] ;  /* 0x0000920000057ab9 */ /* 0x000fe20000000800 */
[----:B------:R1:W-:Y:S01]  /*8efb0*/  @P3 STG.E desc[UR8][R30.64], R23 ;  /* 0x000000171e003986 */ /* 0x0003e2000c101908 */
[C---:B------:R-:W-:Y:S02]  /*8efc0*/  LEA R22, P6, R142.reuse, R3, 0x2 ;  /* 0x000000038e167211 */ /* 0x040fe400078c10ff */
[----:B------:R-:W-:Y:S01]  /*8efd0*/  IADD3 R141, R143, UR5, RZ ;  /* 0x000000058f8d7c10 */ /* 0x000fe2000fffe0ff */
[----:B------:R-:W-:Y:S01]  /*8efe0*/  ULDC UR5, c[0x0][0x248] ;  /* 0x0000920000057ab9 */ /* 0x000fe20000000800 */
[----:B-1----:R-:W-:-:S03]  /*8eff0*/  LEA.HI.X.SX32 R23, R142, R2, 0x2, P6 ;  /* 0x000000028e177211 */ /* 0x002fc600030f16ff */
        /* <DEDUP_REMOVED lines=9> */
[----:B------:R-:W-:Y:S01]  /*8f090*/  VIADD R146, R142, UR6 ;  /* 0x000000068e927c36 */ /* 0x000fe20008000000 */
[----:B------:R-:W-:-:S02]  /*8f0a0*/  ULDC UR6, c[0x0][0x22c] ;  /* 0x00008b0000067ab9 */ /* 0x000fc40000000800 */
[----:B------:R1:W-:Y:S01]  /*8f0b0*/  @P5 STG.E desc[UR8][R22.64], R16 ;  /* 0x0000001016005986 */ /* 0x0003e2000c101908 */
[----:B--2---:R-:W-:Y:S01]  /*8f0c0*/  ISETP.LT.AND P5, PT, R4, UR6, !P0 ;  /* 0x0000000604007c0c */ /* 0x004fe2000c7a1270 */
[----:B------:R-:W-:Y:S02]  /*8f0d0*/  ULDC UR6, c[0x0][0x22c] ;  /* 0x00008b0000067ab9 */ /* 0x000fe40000000800 */
[----:B------:R-:W2:Y:S01]  /*8f0e0*/  LDL.LU R4, [R1+0x1ffc] ;  /* 0x001ffc0001047983 */ /* 0x000ea20000300800 */
[----:B------:R-:W-:Y:S02]  /*8f0f0*/  LEA.HI.X.SX32 R31, R144, R2, 0x2, P6 ;  /* 0x00000002901f7211 */ /* 0x000fe400030f16ff */
[----:B------:R-:W-:Y:S01]  /*8f100*/  IADD3 R144, R146, UR5, RZ ;  /* 0x0000000592907c10 */ /* 0x000fe2000fffe0ff */
[----:B------:R-:W-:-:S04]  /*8f110*/  ULDC UR5, c[0x0][0x248] ;  /* 0x0000920000057ab9 */ /* 0x000fc80000000800 */
[----:B------:R-:W-:Y:S01]  /*8f120*/  VIADD R145, R144, UR5 ;  /* 0x0000000590917c36 */ /* 0x000fe20008000000 */
[----:B------:R-:W-:-:S03]  /*8f130*/  ULDC UR5, c[0x0][0x248] ;  /* 0x0000920000057ab9 */ /* 0x000fc60000000800 */
[----:B------:R-:W-:Y:S01]  /*8f140*/  VIADD R147, R145, UR5 ;  /* 0x0000000591937c36 */ /* 0x000fe20008000000 */
[----:B------:R-:W-:Y:S01]  /*8f150*/  ULDC UR5, c[0x0][0x248] ;  /* 0x0000920000057ab9 */ /* 0x000fe20000000800 */
[----:B------:R1:W-:Y:S02]  /*8f160*/  @P4 STG.E desc[UR8][R30.64], R12 ;  /* 0x0000000c1e004986 */ /* 0x0003e4000c101908 */
[----:B-1----:R-:W-:-:S04]  /*8f170*/  LEA R22, P6, R148, R3, 0x2 ;  /* 0x0000000394167211 */ /* 0x002fc800078c10ff */
[----:B------:R-:W-:Y:S02]  /*8f180*/  LEA.HI.X.SX32 R23, R148, R2, 0x2, P6 ;  /* 0x0000000294177211 */ /* 0x000fe400030f16ff */
[----:B------:R-:W-:Y:S01]  /*8f190*/  IADD3 R30, R147, UR5, RZ ;  /* 0x00000005931e7c10 */ /* 0x000fe2000fffe0ff */
[----:B------:R-:W-:-:S04]  /*8f1a0*/  ULDC UR5, c[0x0][0x248] ;  /* 0x0000920000057ab9 */ /* 0x000fc80000000800 */
[----:B------:R-:W-:Y:S01]  /*8f1b0*/  VIADD R31, R30, UR5 ;  /* 0x000000051e1f7c36 */ /* 0x000fe20008000000 */
[----:B------:R1:W-:Y:S01]  /*8f1c0*/  @P1 STG.E desc[UR8][R22.64], R17 ;  /* 0x0000001116001986 */ /* 0x0003e2000c101908 */
[----:B------:R-:W-:Y:S01]  /*8f1d0*/  LEA R16, P6, R149, R3, 0x2 ;  /* 0x0000000395107211 */ /* 0x000fe200078c10ff */
[----:B------:R-:W-:-:S03]  /*8f1e0*/  ULDC UR5, c[0x0][0x248] ;  /* 0x0000920000057ab9 */ /* 0x000fc60000000800 */
[----:B-1----:R-:W-:-:S05]  /*8f1f0*/  LEA.HI.X.SX32 R17, R149, R2, 0x2, P6 ;  /* 0x0000000295117211 */ /* 0x002fca00030f16ff */
        /* <DEDUP_REMOVED lines=21> */
[----:B-1----:R-:W-:-:S03]  /*8f350*/  LEA.HI.X.SX32 R13, R150, R2, 0x2, P6 ;  /* 0x00000002960d7211 */ /* 0x002fc600030f16ff */
[----:B------:R-:W-:Y:S01]  /*8f360*/  VIADD R150, R149, UR5 ;  /* 0x0000000595967c36 */ /* 0x000fe20008000000 */
[----:B------:R-:W-:-:S03]  /*8f370*/  ULDC UR5, c[0x0][0x248] ;  /* 0x0000920000057ab9 */ /* 0x000fc60000000800 */
[----:B------:R-:W-:Y:S01]  /*8f380*/  VIADD R153, R150, UR6 ;  /* 0x0000000696997c36 */ /* 0x000fe20008000000 */
[----:B------:R1:W-:Y:S01]  /*8f390*/  @P5 STG.E desc[UR8][R12.64], R18 ;  /* 0x000000120c005986 */ /* 0x0003e2000c101908 */
[----:B------:R-:W-:Y:S01]  /*8f3a0*/  LEA R16, P6, R152, R3, 0x2 ;  /* 0x0000000398107211 */ /* 0x000fe200078c10ff */
[----:B------:R-:W-:-:S03]  /*8f3b0*/  ULDC UR6, c[0x0][0x22c] ;  /* 0x00008b0000067ab9 */ /* 0x000fc60000000800 */
[----:B------:R-:W-:Y:S02]  /*8f3c0*/  LEA.HI.X.SX32 R17, R152, R2, 0x2, P6 ;  /* 0x0000000298117211 */ /* 0x000fe400030f16ff */
[----:B-1----:R-:W-:Y:S01]  /*8f3d0*/  IADD3 R18, R153, UR5, RZ ;  /* 0x0000000599127c10 */ /* 0x002fe2000fffe0ff */
[----:B------:R-:W-:-:S04]  /*8f3e0*/  ULDC UR5, c[0x0][0x248] ;  /* 0x0000920000057ab9 */ /* 0x000fc80000000800 */
[----:B------:R-:W-:Y:S01]  /*8f3f0*/  VIADD R152, R18, UR5 ;  /* 0x0000000512987c36 */ /* 0x000fe20008000000 */
[----:B------:R-:W-:-:S03]  /*8f400*/  ULDC UR5, c[0x0][0x248] ;  /* 0x0000920000057ab9 */ /* 0x000fc60000000800 */
[----:B------:R-:W-:Y:S01]  /*8f410*/  VIADD R156, R152, UR5 ;  /* 0x00000005989c7c36 */ /* 0x000fe20008000000 */
[----:B------:R-:W-:Y:S01]  /*8f420*/  ULDC UR5, c[0x0][0x248] ;  /* 0x0000920000057ab9 */ /* 0x000fe20000000800 */
[----:B------:R-:W-:Y:S01]  /*8f430*/  @P4 STG.E desc[UR8][R16.64], R14 ;  /* 0x0000000e10004986 */ /* 0x000fe2000c101908 */
[C---:B------:R-:W-:Y:S02]  /*8f440*/  LEA R12, P6, R155.reuse, R3, 0x2 ;  /* 0x000000039b0c7211 */ /* 0x040fe400078c10ff */
[----:B------:R-:W-:Y:S01]  /*8f450*/  IADD3 R154, R156, UR5, RZ ;  /* 0x000000059c9a7c10 */ /* 0x000fe2000fffe0ff */
[----:B------:R-:W-:Y:S01]  /*8f460*/  ULDC UR5, c[0x0][0x248] ;  /* 0x0000920000057ab9 */ /* 0x000fe20000000800 */
[----:B------:R-:W-:-:S03]  /*8f470*/  LEA.HI.X.SX32 R13, R155, R2, 0x2, P6 ;  /* 0x000000029b0d7211 */ /* 0x000fc600030f16ff */
[----:B------:R-:W-:Y:S01]  /*8f480*/  VIADD R155, R154, UR5 ;  /* 0x000000059a9b7c36 */ /* 0x000fe20008000000 */
[----:B------:R-:W-:Y:S01]  /*8f490*/  ULDC UR5, c[0x0][0x248] ;  /* 0x0000920000057ab9 */ /* 0x000fe20000000800 */
[----:B------:R1:W-:Y:S01]  /*8f4a0*/  @P1 STG.E desc[UR8][R12.64], R19 ;  /* 0x000000130c001986 */ /* 0x0003e2000c101908 */
[----:B---3--:R-:W-:Y:S01]  /*8f4b0*/  ISETP.LT.AND P5, PT, R6, UR6, !P0 ;  /* 0x0000000606007c0c */ /* 0x008fe2000c7a1270 */
[----:B------:R-:W-:Y:S02]  /*8f4c0*/  ULDC UR6, c[0x0][0x22c] ;  /* 0x00008b0000067ab9 */ /* 0x000fe40000000800 */
[----:B------:R-:W3:Y:S01]  /*8f4d0*/  LDL.LU R6, [R1+0x2028] ;  /* 0x0020280001067983 */ /* 0x000ee20000300800 */
[----:B----4-:R-:W-:Y:S01]  /*8f4e0*/  ISETP.LT.AND P4, PT, R5, UR6, !P0 ;  /* 0x0000000605007c0c */ /* 0x010fe2000c781270 */
[----:B------:R-:W-:Y:S02]  /*8f4f0*/  ULDC UR6, c[0x0][0x248] ;  /* 0x0000920000067ab9 */ /* 0x000fe40000000800 */
[----:B------:R-:W4:Y:S01]  /*8f500*/  LDL.LU R5, [R1+0x202c] ;  /* 0x00202c0001057983 */ /* 0x000f220000300800 */
[----:B------:R-:W-:Y:S01]  /*8f510*/  VIADD R158, R155, UR6 ;  /* 0x000000069b9e7c36 */ /* 0x000fe20008000000 */
[----:B------:R-:W-:-:S02]  /*8f520*/  ULDC UR6, c[0x0][0x22c] ;  /* 0x00008b0000067ab9 */ /* 0x000fc40000000800 */
[----:B--2---:R-:W-:Y:S01]  /*8f530*/  ISETP.LT.AND P1, PT, R4, UR6, !P0 ;  /* 0x0000000604007c0c */ /* 0x004fe2000c721270 */
[----:B------:R-:W-:Y:S01]  /*8f540*/  ULDC UR6, c[0x0][0x22c] ;  /* 0x00008b0000067ab9 */ /* 0x000fe20000000800 */
[----:B------:R-:W2:Y:S01]  /*8f550*/  LDL.LU R4, [R1+0x2030] ;  /* 0x0020300001047983 */ /* 0x000ea20000300800 */
        /* <DEDUP_REMOVED lines=9> */
[----:B------:R-:W-:-:S04]  /*8f5f0*/  LEA R12, P6, R168, R3, 0x2 ;  /* 0x00000003a80c7211 */ /* 0x000fc800078c10ff */
[----:B------:R-:W-:Y:S02]  /*8f600*/  LEA.HI.X.SX32 R13, R168, R2, 0x2, P6 ;  /* 0x00000002a80d7211 */ /* 0x000fe400030f16ff */
[----:B-1----:R-:W-:Y:S01]  /*8f610*/  IADD3 R16, R159, UR5, RZ ;  /* 0x000000059f107c10 */ /* 0x002fe2000fffe0ff */
[----:B------:R-:W-:-:S04]  /*8f620*/  ULDC UR5, c[0x0][0x248] ;  /* 0x0000920000057ab9 */ /* 0x000fc80000000800 */
[----:B------:R-:W-:Y:S01]  /*8f630*/  VIADD R17, R16, UR5 ;  /* 0x0000000510117c36 */ /* 0x000fe20008000000 */
[----:B------:R1:W-:Y:S01]  /*8f640*/  @P5 STG.E desc[UR8][R12.64], R176 ;  /* 0x000000b00c005986 */ /* 0x0003e2000c101908 */
[----:B------:R-:W-:Y:S01]  /*8f650*/  LEA R14, P6, R169, R3, 0x2 ;  /* 0x00000003a90e7211 */ /* 0x000fe200078c10ff */
[----:B------:R-:W-:-:S03]  /*8f660*/  ULDC UR5, c[0x0][0x248] ;  /* 0x0000920000057ab9 */ /* 0x000fc60000000800 */
        /* <DEDUP_REMOVED lines=22> */
[C---:B-1----:R-:W-:Y:S01]  /*8f7d0*/  LEA R12, P6, R171.reuse, R3, 0x2 ;  /* 0x00000003ab0c7211 */ /* 0x042fe200078c10ff */
[----:B------:R-:W-:Y:S02]  /*8f7e0*/  ULDC UR5, c[0x0][0x248] ;  /* 0x0000920000057ab9 */ /* 0x000fe40000000800 */
[----:B------:R-:W-:Y:S01]  /*8f7f0*/  VIADD R168, R164, UR6 ;  /* 0x00000006a4a87c36 */ /* 0x000fe20008000000 */
[----:B------:R-:W-:Y:S01]  /*8f800*/  LEA.HI.X.SX32 R13, R171, R2, 0x2, P6 ;  /* 0x00000002ab0d7211 */ /* 0x000fe200030f16ff */
[----:B------:R-:W-:-:S03]  /*8f810*/  ULDC UR6, c[0x0][0x22c] ;  /* 0x00008b0000067ab9 */ /* 0x000fc60000000800 */
[----:B------:R-:W-:Y:S01]  /*8f820*/  IADD3 R166, R168, UR5, RZ ;  /* 0x00000005a8a67c10 */ /* 0x000fe2000fffe0ff */
[----:B------:R-:W-:Y:S01]  /*8f830*/  ULDC UR5, c[0x0][0x248] ;  /* 0x0000920000057ab9 */ /* 0x000fe20000000800 */
[C---:B------:R-:W-:Y:S01]  /*8f840*/  LEA R14, P6, R173.reuse, R3, 0x2 ;  /* 0x00000003ad0e7211 */ /* 0x040fe200078c10ff */
[----:B------:R1:W-:Y:S02]  /*8f850*/  @P1 STG.E desc[UR8][R12.64], R177 ;  /* 0x000000b10c001986 */ /* 0x0003e4000c101908 */
[----:B------:R-:W-:Y:S01]  /*8f860*/  VIADD R167, R166, UR5 ;  /* 0x00000005a6a77c36 */ /* 0x000fe20008000000 */
[----:B------:R-:W-:Y:S01]  /*8f870*/  ULDC UR5, c[0x0][0x248] ;  /* 0x0000920000057ab9 */ /* 0x000fe20000000800 */
[----:B------:R-:W-:Y:S02]  /*8f880*/  LEA.HI.X.SX32 R15, R173, R2, 0x2, P6 ;  /* 0x00000002ad0f7211 */ /* 0x000fe400030f16ff */
[----:B------:R-:W-:Y:S01]  /*8f890*/  VIADD R171, R167, UR5 ;  /* 0x00000005a7ab7c36 */ /* 0x000fe20008000000 */
[----:B------:R-:W-:-:S02]  /*8f8a0*/  ULDC UR5, c[0x0][0x248] ;  /* 0x0000920000057ab9 */ /* 0x000fc40000000800 */
[----:B------:R2:W-:Y:S02]  /*8f8b0*/  @P3 STG.E desc[UR8][R14.64], R181 ;  /* 0x000000b50e003986 */ /* 0x0005e4000c101908 */
[----:B------:R-:W-:Y:S01]  /*8f8c0*/  IADD3 R169, R171, UR5, RZ ;  /* 0x00000005aba97c10 */ /* 0x000fe2000fffe0ff */
[----:B------:R-:W-:Y:S01]  /*8f8d0*/  ULDC UR5, c[0x0][0x248] ;  /* 0x0000920000057ab9 */ /* 0x000fe20000000800 */
[----:B-1----:R-:W-:-:S03]  /*8f8e0*/  LEA R12, P6, R174, R3, 0x2 ;  /* 0x00000003ae0c7211 */ /* 0x002fc600078c10ff */
[----:B------:R-:W-:Y:S01]  /*8f8f0*/  VIADD R170, R169, UR5 ;  /* 0x00000005a9aa7c36 */ /* 0x000fe20008000000 */
[----:B------:R-:W-:Y:S01]  /*8f900*/  LEA.HI.X.SX32 R13, R174, R2, 0x2, P6 ;  /* 0x00000002ae0d7211 */ /* 0x000fe200030f16ff */
[----:B------:R-:W-:-:S04]  /*8f910*/  ULDC UR5, c[0x0][0x248] ;  /* 0x0000920000057ab9 */ /* 0x000fc80000000800 */
        /* <DEDUP_REMOVED lines=12> */
[----:B------:R-:W-:-:S03]  /*8f9e0*/  LEA R14, P6, R172, R3, 0x2 ;  /* 0x00000003ac0e7211 */ /* 0x000fc600078c10ff */
        /* <DEDUP_REMOVED lines=8> */
[----:B-1----:R-:W-:-:S03]  /*8fa70*/  LEA R12, P6, R184, R3, 0x2 ;  /* 0x00000003b80c7211 */ /* 0x002fc600078c10ff */
[----:B------:R-:W-:Y:S01]  /*8fa80*/  IADD3 R175, R177, UR5, RZ ;  /* 0x00000005b1af7c10 */ /* 0x000fe2000fffe0ff */
[----:B------:R-:W-:Y:S01]  /*8fa90*/  ULDC UR5, c[0x0][0x248] ;  /* 0x0000920000057ab9 */ /* 0x000fe20000000800 */
[----:B------:R1:W-:Y:S01]  /*8faa0*/  @P4 STG.E desc[UR8][R14.64], R182 ;  /* 0x000000b60e004986 */ /* 0x0003e2000c101908 */
[----:B------:R-:W-:Y:S02]  /*8fab0*/  LEA.HI.X.SX32 R13, R184, R2, 0x2, P6 ;  /* 0x00000002b80d7211 */ /* 0x000fe400030f16ff */
[----:B------:R-:W-:Y:S01]  /*8fac0*/  VIADD R176, R175, UR5 ;  /* 0x00000005afb07c36 */ /* 0x000fe20008000000 */
[----:B------:R-:W-:Y:S02]  /*8fad0*/  ULDC UR5, c[0x0][0x248] ;  /* 0x0000920000057ab9 */ /* 0x000fe40000000800 */
[----:B------:R2:W-:Y:S01]  /*8fae0*/  @P1 STG.E desc[UR8][R12.64], R179 ;  /* 0x000000b30c001986 */ /* 0x0005e2000c101908 */
[----:B-1----:R-:W-:-:S04]  /*8faf0*/  LEA R14, P6, R185, R3, 0x2 ;  /* 0x00000003b90e7211 */ /* 0x002fc800078c10ff */
[----:B------:R-:W-:-:S05]  /*8fb00*/  LEA.HI.X.SX32 R15, R185, R2, 0x2, P6 ;  /* 0x00000002b90f7211 */ /* 0x000fca00030f16ff */
[----:B------:R1:W-:Y:S01]  /*8fb10*/  @P3 STG.E desc[UR8][R14.64], R183 ;  /* 0x000000b70e003986 */ /* 0x0003e2000c101908 */
[----:B---3--:R-:W-:Y:S01]  /*8fb20*/  ISETP.LT.AND P4, PT, R6, UR6, !P0 ;  /* 0x0000000606007c0c */ /* 0x008fe2000c781270 */
[----:B------:R-:W-:Y:S02]  /*8fb30*/  ULDC UR6, c[0x0][0x248] ;  /* 0x0000920000067ab9 */ /* 0x000fe40000000800 */
[----:B------:R-:W3:Y:S01]  /*8fb40*/  LDL.LU R6, [R1+0x2098] ;  /* 0x0020980001067983 */ /* 0x000ee20000300800 */
[----:B------:R-:W-:Y:S01]  /*8fb50*/  VIADD R180, R176, UR6 ;  /* 0x00000006b0b47c36 */ /* 0x000fe20008000000 */
[----:B------:R-:W-:Y:S02]  /*8fb60*/  ULDC UR6, c[0x0][0x22c] ;  /* 0x00008b0000067ab9 */ /* 0x000fe40000000800 */
[----:B------:R-:W3:Y:S01]  /*8fb70*/  LDL.LU R242, [R1+0x30] ;  /* 0x0000300001f27983 */ /* 0x000ee20000300800 */
[----:B----4-:R-:W-:Y:S01]  /*8fb80*/  ISETP.LT.AND P1, PT, R5, UR6, !P0 ;  /* 0x0000000605007c0c */ /* 0x010fe2000c721270 */
[----:B------:R-:W-:-:S02]  /*8fb90*/  ULDC UR6, c[0x0][0x22c] ;  /* 0x00008b0000067ab9 */ /* 0x000fc40000000800 */
[----:B------:R-:W4:Y:S04]  /*8fba0*/  LDL.LU R5, [R1+0x209c] ;  /* 0x00209c0001057983 */ /* 0x000f280000300800 */
[----:B------:R-:W4:Y:S01]  /*8fbb0*/  LDL.LU R240, [R1+0x44] ;  /* 0x0000440001f07983 */ /* 0x000f220000300800 */
[----:B--2---:R-:W-:Y:S01]  /*8fbc0*/  ISETP.LT.AND P3, PT, R4, UR6, !P0 ;  /* 0x0000000604007c0c */ /* 0x004fe2000c761270 */
[----:B------:R-:W-:Y:S02]  /*8fbd0*/  ULDC UR6, c[0x0][0x248] ;  /* 0x0000920000067ab9 */ /* 0x000fe40000000800 */
[----:B------:R-:W2:Y:S01]  /*8fbe0*/  LDL.LU R4, [R1+0x20b4] ;  /* 0x0020b40001047983 */ /* 0x000ea20000300800 */
[----:B------:R-:W-:Y:S01]  /*8fbf0*/  IADD3 R178, R180, UR5, RZ ;  /* 0x00000005b4b27c10 */ /* 0x000fe2000fffe0ff */
[----:B------:R-:W-:-:S04]  /*8fc00*/  ULDC UR5, c[0x0][0x248] ;  /* 0x0000920000057ab9 */ /* 0x000fc80000000800 */
[----:B------:R-:W-:Y:S01]  /*8fc10*/  VIADD R179, R178, UR5 ;  /* 0x00000005b2b37c36 */ /* 0x000fe20008000000 */
[----:B------:R-:W-:-:S03]  /*8fc20*/  ULDC UR5, c[0x0][0x248] ;  /* 0x0000920000057ab9 */ /* 0x000fc60000000800 */
[----:B-1----:R-:W-:Y:S01]  /*8fc30*/  VIADD R183, R179, UR5 ;  /* 0x00000005b3b77c36 */ /* 0x002fe20008000000 */
[----:B------:R-:W-:-:S04]  /*8fc40*/  ULDC UR5, c[0x0][0x248] ;  /* 0x0000920000057ab9 */ /* 0x000fc80000000800 */
[----:B------:R-:W-:Y:S01]  /*8fc50*/  IADD3 R181, R183, UR5, RZ ;  /* 0x00000005b7b57c10 */ /* 0x000fe2000fffe0ff */
[----:B------:R-:W-:Y:S01]  /*8fc60*/  ULDC UR5, c[0x0][0x248] ;  /* 0x0000920000057ab9 */ /* 0x000fe20000000800 */
[----:B------:R-:W-:-:S03]  /*8fc70*/  LEA R12, P6, R186, R3, 0x2 ;  /* 0x00000003ba0c7211 */ /* 0x000fc600078c10ff */
[----:B------:R-:W-:Y:S01]  /*8fc80*/  VIADD R182, R181, UR5 ;  /* 0x00000005b5b67c36 */ /* 0x000fe20008000000 */
[----:B------:R-:W-:Y:S01]  /*8fc90*/  LEA.HI.X.SX32 R13, R186, R2, 0x2, P6 ;  /* 0x00000002ba0d7211 */ /* 0x000fe200030f16ff */
[----:B------:R-:W-:Y:S02]  /*8fca0*/  ULDC UR5, c[0x0][0x248] ;  /* 0x0000920000057ab9 */ /* 0x000fe40000000800 */
[----:B------:R-:W-:Y:S01]  /*8fcb0*/  VIADD R186, R182, UR6 ;  /* 0x00000006b6ba7c36 */ /* 0x000fe20008000000 */
[----:B------:R-:W-:Y:S01]  /*8fcc0*/  LEA R14, P6, R187, R3, 0x2 ;  /* 0x00000003bb0e7211 */ /* 0x000fe200078c10ff */
[----:B------:R-:W-:-:S03]  /*8fcd0*/  ULDC UR6, c[0x0][0x22c] ;  /* 0x00008b0000067ab9 */ /* 0x000fc60000000800 */
[----:B------:R-:W-:Y:S01]  /*8fce0*/  IADD3 R184, R186, UR5, RZ ;  /* 0x00000005bab87c10 */ /* 0x000fe2000fffe0ff */
[----:B------:R-:W-:Y:S01]  /*8fcf0*/  ULDC UR5, c[0x0][0x248] ;  /* 0x0000920000057ab9 */ /* 0x000fe20000000800 */
[----:B------:R-:W-:-:S03]  /*8fd00*/  LEA.HI.X.SX32 R15, R187, R2, 0x2, P6 ;  /* 0x00000002bb0f7211 */ /* 0x000fc600030f16ff */
[----:B------:R-:W-:Y:S01]  /*8fd10*/  VIADD R185, R184, UR5 ;  /* 0x00000005b8b97c36 */ /* 0x000fe20008000000 */
[----:B------:R-:W-:Y:S01]  /*8fd20*/  ULDC UR5, c[0x0][0x248] ;  /* 0x0000920000057ab9 */ /* 0x000fe20000000800 */
[----:B------:R1:W-:Y:S02]  /*8fd30*/  @P5 STG.E desc[UR8][R12.64], R241 ;  /* 0x000000f10c005986 */ /* 0x0003e4000c101908 */
[----:B------:R-:W-:Y:S01]  /*8fd40*/  VIADD R189, R185, UR5 ;  /* 0x00000005b9bd7c36 */ /* 0x000fe20008000000 */
[----:B------:R-:W-:-:S04]  /*8fd50*/  ULDC UR5, c[0x0][0x248] ;  /* 0x0000920000057ab9 */ /* 0x000fc80000000800 */
[----:B------:R-:W-:Y:S01]  /*8fd60*/  IADD3 R187, R189, UR5, RZ ;  /* 0x00000005bdbb7c10 */ /* 0x000fe2000fffe0ff */
[----:B------:R-:W-:Y:S01]  /*8fd70*/  ULDC UR5, c[0x0][0x248] ;  /* 0x0000920000057ab9 */ /* 0x000fe20000000800 */
[----:B-1----:R-:W-:-:S03]  /*8fd80*/  LEA R12, P6, R192, R3, 0x2 ;  /* 0x00000003c00c7211 */ /* 0x002fc600078c10ff */
[----:B------:R-:W-:Y:S01]  /*8fd90*/  VIADD R188, R187, UR5 ;  /* 0x00000005bbbc7c36 */ /* 0x000fe20008000000 */
[----:B------:R-:W-:Y:S01]  /*8fda0*/  ULDC UR5, c[0x0][0x248] ;  /* 0x0000920000057ab9 */ /* 0x000fe20000000800 */
[----:B------:R-:W-:Y:S02]  /*8fdb0*/  LEA.HI.X.SX32 R13, R192, R2, 0x2, P6 ;  /* 0x00000002c00d7211 */ /* 0x000fe400030f16ff */
[----:B---3--:R-:W-:Y:S01]  /*8fdc0*/  ISETP.LT.AND P5, PT, R6, UR6, !P0 ;  /* 0x0000000606007c0c */ /* 0x008fe2000c7a1270 */
[----:B------:R-:W-:Y:S01]  /*8fdd0*/  ULDC UR6, c[0x0][0x22c] ;  /* 0x00008b0000067ab9 */ /* 0x000fe20000000800 */
[----:B------:R-:W3:Y:S04]  /*8fde0*/  LDL.LU R6, [R1+0x20b8] ;  /* 0x0020b80001067983 */ /* 0x000ee80000300800 */
[----:B------:R1:W-:Y:S01]  /*8fdf0*/  @P4 STG.E desc[UR8][R14.64], R242 ;  /* 0x000000f20e004986 */ /* 0x0003e2000c101908 */
[----:B----4-:R-:W-:Y:S01]  /*8fe00*/  ISETP.LT.AND P4, PT, R5, UR6, !P0 ;  /* 0x0000000605007c0c */ /* 0x010fe2000c781270 */
[----:B------:R-:W-:-:S02]  /*8fe10*/  ULDC UR6, c[0x0][0x248] ;  /* 0x0000920000067ab9 */ /* 0x000fc40000000800 */
[----:B------:R-:W4:Y:S04]  /*8fe20*/  LDL.LU R243, [R1+0x48] ;  /* 0x0000480001f37983 */ /* 0x000f280000300800 */
[----:B------:R-:W4:Y:S04]  /*8fe30*/  LDL.LU R5, [R1+0x20d0] ;  /* 0x0020d00001057983 */ /* 0x000f280000300800 */
[----:B------:R-:W4:Y:S01]  /*8fe40*/  LDL.LU R241, [R1+0x38] ;  /* 0x0000380001f17983 */ /* 0x000f220000300800 */
[----:B------:R-:W-:Y:S01]  /*8fe50*/  VIADD R192, R188, UR6 ;  /* 0x00000006bcc07c36 */ /* 0x000fe20008000000 */
[----:B------:R-:W-:-:S02]  /*8fe60*/  ULDC UR6, c[0x0][0x22c] ;  /* 0x00008b0000067ab9 */ /* 0x000fc40000000800 */
[----:B------:R1:W-:Y:S01]  /*8fe70*/  @P1 STG.E desc[UR8][R12.64], R240 ;  /* 0x000000f00c001986 */ /* 0x0003e2000c101908 */
[----:B--2---:R-:W-:Y:S01]  /*8fe80*/  ISETP.LT.AND P1, PT, R4, UR6, !P0 ;  /* 0x0000000604007c0c */ /* 0x004fe2000c721270 */
[----:B------:R-:W-:Y:S02]  /*8fe90*/  ULDC UR6, c[0x0][0x22c] ;  /* 0x00008b0000067ab9 */ /* 0x000fe40000000800 */
        /* <DEDUP_REMOVED lines=10> */
[----:B------:R-:W-:-:S04]  /*8ff40*/  LEA R14, P6, R193, R3, 0x2 ;  /* 0x00000003c10e7211 */ /* 0x000fc800078c10ff */
[----:B------:R-:W-:Y:S02]  /*8ff50*/  LEA.HI.X.SX32 R15, R193, R2, 0x2, P6 ;  /* 0x00000002c10f7211 */ /* 0x000fe400030f16ff */
[----:B------:R-:W-:-:S03]  /*8ff60*/  LEA R12, P6, R194, R3, 0x2 ;  /* 0x00000003c20c7211 */ /* 0x000fc600078c10ff */
[----:B------:R1:W-:Y:S01]  /*8ff70*/  @P3 STG.E desc[UR8][R14.64], R195 ;  /* 0x000000c30e003986 */ /* 0x0003e2000c101908 */
[----:B------:R-:W-:Y:S02]  /*8ff80*/  LEA.HI.X.SX32 R13, R194, R2, 0x2, P6 ;  /* 0x00000002c20d7211 */ /* 0x000fe400030f16ff */
[----:B------:R-:W-:Y:S01]  /*8ff90*/  IADD3 R190, R192, UR5, RZ ;  /* 0x00000005c0be7c10 */ /* 0x000fe2000fffe0ff */
[----:B------:R-:W-:Y:S01]  /*8ffa0*/  ULDC UR5, c[0x0][0x248] ;  /* 0x0000920000057ab9 */ /* 0x000fe20000000800 */
[----:B-1----:R-:W-:-:S04]  /*8ffb0*/  LEA R14, P6, R209, R3, 0x2 ;  /* 0x00000003d10e7211 */ /* 0x002fc800078c10ff */
[----:B------:R-:W-:Y:S01]  /*8ffc0*/  LEA.HI.X.SX32 R15, R209, R2, 0x2, P6 ;  /* 0x00000002d10f7211 */ /* 0x000fe200030f16ff */
[----:B------:R-:W-:Y:S01]  /*8ffd0*/  VIADD R191, R190, UR5 ;  /* 0x00000005bebf7c36 */ /* 0x000fe20008000000 */
[----:B------:R-:W-:-:S03]  /*8ffe0*/  ULDC UR5, c[0x0][0x248] ;  /* 0x0000920000057ab9 */ /* 0x000fc60000000800 */
[----:B------:R-:W-:Y:S01]  /*8fff0*/  VIADD R195, R191, UR5 ;  /* 0x00000005bfc37c36 */ /* 0x000fe20008000000 */
[----:B------:R-:W-:-:S04]  /*90000*/  ULDC UR5, c[0x0][0x248] ;  /* 0x0000920000057ab9 */ /* 0x000fc80000000800 */
[----:B------:R-:W-:Y:S01]  /*90010*/  IADD3 R193, R195, UR5, RZ ;  /* 0x00000005c3c17c10 */ /* 0x000fe2000fffe0ff */
[----:B------:R-:W-:-:S04]  /*90020*/  ULDC UR5, c[0x0][0x248] ;  /* 0x0000920000057ab9 */ /* 0x000fc80000000800 */
[----:B------:R-:W-:Y:S01]  /*90030*/  VIADD R194, R193, UR5 ;  /* 0x00000005c1c27c36 */ /* 0x000fe20008000000 */
[----:B------:R-:W-:Y:S01]  /*90040*/  ULDC UR5, c[0x0][0x248] ;  /* 0x0000920000057ab9 */ /* 0x000fe20000000800 */
[----:B---3--:R-:W-:Y:S01]  /*90050*/  ISETP.LT.AND P3, PT, R6, UR6, !P0 ;  /* 0x0000000606007c0c */ /* 0x008fe2000c761270 */
[----:B------:R-:W-:Y:S01]  /*90060*/  ULDC UR6, c[0x0][0x248] ;  /* 0x0000920000067ab9 */ /* 0x000fe20000000800 */
[----:B----4-:R1:W-:Y:S04]  /*90070*/  @P5 STG.E desc[UR8][R12.64], R243 ;  /* 0x000000f30c005986 */ /* 0x0103e8000c101908 */
[----:B------:R3:W-:Y:S01]  /*90080*/  @P4 STG.E desc[UR8][R14.64], R241 ;  /* 0x000000f10e004986 */ /* 0x0007e2000c101908 */
[----:B-1----:R-:W-:-:S04]  /*90090*/  LEA R12, P4, R210, R3, 0x2 ;  /* 0x00000003d20c7211 */ /* 0x002fc800078810ff */
[----:B------:R-:W-:Y:S02]  /*900a0*/  LEA.HI.X.SX32 R13, R210, R2, 0x2, P4 ;  /* 0x00000002d20d7211 */ /* 0x000fe400020f16ff */
[----:B---3--:R-:W-:-:S04]  /*900b0*/  LEA R14, P4, R208, R3, 0x2 ;  /* 0x00000003d00e7211 */ /* 0x008fc800078810ff */
[----:B------:R-:W-:Y:S01]  /*900c0*/  LEA.HI.X.SX32 R15, R208, R2, 0x2, P4 ;  /* 0x00000002d00f7211 */ /* 0x000fe200020f16ff */
[----:B------:R-:W-:Y:S01]  /*900d0*/  VIADD R198, R194, UR6 ;  /* 0x00000006c2c67c36 */ /* 0x000fe20008000000 */
[----:B------:R-:W-:Y:S02]  /*900e0*/  ULDC UR6, c[0x0][0x22c] ;  /* 0x00008b0000067ab9 */ /* 0x000fe40000000800 */
[----:B------:R-:W-:Y:S01]  /*900f0*/  ISETP.LT.AND P5, PT, R5, UR6, !P0 ;  /* 0x0000000605007c0c */ /* 0x000fe2000c7a1270 */
[----:B------:R-:W-:Y:S01]  /*90100*/  ULDC UR6, c[0x0][0x248] ;  /* 0x0000920000067ab9 */ /* 0x000fe20000000800 */
[----:B--2---:R-:W-:Y:S01]  /*90110*/  ISETP.LT.AND P6, PT, R4, UR7, !P0 ;  /* 0x0000000704007c0c */ /* 0x004fe2000c7c1270 */
[----:B------:R-:W-:Y:S01]  /*90120*/  ULDC UR7, c[0x0][0x248] ;  /* 0x0000920000077ab9 */ /* 0x000fe20000000800 */
[----:B------:R-:W-:Y:S01]  /*90130*/  @P1 STG.E desc[UR8][R12.64], R242 ;  /* 0x000000f20c001986 */ /* 0x000fe2000c101908 */
[----:B------:R-:W-:-:S03]  /*90140*/  LEA R4, P4, R227, R3, 0x2 ;  /* 0x00000003e3047211 */ /* 0x000fc600078810ff */
[----:B------:R-:W-:Y:S01]  /*90150*/  @P3 STG.E desc[UR8][R14.64], R240 ;  /* 0x000000f00e003986 */ /* 0x000fe2000c101908 */
[CC--:B------:R-:W-:Y:S02]  /*90160*/  LEA R8, P1, R248.reuse, R3.reuse, 0x2 ;  /* 0x00000003f8087211 */ /* 0x0c0fe400078210ff */
[-C--:B------:R-:W-:Y:S02]  /*90170*/  LEA R6, P3, R247, R3.reuse, 0x2 ;  /* 0x00000003f7067211 */ /* 0x080fe400078610ff */
[-C--:B------:R-:W-:Y:S01]  /*90180*/  LEA.HI.X.SX32 R9, R248, R2.reuse, 0x2, P1 ;  /* 0x00000002f8097211 */ /* 0x080fe200008f16ff */
[----:B------:R-:W-:Y:S01]  /*90190*/  VIADD R248, R227, UR61 ;  /* 0x0000003de3f87c36 */ /* 0x000fe20008000000 */
[-C--:B------:R-:W-:Y:S01]  /*901a0*/  LEA.HI.X.SX32 R7, R247, R2.reuse, 0x2, P3 ;  /* 0x00000002f7077211 */ /* 0x080fe200018f16ff */
[----:B------:R-:W-:Y:S01]  /*901b0*/  ULDC UR61, c[0x0][0x248] ;  /* 0x00009200003d7ab9 */ /* 0x000fe20000000800 */
[----:B------:R-:W-:Y:S01]  /*901c0*/  LEA.HI.X.SX32 R5, R227, R2, 0x2, P4 ;  /* 0x00000002e3057211 */ /* 0x000fe200020f16ff */
[----:B------:R1:W-:Y:S04]  /*901d0*/  STL.64 [R1+0x1160], R8 ;  /* 0x0011600801007387 */ /* 0x0003e80000100a00 */
[----:B------:R-:W2:Y:S04]  /*901e0*/  LDL.LU R246, [R1+0xd4] ;  /* 0x0000d40001f67983 */ /* 0x000ea80000300800 */
[----:B------:R3:W-:Y:S01]  /*901f0*/  STL.64 [R1+0x1158], R6 ;  /* 0x0011580601007387 */ /* 0x0007e20000100a00 */
[----:B-1----:R-:W-:-:S03]  /*90200*/  LEA R8, P1, R248, R3, 0x2 ;  /* 0x00000003f8087211 */ /* 0x002fc600078210ff */
[----:B------:R1:W-:Y:S01]  /*90210*/  STL.64 [R1+0x1150], R4 ;  /* 0x0011500401007387 */ /* 0x0003e20000100a00 */
[-C--:B------:R-:W-:Y:S02]  /*90220*/  LEA.HI.X.SX32 R9, R248, R2.reuse, 0x2, P1 ;  /* 0x00000002f8097211 */ /* 0x080fe400008f16ff */
[CC--:B---3--:R-:W-:Y:S02]  /*90230*/  LEA R6, P3, R249.reuse, R3.reuse, 0x2 ;  /* 0x00000003f9067211 */ /* 0x0c8fe400078610ff */
[CC--:B-1----:R-:W-:Y:S02]  /*90240*/  LEA R4, P4, R216.reuse, R3.reuse, 0x2 ;  /* 0x00000003d8047211 */ /* 0x0c2fe400078810ff */
[-C--:B------:R-:W-:Y:S02]  /*90250*/  LEA.HI.X.SX32 R7, R249, R2.reuse, 0x2, P3 ;  /* 0x00000002f9077211 */ /* 0x080fe400018f16ff */
[----:B------:R-:W-:Y:S02]  /*90260*/  LEA.HI.X.SX32 R5, R216, R2, 0x2, P4 ;  /* 0x00000002d8057211 */ /* 0x000fe400020f16ff */
[----:B------:R-:W3:Y:S04]  /*90270*/  LDL.LU R216, [R1+0xcc] ;  /* 0x0000cc0001d87983 */ /* 0x000ee80000300800 */
[----:B------:R1:W-:Y:S04]  /*90280*/  STL.64 [R1+0x1148], R8 ;  /* 0x0011480801007387 */ /* 0x0003e80000100a00 */
[----:B------:R4:W-:Y:S01]  /*90290*/  STL.64 [R1+0x1140], R6 ;  /* 0x0011400601007387 */ /* 0x0009e20000100a00 */
[----:B-1----:R-:W-:-:S02]  /*902a0*/  LEA R8, P1, R251, R3, 0x2 ;  /* 0x00000003fb087211 */ /* 0x002fc400078210ff */
[----:B----4-:R-:W-:Y:S02]  /*902b0*/  LEA R6, P3, R250, R3, 0x2 ;  /* 0x00000003fa067211 */ /* 0x010fe400078610ff */
[-C--:B------:R-:W-:Y:S01]  /*902c0*/  LEA.HI.X.SX32 R9, R251, R2.reuse, 0x2, P1 ;  /* 0x00000002fb097211 */ /* 0x080fe200008f16ff */
[----:B------:R-:W-:Y:S01]  /*902d0*/  VIADD R251, R224, UR61 ;  /* 0x0000003de0fb7c36 */ /* 0x000fe20008000000 */
[----:B------:R-:W-:Y:S01]  /*902e0*/  LEA.HI.X.SX32 R7, R250, R2, 0x2, P3 ;  /* 0x00000002fa077211 */ /* 0x000fe200018f16ff */
[----:B------:R1:W-:Y:S01]  /*902f0*/  STL.64 [R1+0x1138], R4 ;  /* 0x0011380401007387 */ /* 0x0003e20000100a00 */
[----:B------:R-:W-:-:S03]  /*90300*/  ULDC UR61, c[0x0][0x248] ;  /* 0x00009200003d7ab9 */ /* 0x000fc60000000800 */
[----:B------:R4:W-:Y:S04]  /*90310*/  STL.64 [R1+0x1130], R8 ;  /* 0x0011300801007387 */ /* 0x0009e80000100a00 */
[----:B------:R-:W3:Y:S01]  /*90320*/  LDL.LU R249, [R1+0xc4] ;  /* 0x0000c40001f97983 */ /* 0x000ee20000300800 */
[----:B-1----:R-:W-:-:S03]  /*90330*/  LEA R4, P4, R224, R3, 0x2 ;  /* 0x00000003e0047211 */ /* 0x002fc600078810ff */
[----:B------:R1:W-:Y:S01]  /*90340*/  STL.64 [R1+0x1128], R6 ;  /* 0x0011280601007387 */ /* 0x0003e20000100a00 */
[CC--:B----4-:R-:W-:Y:S02]  /*90350*/  LEA R8, P1, R251.reuse, R3.reuse, 0x2 ;  /* 0x00000003fb087211 */ /* 0x0d0fe400078210ff */
[-C--:B------:R-:W-:Y:S02]  /*90360*/  LEA.HI.X.SX32 R5, R224, R2.reuse, 0x2, P4 ;  /* 0x00000002e0057211 */ /* 0x080fe400020f16ff */
[-C--:B------:R-:W-:Y:S02]  /*90370*/  LEA.HI.X.SX32 R9, R251, R2.reuse, 0x2, P1 ;  /* 0x00000002fb097211 */ /* 0x080fe400008f16ff */
[CC--:B-1----:R-:W-:Y:S01]  /*90380*/  LEA R6, P3, R217.reuse, R3.reuse, 0x2 ;  /* 0x00000003d9067211 */ /* 0x0c2fe200078610ff */
[----:B------:R1:W-:Y:S03]  /*90390*/  STL.64 [R1+0x1120], R4 ;  /* 0x0011200401007387 */ /* 0x0003e60000100a00 */
[----:B------:R-:W-:Y:S01]  /*903a0*/  LEA.HI.X.SX32 R7, R217, R2, 0x2, P3 ;  /* 0x00000002d9077211 */ /* 0x000fe200018f16ff */
[----:B------:R4:W-:Y:S04]  /*903b0*/  STL.64 [R1+0x1118], R8 ;  /* 0x0011180801007387 */ /* 0x0009e80000100a00 */
[----:B------:R-:W-:Y:S01]  /*903c0*/  STL.64 [R1+0x1110], R6 ;  /* 0x0011100601007387 */ /* 0x000fe20000100a00 */
[----:B-1----:R-:W-:-:S03]  /*903d0*/  LEA R4, P4, R225, R3, 0x2 ;  /* 0x00000003e1047211 */ /* 0x002fc600078810ff */
[----:B------:R-:W3:Y:S01]  /*903e0*/  LDL.LU R248, [R1+0xb8] ;  /* 0x0000b80001f87983 */ /* 0x000ee20000300800 */
[----:B------:R-:W-:-:S03]  /*903f0*/  LEA.HI.X.SX32 R5, R225, R2, 0x2, P4 ;  /* 0x00000002e1057211 */ /* 0x000fc600020f16ff */
[----:B------:R-:W3:Y:S04]  /*90400*/  LDL.LU R217, [R1+0xb0] ;  /* 0x0000b00001d97983 */ /* 0x000ee80000300800 */
[----:B------:R1:W-:Y:S04]  /*90410*/  STL.64 [R1+0x1108], R4 ;  /* 0x0011080401007387 */ /* 0x0003e80000100a00 */
[----:B------:R-:W3:Y:S01]  /*90420*/  LDL.LU R250, [R1+0x6c] ;  /* 0x00006c0001fa7983 */ /* 0x000ee20000300800 */
[----:B------:R-:W-:Y:S01]  /*90430*/  VIADD R251, R225, UR61 ;  /* 0x0000003de1fb7c36 */ /* 0x000fe20008000000 */
[----:B------:R-:W-:-:S04]  /*90440*/  ULDC UR61, c[0x0][0x248] ;  /* 0x00009200003d7ab9 */ /* 0x000fc80000000800 */
[CC--:B----4-:R-:W-:Y:S02]  /*90450*/  LEA R8, P1, R251.reuse, R3.reuse, 0x2 ;  /* 0x00000003fb087211 */ /* 0x0d0fe400078210ff */
[CC--:B-1----:R-:W-:Y:S02]  /*90460*/  LEA R4, P4, R206.reuse, R3.reuse, 0x2 ;  /* 0x00000003ce047211 */ /* 0x0c2fe400078810ff */
[-C--:B------:R-:W-:Y:S02]  /*90470*/  LEA.HI.X.SX32 R9, R251, R2.reuse, 0x2, P1 ;  /* 0x00000002fb097211 */ /* 0x080fe400008f16ff */
[C---:B------:R-:W-:Y:S01]  /*90480*/  IADD3 R247, R206.reuse, UR61, RZ ;  /* 0x0000003dcef77c10 */ /* 0x040fe2000fffe0ff */
[----:B------:R-:W-:Y:S01]  /*90490*/  ULDC UR61, c[0x0][0x248] ;  /* 0x00009200003d7ab9 */ /* 0x000fe20000000800 */
[----:B------:R-:W-:Y:S01]  /*904a0*/  LEA.HI.X.SX32 R5, R206, R2, 0x2, P4 ;  /* 0x00000002ce057211 */ /* 0x000fe200020f16ff */
[----:B------:R1:W-:Y:S04]  /*904b0*/  STL.64 [R1+0x1100], R8 ;  /* 0x0011000801007387 */ /* 0x0003e80000100a00 */
[----:B------:R-:W4:Y:S01]  /*904c0*/  LDL.LU R251, [R1+0x68] ;  /* 0x0000680001fb7983 */ /* 0x000f220000300800 */
[----:B-1----:R-:W-:-:S04]  /*904d0*/  LEA R8, P1, R247, R3, 0x2 ;  /* 0x00000003f7087211 */ /* 0x002fc800078210ff */
[----:B------:R-:W-:Y:S01]  /*904e0*/  LEA.HI.X.SX32 R9, R247, R2, 0x2, P1 ;  /* 0x00000002f7097211 */ /* 0x000fe200008f16ff */
[----:B------:R-:W-:Y:S01]  /*904f0*/  VIADD R247, R222, UR61 ;  /* 0x0000003ddef77c36 */ /* 0x000fe20008000000 */
[----:B------:R-:W-:Y:S01]  /*90500*/  ULDC UR61, c[0x0][0x248] ;  /* 0x00009200003d7ab9 */ /* 0x000fe20000000800 */
[----:B--2---:R-:W-:-:S04]  /*90510*/  LEA R6, P3, R246, R3, 0x2 ;  /* 0x00000003f6067211 */ /* 0x004fc800078610ff */
[----:B------:R-:W-:-:S05]  /*90520*/  LEA.HI.X.SX32 R7, R246, R2, 0x2, P3 ;  /* 0x00000002f6077211 */ /* 0x000fca00018f16ff */
[----:B------:R-:W-:Y:S04]  /*90530*/  STL.64 [R1+0x10f8], R6 ;  /* 0x0010f80601007387 */ /* 0x000fe80000100a00 */
[----:B------:R1:W-:Y:S04]  /*90540*/  STL.64 [R1+0x10f0], R4 ;  /* 0x0010f00401007387 */ /* 0x0003e80000100a00 */
[----:B------:R2:W-:Y:S01]  /*90550*/  STL.64 [R1+0x10e8], R8 ;  /* 0x0010e80801007387 */ /* 0x0005e20000100a00 */
[-C--:B-1----:R-:W-:Y:S02]  /*90560*/  LEA R4, P4, R222, R3.reuse, 0x2 ;  /* 0x00000003de047211 */ /* 0x082fe400078810ff */
[----:B---3--:R-:W-:-:S02]  /*90570*/  LEA R6, P3, R216, R3, 0x2 ;  /* 0x00000003d8067211 */ /* 0x008fc400078610ff */
[-C--:B------:R-:W-:Y:S02]  /*90580*/  LEA.HI.X.SX32 R5, R222, R2.reuse, 0x2, P4 ;  /* 0x00000002de057211 */ /* 0x080fe400020f16ff */
[----:B------:R-:W-:Y:S02]  /*90590*/  LEA.HI.X.SX32 R7, R216, R2, 0x2, P3 ;  /* 0x00000002d8077211 */ /* 0x000fe400018f16ff */
[----:B------:R-:W3:Y:S01]  /*905a0*/  LDL.LU R216, [R1+0x60] ;  /* 0x0000600001d87983 */ /* 0x000ee20000300800 */
[----:B--2---:R-:W-:-:S03]  /*905b0*/  LEA R8, P1, R247, R3, 0x2 ;  /* 0x00000003f7087211 */ /* 0x004fc600078210ff */
[----:B------:R-:W-:Y:S01]  /*905c0*/  STL.64 [R1+0x10e0], R6 ;  /* 0x0010e00601007387 */ /* 0x000fe20000100a00 */
[----:B------:R-:W-:-:S03]  /*905d0*/  LEA.HI.X.SX32 R9, R247, R2, 0x2, P1 ;  /* 0x00000002f7097211 */ /* 0x000fc600008f16ff */
[----:B------:R1:W-:Y:S01]  /*905e0*/  STL.64 [R1+0x10d8], R4 ;  /* 0x0010d80401007387 */ /* 0x0003e20000100a00 */
[C---:B------:R-:W-:Y:S01]  /*905f0*/  VIADD R247, R223.reuse, UR61 ;  /* 0x0000003ddff77c36 */ /* 0x040fe20008000000 */
[----:B------:R-:W-:Y:S02]  /*90600*/  ULDC UR61, c[0x0][0x248] ;  /* 0x00009200003d7ab9 */ /* 0x000fe40000000800 */
[----:B------:R2:W-:Y:S01]  /*90610*/  STL.64 [R1+0x10d0], R8 ;  /* 0x0010d00801007387 */ /* 0x0005e20000100a00 */
[-C--:B-1----:R-:W-:Y:S02]  /*90620*/  LEA R4, P4, R223, R3.reuse, 0x2 ;  /* 0x00000003df047211 */ /* 0x082fe400078810ff */
[----:B------:R-:W-:Y:S02]  /*90630*/  LEA R6, P3, R249, R3, 0x2 ;  /* 0x00000003f9067211 */ /* 0x000fe400078610ff */
[-C--:B------:R-:W-:Y:S02]  /*90640*/  LEA.HI.X.SX32 R5, R223, R2.reuse, 0x2, P4 ;  /* 0x00000002df057211 */ /* 0x080fe400020f16ff */
[----:B------:R-:W-:-:S02]  /*90650*/  LEA.HI.X.SX32 R7, R249, R2, 0x2, P3 ;  /* 0x00000002f9077211 */ /* 0x000fc400018f16ff */
[----:B------:R-:W3:Y:S01]  /*90660*/  LDL.LU R249, [R1+0x58] ;  /* 0x0000580001f97983 */ /* 0x000ee20000300800 */
[----:B--2---:R-:W-:-:S03]  /*90670*/  LEA R8, P1, R247, R3, 0x2 ;  /* 0x00000003f7087211 */ /* 0x004fc600078210ff */
[----:B------:R-:W-:Y:S01]  /*90680*/  STL.64 [R1+0x10c8], R6 ;  /* 0x0010c80601007387 */ /* 0x000fe20000100a00 */
[----:B------:R-:W-:-:S03]  /*90690*/  LEA.HI.X.SX32 R9, R247, R2, 0x2, P1 ;  /* 0x00000002f7097211 */ /* 0x000fc600008f16ff */
[----:B------:R1:W-:Y:S02]  /*906a0*/  STL.64 [R1+0x10c0], R4 ;  /* 0x0010c00401007387 */ /* 0x0003e40000100a00 */
[CC--:B-1----:R-:W-:Y:S02]  /*906b0*/  LEA R4, P4, R217.reuse, R3.reuse, 0x2 ;  /* 0x00000003d9047211 */ /* 0x0c2fe400078810ff */
[C---:B------:R-:W-:Y:S02]  /*906c0*/  LEA R6, P3, R248.reuse, R3, 0x2 ;  /* 0x00000003f8067211 */ /* 0x040fe400078610ff */
[-C--:B------:R-:W-:Y:S02]  /*906d0*/  LEA.HI.X.SX32 R5, R217, R2.reuse, 0x2, P4 ;  /* 0x00000002d9057211 */ /* 0x080fe400020f16ff */
[----:B------:R-:W2:Y:S01]  /*906e0*/  LDL.LU R217, [R1+0x50] ;  /* 0x0000500001d97983 */ /* 0x000ea20000300800 */
[----:B------:R-:W-:-:S03]  /*906f0*/  LEA.HI.X.SX32 R7, R248, R2, 0x2, P3 ;  /* 0x00000002f8077211 */ /* 0x000fc600018f16ff */
[----:B------:R1:W-:Y:S04]  /*90700*/  STL.64 [R1+0x10b8], R8 ;  /* 0x0010b80801007387 */ /* 0x0003e80000100a00 */
[----:B------:R4:W-:Y:S01]  /*90710*/  STL.64 [R1+0x10b0], R6 ;  /* 0x0010b00601007387 */ /* 0x0009e20000100a00 */
[----:B-1----:R-:W-:-:S04]  /*90720*/  LEA R8, P1, R250, R3, 0x2 ;  /* 0x00000003fa087211 */ /* 0x002fc800078210ff */
[----:B------:R-:W-:Y:S01]  /*90730*/  LEA.HI.X.SX32 R9, R250, R2, 0x2, P1 ;  /* 0x00000002fa097211 */ /* 0x000fe200008f16ff */
[----:B------:R1:W-:Y:S04]  /*90740*/  STL.64 [R1+0x10a8], R4 ;  /* 0x0010a80401007387 */ /* 0x0003e80000100a00 */
[----:B------:R1:W-:Y:S04]  /*90750*/  STL.64 [R1+0x10a0], R8 ;  /* 0x0010a00801007387 */ /* 0x0003e80000100a00 */
[----:B------:R-:W2:Y:S01]  /*90760*/  LDL.LU R246, [R1+0x1c] ;  /* 0x00001c0001f67983 */ /* 0x000ea20000300800 */
[----:B----4-:R-:W-:-:S02]  /*90770*/  LEA R6, P3, R251, R3, 0x2 ;  /* 0x00000003fb067211 */ /* 0x010fc400078610ff */
[CC--:B-1----:R-:W-:Y:S02]  /*90780*/  LEA R4, P4, R220.reuse, R3.reuse, 0x2 ;  /* 0x00000003dc047211 */ /* 0x0c2fe400078810ff */
[-C--:B------:R-:W-:Y:S01]  /*90790*/  LEA.HI.X.SX32 R7, R251, R2.reuse, 0x2, P3 ;  /* 0x00000002fb077211 */ /* 0x080fe200018f16ff */
[C---:B------:R-:W-:Y:S01]  /*907a0*/  VIADD R251, R220.reuse, UR61 ;  /* 0x0000003ddcfb7c36 */ /* 0x040fe20008000000 */
[----:B------:R-:W-:Y:S01]  /*907b0*/  LEA.HI.X.SX32 R5, R220, R2, 0x2, P4 ;  /* 0x00000002dc057211 */ /* 0x000fe200020f16ff */
[----:B------:R-:W-:Y:S02]  /*907c0*/  ULDC UR61, c[0x0][0x248] ;  /* 0x00009200003d7ab9 */ /* 0x000fe40000000800 */
[----:B------:R-:W-:Y:S01]  /*907d0*/  STL.64 [R1+0x1098], R6 ;  /* 0x0010980601007387 */ /* 0x000fe20000100a00 */
[----:B------:R-:W-:-:S03]  /*907e0*/  LEA R8, P1, R251, R3, 0x2 ;  /* 0x00000003fb087211 */ /* 0x000fc600078210ff */
[----:B------:R-:W4:Y:S01]  /*907f0*/  LDL.LU R247, [R1+0x18] ;  /* 0x0000180001f77983 */ /* 0x000f220000300800 */
[----:B------:R-:W-:-:S03]  /*90800*/  LEA.HI.X.SX32 R9, R251, R2, 0x2, P1 ;  /* 0x00000002fb097211 */ /* 0x000fc600008f16ff */
[----:B------:R1:W-:Y:S04]  /*90810*/  STL.64 [R1+0x1090], R4 ;  /* 0x0010900401007387 */ /* 0x0003e80000100a00 */
[----:B------:R-:W4:Y:S01]  /*90820*/  LDL.LU R248, [R1+0x10] ;  /* 0x0000100001f87983 */ /* 0x000f220000300800 */
[----:B-1----:R-:W-:-:S03]  /*90830*/  LEA R4, P4, R221, R3, 0x2 ;  /* 0x00000003dd047211 */ /* 0x002fc600078810ff */
[----:B------:R1:W-:Y:S01]  /*90840*/  STL.64 [R1+0x1088], R8 ;  /* 0x0010880801007387 */ /* 0x0003e20000100a00 */
[----:B------:R-:W-:Y:S02]  /*90850*/  LEA.HI.X.SX32 R5, R221, R2, 0x2, P4 ;  /* 0x00000002dd057211 */ /* 0x000fe400020f16ff */
[----:B---3--:R-:W-:-:S04]  /*90860*/  LEA R6, P3, R216, R3, 0x2 ;  /* 0x00000003d8067211 */ /* 0x008fc800078610ff */
[----:B------:R-:W-:Y:S02]  /*90870*/  LEA.HI.X.SX32 R7, R216, R2, 0x2, P3 ;  /* 0x00000002d8077211 */ /* 0x000fe400018f16ff */
[----:B------:R-:W-:Y:S01]  /*90880*/  IADD3 R216, R221, UR61, RZ ;  /* 0x0000003dddd87c10 */ /* 0x000fe2000fffe0ff */
[----:B------:R-:W-:Y:S02]  /*90890*/  ULDC UR61, c[0x0][0x248] ;  /* 0x00009200003d7ab9 */ /* 0x000fe40000000800 */
[----:B------:R3:W-:Y:S01]  /*908a0*/  STL.64 [R1+0x1080], R6 ;  /* 0x0010800601007387 */ /* 0x0007e20000100a00 */
[----:B-1----:R-:W-:-:S03]  /*908b0*/  LEA R8, P1, R216, R3, 0x2 ;  /* 0x00000003d8087211 */ /* 0x002fc600078210ff */
[----:B------:R-:W4:Y:S01]  /*908c0*/  LDL.LU R250, [R1+0xc] ;  /* 0x00000c0001fa7983 */ /* 0x000f220000300800 */
[----:B------:R-:W-:-:S03]  /*908d0*/  LEA.HI.X.SX32 R9, R216, R2, 0x2, P1 ;  /* 0x00000002d8097211 */ /* 0x000fc600008f16ff */
[----:B------:R-:W4:Y:S01]  /*908e0*/  LDL.LU R251, [R1+0x8] ;  /* 0x0000080001fb7983 */ /* 0x000f220000300800 */
[----:B------:R-:W-:Y:S01]  /*908f0*/  VIADD R216, R207, UR61 ;  /* 0x0000003dcfd87c36 */ /* 0x000fe20008000000 */
[----:B------:R-:W-:Y:S02]  /*90900*/  ULDC UR61, c[0x0][0x248] ;  /* 0x00009200003d7ab9 */ /* 0x000fe40000000800 */
[----:B------:R1:W-:Y:S04]  /*90910*/  STL.64 [R1+0x1078], R4 ;  /* 0x0010780401007387 */ /* 0x0003e80000100a00 */
[----:B------:R1:W-:Y:S01]  /*90920*/  STL.64 [R1+0x1070], R8 ;  /* 0x0010700801007387 */ /* 0x0003e20000100a00 */
[-C--:B---3--:R-:W-:Y:S02]  /*90930*/  LEA R6, P3, R249, R3.reuse, 0x2 ;  /* 0x00000003f9067211 */ /* 0x088fe400078610ff */
[----:B-1----:R-:W-:-:S02]  /*90940*/  LEA R4, P4, R207, R3, 0x2 ;  /* 0x00000003cf047211 */ /* 0x002fc400078810ff */
[-C--:B------:R-:W-:Y:S02]  /*90950*/  LEA.HI.X.SX32 R7, R249, R2.reuse, 0x2, P3 ;  /* 0x00000002f9077211 */ /* 0x080fe400018f16ff */
[----:B------:R-:W-:Y:S01]  /*90960*/  LEA.HI.X.SX32 R5, R207, R2, 0x2, P4 ;  /* 0x00000002cf057211 */ /* 0x000fe200020f16ff */
[----:B------:R-:W3:Y:S01]  /*90970*/  LDL.LU R249, [R1] ;  /* 0x0000000001f97983 */ /* 0x000ee20000300800 */
[----:B------:R-:W-:-:S03]  /*90980*/  LEA R8, P1, R216, R3, 0x2 ;  /* 0x00000003d8087211 */ /* 0x000fc600078210ff */
[----:B------:R-:W-:Y:S01]  /*90990*/  STL.64 [R1+0x1068], R6 ;  /* 0x0010680601007387 */ /* 0x000fe20000100a00 */
[----:B------:R-:W-:-:S03]  /*909a0*/  LEA.HI.X.SX32 R9, R216, R2, 0x2, P1 ;  /* 0x00000002d8097211 */ /* 0x000fc600008f16ff */
[----:B------:R1:W-:Y:S04]  /*909b0*/  STL.64 [R1+0x1060], R4 ;  /* 0x0010600401007387 */ /* 0x0003e80000100a00 */
[----:B------:R2:W-:Y:S01]  /*909c0*/  STL.64 [R1+0x1058], R8 ;  /* 0x0010580801007387 */ /* 0x0005e20000100a00 */
[CC--:B-1----:R-:W-:Y:S02]  /*909d0*/  LEA R4, P4, R218.reuse, R3.reuse, 0x2 ;  /* 0x00000003da047211 */ /* 0x0c2fe400078810ff */
[C---:B--2---:R-:W-:Y:S01]  /*909e0*/  LEA R6, P3, R217.reuse, R3, 0x2 ;  /* 0x00000003d9067211 */ /* 0x044fe200078610ff */
[----:B------:R-:W2:Y:S01]  /*909f0*/  LDL.LU.64 R8, [R1+0x27d8] ;  /* 0x0027d80001087983 */ /* 0x000ea20000300a00 */
[-C--:B------:R-:W-:Y:S02]  /*90a00*/  LEA.HI.X.SX32 R5, R218, R2.reuse, 0x2, P4 ;  /* 0x00000002da057211 */ /* 0x080fe400020f16ff */
[----:B------:R-:W-:-:S05]  /*90a10*/  LEA.HI.X.SX32 R7, R217, R2, 0x2, P3 ;  /* 0x00000002d9077211 */ /* 0x000fca00018f16ff */
[----:B------:R-:W-:Y:S04]  /*90a20*/  STL.64 [R1+0x1050], R6 ;  /* 0x0010500601007387 */ /* 0x000fe80000100a00 */
[----:B------:R-:W-:Y:S01]  /*90a30*/  STL.64 [R1+0x1048], R4 ;  /* 0x0010480401007387 */ /* 0x000fe20000100a00 */
[----:B------:R-:W-:-:S04]  /*90a40*/  LEA R216, P1, R246, R3, 0x2 ;  /* 0x00000003f6d87211 */ /* 0x000fc800078210ff */
[----:B------:R-:W-:-:S05]  /*90a50*/  LEA.HI.X.SX32 R217, R246, R2, 0x2, P1 ;  /* 0x00000002f6d97211 */ /* 0x000fca00008f16ff */
[----:B------:R1:W-:Y:S04]  /*90a60*/  STL.64 [R1+0x1040], R216 ;  /* 0x001040d801007387 */ /* 0x0003e80000100a00 */
[----:B-1----:R-:W2:Y:S01]  /*90a70*/  LDL.LU.64 R216, [R1+0x27d0] ;  /* 0x0027d00001d87983 */ /* 0x002ea20000300a00 */
[-C--:B----4-:R-:W-:Y:S02]  /*90a80*/  LEA R6, P3, R247, R3.reuse, 0x2 ;  /* 0x00000003f7067211 */ /* 0x090fe400078610ff */
[-C--:B------:R-:W-:Y:S02]  /*90a90*/  LEA R4, P4, R219, R3.reuse, 0x2 ;  /* 0x00000003db047211 */ /* 0x080fe400078810ff */
[-C--:B------:R-:W-:Y:S02]  /*90aa0*/  LEA.HI.X.SX32 R7, R247, R2.reuse, 0x2, P3 ;  /* 0x00000002f7077211 */ /* 0x080fe400018f16ff */
[C---:B------:R-:W-:Y:S01]  /*90ab0*/  LEA.HI.X.SX32 R5, R219.reuse, R2, 0x2, P4 ;  /* 0x00000002db057211 */ /* 0x040fe200020f16ff */
[----:B------:R-:W-:Y:S01]  /*90ac0*/  VIADD R15, R219, UR61 ;  /* 0x0000003ddb0f7c36 */ /* 0x000fe20008000000 */
[----:B------:R-:W-:Y:S01]  /*90ad0*/  ULDC UR61, c[0x0][0x248] ;  /* 0x00009200003d7ab9 */ /* 0x000fe20000000800 */
[----:B------:R1:W-:Y:S04]  /*90ae0*/  STL.64 [R1+0x1038], R6 ;  /* 0x0010380601007387 */ /* 0x0003e80000100a00 */
[----:B------:R4:W-:Y:S01]  /*90af0*/  STL.64 [R1+0x1030], R4 ;  /* 0x0010300401007387 */ /* 0x0009e20000100a00 */
[----:B------:R-:W-:-:S04]  /*90b00*/  LEA R246, P1, R15, R3, 0x2 ;  /* 0x000000030ff67211 */ /* 0x000fc800078210ff */
[----:B------:R-:W-:Y:S02]  /*90b10*/  LEA.HI.X.SX32 R247, R15, R2, 0x2, P1 ;  /* 0x000000020ff77211 */ /* 0x000fe400008f16ff */
[-C--:B-1----:R-:W-:Y:S02]  /*90b20*/  LEA R6, P3, R248, R3.reuse, 0x2 ;  /* 0x00000003f8067211 */ /* 0x082fe400078610ff */
[----:B----4-:R-:W-:-:S04]  /*90b30*/  LEA R4, P4, R205, R3, 0x2 ;  /* 0x00000003cd047211 */ /* 0x010fc800078810ff */
[-C--:B------:R-:W-:Y:S02]  /*90b40*/  LEA.HI.X.SX32 R5, R205, R2.reuse, 0x2, P4 ;  /* 0x00000002cd057211 */ /* 0x080fe400020f16ff */
[----:B------:R-:W-:-:S03]  /*90b50*/  LEA.HI.X.SX32 R7, R248, R2, 0x2, P3 ;  /* 0x00000002f8077211 */ /* 0x000fc600018f16ff */
[----:B------:R1:W-:Y:S04]  /*90b60*/  STL.64 [R1+0x1018], R4 ;  /* 0x0010180401007387 */ /* 0x0003e80000100a00 */
[----:B------:R4:W-:Y:S04]  /*90b70*/  STL.64 [R1+0x1028], R246 ;  /* 0x001028f601007387 */ /* 0x0009e80000100a00 */
[----:B------:R-:W-:Y:S01]  /*90b80*/  STL.64 [R1+0x1020], R6 ;  /* 0x0010200601007387 */ /* 0x000fe20000100a00 */
[-C--:B-1----:R-:W-:Y:S02]  /*90b90*/  LEA R4, P1, R250, R3.reuse, 0x2 ;  /* 0x00000003fa047211 */ /* 0x082fe400078210ff */
[----:B----4-:R-:W-:-:S02]  /*90ba0*/  LEA R246, P3, R251, R3, 0x2 ;  /* 0x00000003fbf67211 */ /* 0x010fc400078610ff */
[-C--:B------:R-:W-:Y:S02]  /*90bb0*/  LEA.HI.X.SX32 R5, R250, R2.reuse, 0x2, P1 ;  /* 0x00000002fa057211 */ /* 0x080fe400008f16ff */
[----:B------:R-:W-:-:S03]  /*90bc0*/  LEA.HI.X.SX32 R247, R251, R2, 0x2, P3 ;  /* 0x00000002fbf77211 */ /* 0x000fc600018f16ff */
[----:B------:R1:W-:Y:S04]  /*90bd0*/  STL.64 [R1+0x1010], R4 ;  /* 0x0010100401007387 */ /* 0x0003e80000100a00 */
[----:B-1----:R-:W4:Y:S04]  /*90be0*/  LDL.LU.64 R4, [R1+0x27c8] ;  /* 0x0027c80001047983 */ /* 0x002f280000300a00 */
[----:B------:R3:W-:Y:S02]  /*90bf0*/  STL.64 [R1+0x1008], R246 ;  /* 0x001008f601007387 */ /* 0x0007e40000100a00 */
[----:B---3--:R-:W-:-:S04]  /*90c00*/  LEA R246, P3, R249, R3, 0x2 ;  /* 0x00000003f9f67211 */ /* 0x008fc800078610ff */
[----:B------:R-:W-:Y:S01]  /*90c10*/  LEA.HI.X.SX32 R247, R249, R2, 0x2, P3 ;  /* 0x00000002f9f77211 */ /* 0x000fe200018f16ff */
[C---:B--2---:R-:W-:Y:S01]  /*90c20*/  VIADD R248, R216.reuse, UR61 ;  /* 0x0000003dd8f87c36 */ /* 0x044fe20008000000 */
[----:B------:R-:W-:-:S04]  /*90c30*/  LEA R6, P4, R216, R3, 0x2 ;  /* 0x00000003d8067211 */ /* 0x000fc800078810ff */
[----:B------:R-:W-:Y:S02]  /*90c40*/  LEA R250, P1, R248, R3, 0x2 ;  /* 0x00000003f8fa7211 */ /* 0x000fe400078210ff */
[-C--:B------:R-:W-:Y:S02]  /*90c50*/  LEA.HI.X.SX32 R7, R216, R2.reuse, 0x2, P4 ;  /* 0x00000002d8077211 */ /* 0x080fe400020f16ff */
[----:B------:R-:W-:-:S03]  /*90c60*/  LEA.HI.X.SX32 R251, R248, R2, 0x2, P1 ;  /* 0x00000002f8fb7211 */ /* 0x000fc600008f16ff */
[----:B------:R1:W-:Y:S01]  /*90c70*/  STL.64 [R1+0x1000], R6 ;  /* 0x0010000601007387 */ /* 0x0003e20000100a00 */
[----:B------:R-:W-:-:S03]  /*90c80*/  LEA R248, P1, R252, R3, 0x2 ;  /* 0x00000003fcf87211 */ /* 0x000fc600078210ff */
[----:B------:R2:W-:Y:S01]  /*90c90*/  STL.64 [R1+0xff8], R250 ;  /* 0x000ff8fa01007387 */ /* 0x0005e20000100a00 */
[-C--:B------:R-:W-:Y:S02]  /*90ca0*/  LEA.HI.X.SX32 R249, R252, R2.reuse, 0x2, P1 ;  /* 0x00000002fcf97211 */ /* 0x080fe400008f16ff */
[CC--:B-1----:R-:W-:Y:S01]  /*90cb0*/  LEA R6, P4, R217.reuse, R3.reuse, 0x2 ;  /* 0x00000003d9067211 */ /* 0x0c2fe200078810ff */
[----:B--2---:R-:W2:Y:S03]  /*90cc0*/  LDL.LU.64 R250, [R1+0x27c0] ;  /* 0x0027c00001fa7983 */ /* 0x004ea60000300a00 */
[----:B------:R-:W-:Y:S01]  /*90cd0*/  LEA.HI.X.SX32 R7, R217, R2, 0x2, P4 ;  /* 0x00000002d9077211 */ /* 0x000fe200020f16ff */
[----:B------:R-:W-:Y:S04]  /*90ce0*/  STL.64 [R1+0xff0], R246 ;  /* 0x000ff0f601007387 */ /* 0x000fe80000100a00 */
[----:B------:R-:W-:Y:S04]  /*90cf0*/  STL.64 [R1+0xfe8], R6 ;  /* 0x000fe80601007387 */ /* 0x000fe80000100a00 */
[----:B------:R1:W-:Y:S04]  /*90d00*/  STL.64 [R1+0xfe0], R248 ;  /* 0x000fe0f801007387 */ /* 0x0003e80000100a00 */
[----:B-1----:R-:W3:Y:S01]  /*90d10*/  LDL.LU.64 R248, [R1+0x27b8] ;  /* 0x0027b80001f87983 */ /* 0x002ee20000300a00 */
[----:B--2---:R-:W-:-:S04]  /*90d20*/  LEA R246, P3, R251, R3, 0x2 ;  /* 0x00000003fbf67211 */ /* 0x004fc800078610ff */
[----:B------:R-:W-:Y:S02]  /*90d30*/  LEA.HI.X.SX32 R247, R251, R2, 0x2, P3 ;  /* 0x00000002fbf77211 */ /* 0x000fe400018f16ff */
[----:B------:R-:W-:-:S03]  /*90d40*/  LEA R6, P4, R250, R3, 0x2 ;  /* 0x00000003fa067211 */ /* 0x000fc600078810ff */
[----:B------:R3:W-:Y:S01]  /*90d50*/  STL.64 [R1+0xfd8], R246 ;  /* 0x000fd8f601007387 */ /* 0x0007e20000100a00 */
[----:B------:R-:W-:-:S05]  /*90d60*/  LEA.HI.X.SX32 R7, R250, R2, 0x2, P4 ;  /* 0x00000002fa077211 */ /* 0x000fca00020f16ff */
[----:B------:R-:W-:Y:S01]  /*90d70*/  STL.64 [R1+0xfd0], R6 ;  /* 0x000fd00601007387 */ /* 0x000fe20000100a00 */
[----:B---3--:R-:W-:-:S04]  /*90d80*/  LEA R246, P1, R249, R3, 0x2 ;  /* 0x00000003f9f67211 */ /* 0x008fc800078210ff */
[----:B------:R-:W-:-:S05]  /*90d90*/  LEA.HI.X.SX32 R247, R249, R2, 0x2, P1 ;  /* 0x00000002f9f77211 */ /* 0x000fca00008f16ff */
[----:B------:R1:W-:Y:S04]  /*90da0*/  STL.64 [R1+0xfc8], R246 ;  /* 0x000fc8f601007387 */ /* 0x0003e80000100a00 */
[----:B-1----:R-:W2:Y:S01]  /*90db0*/  LDL.LU.64 R246, [R1+0x27b0] ;  /* 0x0027b00001f67983 */ /* 0x002ea20000300a00 */
[----:B------:R-:W-:-:S04]  /*90dc0*/  LEA R6, P4, R215, R3, 0x2 ;  /* 0x00000003d7067211 */ /* 0x000fc800078810ff */
[----:B------:R-:W-:Y:S02]  /*90dd0*/  LEA.HI.X.SX32 R7, R215, R2, 0x2, P4 ;  /* 0x00000002d7077211 */ /* 0x000fe400020f16ff */
[----:B------:R-:W-:-:S03]  /*90de0*/  LEA R250, P3, R248, R3, 0x2 ;  /* 0x00000003f8fa7211 */ /* 0x000fc600078610ff */
[----:B------:R2:W-:Y:S01]  /*90df0*/  STL.64 [R1+0xfb8], R6 ;  /* 0x000fb80601007387 */ /* 0x0005e20000100a00 */
[----:B------:R-:W-:-:S05]  /*90e00*/  LEA.HI.X.SX32 R251, R248, R2, 0x2, P3 ;  /* 0x00000002f8fb7211 */ /* 0x000fca00018f16ff */
[----:B------:R-:W-:Y:S01]  /*90e10*/  STL.64 [R1+0xfc0], R250 ;  /* 0x000fc0fa01007387 */ /* 0x000fe20000100a00 */
[----:B--2---:R-:W-:-:S04]  /*90e20*/  LEA R6, P1, R247, R3, 0x2 ;  /* 0x00000003f7067211 */ /* 0x004fc800078210ff */
[----:B------:R-:W-:-:S05]  /*90e30*/  LEA.HI.X.SX32 R7, R247, R2, 0x2, P1 ;  /* 0x00000002f7077211 */ /* 0x000fca00008f16ff */
[----:B------:R1:W-:Y:S04]  /*90e40*/  STL.64 [R1+0xfb0], R6 ;  /* 0x000fb00601007387 */ /* 0x0003e80000100a00 */
[----:B-1----:R-:W2:Y:S01]  /*90e50*/  LDL.LU.64 R6, [R1+0x27a8] ;  /* 0x0027a80001067983 */ /* 0x002ea20000300a00 */
[-C--:B------:R-:W-:Y:S02]  /*90e60*/  LEA R250, P3, R246, R3.reuse, 0x2 ;  /* 0x00000003f6fa7211 */ /* 0x080fe400078610ff */
[----:B----4-:R-:W-:Y:S02]  /*90e70*/  LEA R248, P4, R4, R3, 0x2 ;  /* 0x0000000304f87211 */ /* 0x010fe400078810ff */
[-C--:B------:R-:W-:Y:S02]  /*90e80*/  LEA.HI.X.SX32 R251, R246, R2.reuse, 0x2, P3 ;  /* 0x00000002f6fb7211 */ /* 0x080fe400018f16ff */
[----:B------:R-:W-:-:S03]  /*90e90*/  LEA.HI.X.SX32 R249, R4, R2, 0x2, P4 ;  /* 0x0000000204f97211 */ /* 0x000fc600020f16ff */
[----:B------:R1:W-:Y:S04]  /*90ea0*/  STL.64 [R1+0xfa8], R250 ;  /* 0x000fa8fa01007387 */ /* 0x0003e80000100a00 */
[----:B------:R3:W-:Y:S01]  /*90eb0*/  STL.64 [R1+0xfa0], R248 ;  /* 0x000fa0f801007387 */ /* 0x0007e20000100a00 */
[CC--:B-1----:R-:W-:Y:S02]  /*90ec0*/  LEA R250, P1, R5.reuse, R3.reuse, 0x2 ;  /* 0x0000000305fa7211 */ /* 0x0c2fe400078210ff */
[C---:B---3--:R-:W-:Y:S02]  /*90ed0*/  LEA R248, P3, R8.reuse, R3, 0x2 ;  /* 0x0000000308f87211 */ /* 0x048fe400078610ff */
[-C--:B------:R-:W-:Y:S02]  /*90ee0*/  LEA.HI.X.SX32 R251, R5, R2.reuse, 0x2, P1 ;  /* 0x0000000205fb7211 */ /* 0x080fe400008f16ff */
[----:B------:R-:W-:-:S03]  /*90ef0*/  LEA.HI.X.SX32 R249, R8, R2, 0x2, P3 ;  /* 0x0000000208f97211 */ /* 0x000fc600018f16ff */
[----:B------:R-:W-:Y:S04]  /*90f00*/  STL.64 [R1+0xf98], R250 ;  /* 0x000f98fa01007387 */ /* 0x000fe80000100a00 */
[----:B------:R1:W-:Y:S02]  /*90f10*/  STL.64 [R1+0xf90], R248 ;  /* 0x000f90f801007387 */ /* 0x0003e40000100a00 */
[----:B-1----:R-:W-:-:S04]  /*90f20*/  LEA R248, P3, R9, R3, 0x2 ;  /* 0x0000000309f87211 */ /* 0x002fc800078610ff */
[----:B------:R-:W-:Y:S02]  /*90f30*/  LEA.HI.X.SX32 R249, R9, R2, 0x2, P3 ;  /* 0x0000000209f97211 */ /* 0x000fe400018f16ff */
        /* <DEDUP_REMOVED lines=12> */
[----:B--2---:R-:W-:-:S04]  /*91000*/  LEA R246, P4, R7, R3, 0x2 ;  /* 0x0000000307f67211 */ /* 0x004fc800078810ff */
[----:B------:R-:W-:Y:S02]  /*91010*/  LEA.HI.X.SX32 R247, R7, R2, 0x2, P4 ;  /* 0x0000000207f77211 */ /* 0x000fe400020f16ff */
[----:B------:R-:W-:-:S03]  /*91020*/  LEA R250, P1, R6, R3, 0x2 ;  /* 0x0000000306fa7211 */ /* 0x000fc600078210ff */
[----:B------:R1:W-:Y:S01]  /*91030*/  STL.64 [R1+0xf88], R246 ;  /* 0x000f88f601007387 */ /* 0x0003e20000100a00 */
[----:B------:R-:W-:-:S03]  /*91040*/  LEA.HI.X.SX32 R251, R6, R2, 0x2, P1 ;  /* 0x0000000206fb7211 */ /* 0x000fc600008f16ff */
[----:B------:R2:W-:Y:S01]  /*91050*/  STL.64 [R1+0xf78], R248 ;  /* 0x000f78f801007387 */ /* 0x0005e20000100a00 */
[----:B-1----:R-:W-:-:S04]  /*91060*/  LEA R246, P4, R10, R3, 0x2 ;  /* 0x000000030af67211 */ /* 0x002fc800078810ff */
[----:B------:R-:W-:Y:S01]  /*91070*/  LEA.HI.X.SX32 R247, R10, R2, 0x2, P4 ;  /* 0x000000020af77211 */ /* 0x000fe200020f16ff */
[----:B------:R-:W-:Y:S04]  /*91080*/  STL.64 [R1+0xf80], R250 ;  /* 0x000f80fa01007387 */ /* 0x000fe80000100a00 */
[----:B------:R1:W-:Y:S01]  /*91090*/  STL.64 [R1+0xf70], R246 ;  /* 0x000f70f601007387 */ /* 0x0003e20000100a00 */
[-C--:B--2---:R-:W-:Y:S02]  /*910a0*/  LEA R248, P1, R68, R3.reuse, 0x2 ;  /* 0x0000000344f87211 */ /* 0x084fe400078210ff */
[-C--:B------:R-:W-:Y:S02]  /*910b0*/  LEA R8, P4, R69, R3.reuse, 0x2 ;  /* 0x0000000345087211 */ /* 0x080fe400078810ff */
[----:B-1----:R-:W-:-:S04]  /*910c0*/  LEA R246, P3, R11, R3, 0x2 ;  /* 0x000000030bf67211 */ /* 0x002fc800078610ff */
[-C--:B------:R-:W-:Y:S02]  /*910d0*/  LEA.HI.X.SX32 R247, R11, R2.reuse, 0x2, P3 ;  /* 0x000000020bf77211 */ /* 0x080fe400018f16ff */
[-C--:B------:R-:W-:Y:S02]  /*910e0*/  LEA.HI.X.SX32 R249, R68, R2.reuse, 0x2, P1 ;  /* 0x0000000244f97211 */ /* 0x080fe400008f16ff */
[----:B------:R-:W-:Y:S01]  /*910f0*/  LEA.HI.X.SX32 R9, R69, R2, 0x2, P4 ;  /* 0x0000000245097211 */ /* 0x000fe200020f16ff */
[----:B------:R1:W-:Y:S01]  /*91100*/  STL.64 [R1+0xf60], R246 ;  /* 0x000f60f601007387 */ /* 0x0003e20000100a00 */
[----:B------:R-:W-:-:S03]  /*91110*/  LEA R10, P3, R71, R3, 0x2 ;  /* 0x00000003470a7211 */ /* 0x000fc600078610ff */
[----:B------:R-:W-:Y:S01]  /*91120*/  STL.64 [R1+0xf68], R248 ;  /* 0x000f68f801007387 */ /* 0x000fe20000100a00 */
[-C--:B------:R-:W-:Y:S02]  /*91130*/  LEA.HI.X.SX32 R11, R71, R2.reuse, 0x2, P3 ;  /* 0x00000002470b7211 */ /* 0x080fe400018f16ff */
[CC--:B-1----:R-:W-:Y:S01]  /*91140*/  LEA R246, P1, R70.reuse, R3.reuse, 0x2 ;  /* 0x0000000346f67211 */ /* 0x0c2fe200078210ff */
[----:B------:R1:W-:Y:S03]  /*91150*/  STL.64 [R1+0xf58], R8 ;  /* 0x000f580801007387 */ /* 0x0003e60000100a00 */
[----:B------:R-:W-:Y:S02]  /*91160*/  LEA.HI.X.SX32 R247, R70, R2, 0x2, P1 ;  /* 0x0000000246f77211 */ /* 0x000fe400008f16ff */
[-C--:B------:R-:W-:Y:S02]  /*91170*/  LEA R70, P1, R72, R3.reuse, 0x2 ;  /* 0x0000000348467211 */ /* 0x080fe400078210ff */
[-C--:B------:R-:W-:Y:S01]  /*91180*/  LEA R68, P3, R74, R3.reuse, 0x2 ;  /* 0x000000034a447211 */ /* 0x080fe200078610ff */
[----:B------:R-:W-:Y:S01]  /*91190*/  STL.64 [R1+0xf50], R246 ;  /* 0x000f50f601007387 */ /* 0x000fe20000100a00 */
[----:B-1----:R-:W-:-:S03]  /*911a0*/  LEA R8, P4, R73, R3, 0x2 ;  /* 0x0000000349087211 */ /* 0x002fc600078810ff */
[----:B------:R1:W-:Y:S01]  /*911b0*/  STL.64 [R1+0xf48], R10 ;  /* 0x000f480a01007387 */ /* 0x0003e20000100a00 */
[-C--:B------:R-:W-:Y:S02]  /*911c0*/  LEA.HI.X.SX32 R71, R72, R2.reuse, 0x2, P1 ;  /* 0x0000000248477211 */ /* 0x080fe400008f16ff */
[-C--:B------:R-:W-:Y:S02]  /*911d0*/  LEA.HI.X.SX32 R9, R73, R2.reuse, 0x2, P4 ;  /* 0x0000000249097211 */ /* 0x080fe400020f16ff */
[----:B------:R-:W-:-:S03]  /*911e0*/  LEA.HI.X.SX32 R69, R74, R2, 0x2, P3 ;  /* 0x000000024a457211 */ /* 0x000fc600018f16ff */
[----:B------:R-:W-:Y:S01]  /*911f0*/  STL.64 [R1+0xf40], R8 ;  /* 0x000f400801007387 */ /* 0x000fe20000100a00 */
[----:B-1----:R-:W-:-:S03]  /*91200*/  LEA R10, P4, R77, R3, 0x2 ;  /* 0x000000034d0a7211 */ /* 0x002fc600078810ff */
[----:B------:R1:W-:Y:S01]  /*91210*/  STL.64 [R1+0xf38], R70 ;  /* 0x000f384601007387 */ /* 0x0003e20000100a00 */
[----:B------:R-:W-:-:S03]  /*91220*/  LEA.HI.X.SX32 R11, R77, R2, 0x2, P4 ;  /* 0x000000024d0b7211 */ /* 0x000fc600020f16ff */
[----:B------:R2:W-:Y:S04]  /*91230*/  STL.64 [R1+0xf30], R68 ;  /* 0x000f304401007387 */ /* 0x0005e80000100a00 */
[----:B------:R3:W-:Y:S01]  /*91240*/  STL.64 [R1+0xf28], R10 ;  /* 0x000f280a01007387 */ /* 0x0007e20000100a00 */
[CC--:B-1----:R-:W-:Y:S02]  /*91250*/  LEA R70, P1, R75.reuse, R3.reuse, 0x2 ;  /* 0x000000034b467211 */ /* 0x0c2fe400078210ff */
[-C--:B--2---:R-:W-:Y:S02]  /*91260*/  LEA R68, P3, R76, R3.reuse, 0x2 ;  /* 0x000000034c447211 */ /* 0x084fe400078610ff */
[----:B------:R-:W-:Y:S02]  /*91270*/  LEA.HI.X.SX32 R71, R75, R2, 0x2, P1 ;  /* 0x000000024b477211 */ /* 0x000fe400008f16ff */
[----:B---3--:R-:W-:-:S02]  /*91280*/  LEA R10, P4, R78, R3, 0x2 ;  /* 0x000000034e0a7211 */ /* 0x008fc400078810ff */
[CC--:B------:R-:W-:Y:S02]  /*91290*/  LEA R72, P1, R79.reuse, R3.reuse, 0x2 ;  /* 0x000000034f487211 */ /* 0x0c0fe400078210ff */
[-C--:B------:R-:W-:Y:S01]  /*912a0*/  LEA.HI.X.SX32 R69, R76, R2.reuse, 0x2, P3 ;  /* 0x000000024c457211 */ /* 0x080fe200018f16ff */
[----:B------:R1:W-:Y:S01]  /*912b0*/  STL.64 [R1+0xf20], R70 ;  /* 0x000f204601007387 */ /* 0x0003e20000100a00 */
[-C--:B------:R-:W-:Y:S02]  /*912c0*/  LEA.HI.X.SX32 R11, R78, R2.reuse, 0x2, P4 ;  /* 0x000000024e0b7211 */ /* 0x080fe400020f16ff */
[----:B------:R-:W-:Y:S01]  /*912d0*/  LEA.HI.X.SX32 R73, R79, R2, 0x2, P1 ;  /* 0x000000024f497211 */ /* 0x000fe200008f16ff */
[----:B------:R2:W-:Y:S04]  /*912e0*/  STL.64 [R1+0xf18], R68 ;  /* 0x000f184401007387 */ /* 0x0005e80000100a00 */
[----:B------:R-:W-:Y:S01]  /*912f0*/  STL.64 [R1+0xf10], R10 ;  /* 0x000f100a01007387 */ /* 0x000fe20000100a00 */
[----:B-1----:R-:W-:-:S03]  /*91300*/  LEA R70, P3, R80, R3, 0x2 ;  /* 0x0000000350467211 */ /* 0x002fc600078610ff */
[----:B------:R1:W-:Y:S01]  /*91310*/  STL.64 [R1+0xf08], R72 ;  /* 0x000f084801007387 */ /* 0x0003e20000100a00 */
[CC--:B--2---:R-:W-:Y:S02]  /*91320*/  LEA R68, P4, R81.reuse, R3.reuse, 0x2 ;  /* 0x0000000351447211 */ /* 0x0c4fe400078810ff */
[-C--:B------:R-:W-:Y:S02]  /*91330*/  LEA.HI.X.SX32 R71, R80, R2.reuse, 0x2, P3 ;  /* 0x0000000250477211 */ /* 0x080fe400018f16ff */
[-C--:B------:R-:W-:Y:S02]  /*91340*/  LEA.HI.X.SX32 R69, R81, R2.reuse, 0x2, P4 ;  /* 0x0000000251457211 */ /* 0x080fe400020f16ff */
[CC--:B-1----:R-:W-:Y:S01]  /*91350*/  LEA R72, P1, R82.reuse, R3.reuse, 0x2 ;  /* 0x0000000352487211 */ /* 0x0c2fe200078210ff */
[----:B------:R1:W-:Y:S03]  /*91360*/  STL.64 [R1+0xf00], R70 ;  /* 0x000f004601007387 */ /* 0x0003e60000100a00 */
[----:B------:R-:W-:Y:S01]  /*91370*/  LEA.HI.X.SX32 R73, R82, R2, 0x2, P1 ;  /* 0x0000000252497211 */ /* 0x000fe200008f16ff */
[----:B------:R2:W-:Y:S01]  /*91380*/  STL.64 [R1+0xef8], R68 ;  /* 0x000ef84401007387 */ /* 0x0005e20000100a00 */
[----:B------:R-:W-:-:S03]  /*91390*/  LEA R74, P1, R85, R3, 0x2 ;  /* 0x00000003554a7211 */ /* 0x000fc600078210ff */
[----:B------:R3:W-:Y:S01]  /*913a0*/  STL.64 [R1+0xef0], R72 ;  /* 0x000ef04801007387 */ /* 0x0007e20000100a00 */
[CC--:B-1----:R-:W-:Y:S02]  /*913b0*/  LEA R70, P3, R83.reuse, R3.reuse, 0x2 ;  /* 0x0000000353467211 */ /* 0x0c2fe400078610ff */
[-C--:B--2---:R-:W-:Y:S02]  /*913c0*/  LEA R68, P4, R84, R3.reuse, 0x2 ;  /* 0x0000000354447211 */ /* 0x084fe400078810ff */
[-C--:B------:R-:W-:Y:S02]  /*913d0*/  LEA.HI.X.SX32 R71, R83, R2.reuse, 0x2, P3 ;  /* 0x0000000253477211 */ /* 0x080fe400018f16ff */
[----:B---3--:R-:W-:Y:S02]  /*913e0*/  LEA R72, P3, R86, R3, 0x2 ;  /* 0x0000000356487211 */ /* 0x008fe400078610ff */
[-C--:B------:R-:W-:Y:S02]  /*913f0*/  LEA.HI.X.SX32 R69, R84, R2.reuse, 0x2, P4 ;  /* 0x0000000254457211 */ /* 0x080fe400020f16ff */
[-C--:B------:R-:W-:Y:S01]  /*91400*/  LEA.HI.X.SX32 R75, R85, R2.reuse, 0x2, P1 ;  /* 0x00000002554b7211 */ /* 0x080fe200008f16ff */
[----:B------:R1:W-:Y:S01]  /*91410*/  STL.64 [R1+0xee8], R70 ;  /* 0x000ee84601007387 */ /* 0x0003e20000100a00 */
[----:B------:R-:W-:-:S03]  /*91420*/  LEA.HI.X.SX32 R73, R86, R2, 0x2, P3 ;  /* 0x0000000256497211 */ /* 0x000fc600018f16ff */
[----:B------:R-:W-:Y:S04]  /*91430*/  STL.64 [R1+0xee0], R68 ;  /* 0x000ee04401007387 */ /* 0x000fe80000100a00 */
[----:B------:R2:W-:Y:S01]  /*91440*/  STL.64 [R1+0xed8], R74 ;  /* 0x000ed84a01007387 */ /* 0x0005e20000100a00 */
[----:B-1----:R-:W-:-:S03]  /*91450*/  LEA R70, P4, R87, R3, 0x2 ;  /* 0x0000000357467211 */ /* 0x002fc600078810ff */
[----:B------:R1:W-:Y:S01]  /*91460*/  STL.64 [R1+0xed0], R72 ;  /* 0x000ed04801007387 */ /* 0x0003e20000100a00 */
[----:B------:R-:W-:Y:S02]  /*91470*/  LEA.HI.X.SX32 R71, R87, R2, 0x2, P4 ;  /* 0x0000000257477211 */ /* 0x000fe400020f16ff */
[----:B--2---:R-:W-:-:S03]  /*91480*/  LEA R74, P1, R0, R3, 0x2 ;  /* 0x00000003004a7211 */ /* 0x004fc600078210ff */
[----:B------:R2:W-:Y:S01]  /*91490*/  STL.64 [R1+0x9e8], R70 ;  /* 0x0009e84601007387 */ /* 0x0005e20000100a00 */
[CC--:B-1----:R-:W-:Y:S02]  /*914a0*/  LEA R72, P3, R89.reuse, R3.reuse, 0x2 ;  /* 0x0000000359487211 */ /* 0x0c2fe400078610ff */
[-C--:B------:R-:W-:Y:S02]  /*914b0*/  LEA.HI.X.SX32 R75, R0, R2.reuse, 0x2, P1 ;  /* 0x00000002004b7211 */ /* 0x080fe400008f16ff */
[-C--:B------:R-:W-:Y:S02]  /*914c0*/  LEA.HI.X.SX32 R73, R89, R2.reuse, 0x2, P3 ;  /* 0x0000000259497211 */ /* 0x080fe400018f16ff */
[CC--:B--2---:R-:W-:Y:S01]  /*914d0*/  LEA R70, P4, R90.reuse, R3.reuse, 0x2 ;  /* 0x000000035a467211 */ /* 0x0c4fe200078810ff */
[----:B------:R1:W-:Y:S03]  /*914e0*/  STL.64 [R1+0x9e0], R74 ;  /* 0x0009e04a01007387 */ /* 0x0003e60000100a00 */
[----:B------:R-:W-:Y:S01]  /*914f0*/  LEA.HI.X.SX32 R71, R90, R2, 0x2, P4 ;  /* 0x000000025a477211 */ /* 0x000fe200020f16ff */
[----:B------:R2:W-:Y:S01]  /*91500*/  STL.64 [R1+0x9d8], R72 ;  /* 0x0009d84801007387 */ /* 0x0005e20000100a00 */
[----:B-1----:R-:W-:-:S02]  /*91510*/  LEA R74, P1, R48, R3, 0x2 ;  /* 0x00000003304a7211 */ /* 0x002fc400078210ff */
[----:B--2---:R-:W-:Y:S02]  /*91520*/  LEA R72, P3, R88, R3, 0x2 ;  /* 0x0000000358487211 */ /* 0x004fe400078610ff */
[-C--:B------:R-:W-:Y:S01]  /*91530*/  LEA.HI.X.SX32 R75, R48, R2.reuse, 0x2, P1 ;  /* 0x00000002304b7211 */ /* 0x080fe200008f16ff */
[----:B------:R1:W-:Y:S01]  /*91540*/  STL.64 [R1+0x9d0], R70 ;  /* 0x0009d04601007387 */ /* 0x0003e20000100a00 */
[----:B------:R-:W-:-:S03]  /*91550*/  LEA.HI.X.SX32 R73, R88, R2, 0x2, P3 ;  /* 0x0000000258497211 */ /* 0x000fc600018f16ff */
[----:B------:R2:W-:Y:S04]  /*91560*/  STL.64 [R1+0x9c8], R74 ;  /* 0x0009c84a01007387 */ /* 0x0005e80000100a00 */
[----:B------:R3:W-:Y:S01]  /*91570*/  STL.64 [R1+0x9c0], R72 ;  /* 0x0009c04801007387 */ /* 0x0007e20000100a00 */
[-C--:B-1----:R-:W-:Y:S02]  /*91580*/  LEA R70, P4, R92, R3.reuse, 0x2 ;  /* 0x000000035c467211 */ /* 0x082fe400078810ff */
[-C--:B--2---:R-:W-:Y:S02]  /*91590*/  LEA R74, P1, R40, R3.reuse, 0x2 ;  /* 0x00000003284a7211 */ /* 0x084fe400078210ff */
[----:B------:R-:W-:Y:S02]  /*915a0*/  LEA.HI.X.SX32 R71, R92, R2, 0x2, P4 ;  /* 0x000000025c477211 */ /* 0x000fe400020f16ff */
[----:B---3--:R-:W-:-:S02]  /*915b0*/  LEA R72, P3, R91, R3, 0x2 ;  /* 0x000000035b487211 */ /* 0x008fc400078610ff */
[-C--:B------:R-:W-:Y:S01]  /*915c0*/  LEA.HI.X.SX32 R75, R40, R2.reuse, 0x2, P1 ;  /* 0x00000002284b7211 */ /* 0x080fe200008f16ff */
[----:B------:R1:W-:Y:S01]  /*915d0*/  STL.64 [R1+0x9b8], R70 ;  /* 0x0009b84601007387 */ /* 0x0003e20000100a00 */
[----:B------:R-:W-:Y:S02]  /*915e0*/  LEA.HI.X.SX32 R73, R91, R2, 0x2, P3 ;  /* 0x000000025b497211 */ /* 0x000fe400018f16ff */
[-C--:B------:R-:W-:Y:S01]  /*915f0*/  LEA R76, P1, R49, R3.reuse, 0x2 ;  /* 0x00000003314c7211 */ /* 0x080fe200078210ff */
[----:B------:R2:W-:Y:S04]  /*91600*/  STL.64 [R1+0x9b0], R74 ;  /* 0x0009b04a01007387 */ /* 0x0005e80000100a00 */
[----:B------:R3:W-:Y:S01]  /*91610*/  STL.64 [R1+0x9a8], R72 ;  /* 0x0009a84801007387 */ /* 0x0007e20000100a00 */
[----:B-1----:R-:W-:-:S02]  /*91620*/  LEA R70, P4, R93, R3, 0x2 ;  /* 0x000000035d467211 */ /* 0x002fc400078810ff */
[-C--:B--2---:R-:W-:Y:S02]  /*91630*/  LEA R74, P3, R67, R3.reuse, 0x2 ;  /* 0x00000003434a7211 */ /* 0x084fe400078610ff */
[-C--:B------:R-:W-:Y:S02]  /*91640*/  LEA.HI.X.SX32 R71, R93, R2.reuse, 0x2, P4 ;  /* 0x000000025d477211 */ /* 0x080fe400020f16ff */
[C---:B---3--:R-:W-:Y:S02]  /*91650*/  LEA R72, P4, R94.reuse, R3, 0x2 ;  /* 0x000000035e487211 */ /* 0x048fe400078810ff */
[-C--:B------:R-:W-:Y:S02]  /*91660*/  LEA.HI.X.SX32 R77, R49, R2.reuse, 0x2, P1 ;  /* 0x00000002314d7211 */ /* 0x080fe400008f16ff */
[-C--:B------:R-:W-:Y:S01]  /*91670*/  LEA.HI.X.SX32 R75, R67, R2.reuse, 0x2, P3 ;  /* 0x00000002434b7211 */ /* 0x080fe200018f16ff */
[----:B------:R-:W-:Y:S01]  /*91680*/  STL.64 [R1+0x9a0], R70 ;  /* 0x0009a04601007387 */ /* 0x000fe20000100a00 */
[----:B------:R-:W-:-:S03]  /*91690*/  LEA.HI.X.SX32 R73, R94, R2, 0x2, P4 ;  /* 0x000000025e497211 */ /* 0x000fc600020f16ff */
[----:B------:R1:W-:Y:S04]  /*916a0*/  STL.64 [R1+0x998], R76 ;  /* 0x0009984c01007387 */ /* 0x0003e80000100a00 */
[----:B------:R2:W-:Y:S04]  /*916b0*/  STL.64 [R1+0x990], R74 ;  /* 0x0009904a01007387 */ /* 0x0005e80000100a00 */
[----:B------:R3:W-:Y:S01]  /*916c0*/  STL.64 [R1+0x988], R72 ;  /* 0x0009884801007387 */ /* 0x0007e20000100a00 */
[-C--:B-1----:R-:W-:Y:S02]  /*916d0*/  LEA R76, P1, R41, R3.reuse, 0x2 ;  /* 0x00000003294c7211 */ /* 0x082fe400078210ff */
[----:B--2---:R-:W-:-:S02]  /*916e0*/  LEA R74, P3, R95, R3, 0x2 ;  /* 0x000000035f4a7211 */ /* 0x004fc400078610ff */
[-C--:B------:R-:W-:Y:S02]  /*916f0*/  LEA.HI.X.SX32 R77, R41, R2.reuse, 0x2, P1 ;  /* 0x00000002294d7211 */ /* 0x080fe400008f16ff */
[CC--:B---3--:R-:W-:Y:S02]  /*91700*/  LEA R72, P4, R96.reuse, R3.reuse, 0x2 ;  /* 0x0000000360487211 */ /* 0x0c8fe400078810ff */
[-C--:B------:R-:W-:Y:S02]  /*91710*/  LEA.HI.X.SX32 R75, R95, R2.reuse, 0x2, P3 ;  /* 0x000000025f4b7211 */ /* 0x080fe400018f16ff */
[----:B------:R-:W-:Y:S01]  /*91720*/  LEA.HI.X.SX32 R73, R96, R2, 0x2, P4 ;  /* 0x0000000260497211 */ /* 0x000fe200020f16ff */
[----:B------:R1:W-:Y:S04]  /*91730*/  STL.64 [R1+0x980], R76 ;  /* 0x0009804c01007387 */ /* 0x0003e80000100a00 */
[----:B------:R2:W-:Y:S04]  /*91740*/  STL.64 [R1+0x978], R74 ;  /* 0x0009784a01007387 */ /* 0x0005e80000100a00 */
[----:B------:R3:W-:Y:S01]  /*91750*/  STL.64 [R1+0x970], R72 ;  /* 0x0009704801007387 */ /* 0x0007e20000100a00 */
[----:B-1----:R-:W-:-:S02]  /*91760*/  LEA R76, P1, R50, R3, 0x2 ;  /* 0x00000003324c7211 */ /* 0x002fc400078210ff */
[CC--:B--2---:R-:W-:Y:S02]  /*91770*/  LEA R74, P3, R97.reuse, R3.reuse, 0x2 ;  /* 0x00000003614a7211 */ /* 0x0c4fe400078610ff */
        /* <DEDUP_REMOVED lines=8> */
[-C--:B--2---:R-:W-:Y:S02]  /*91800*/  LEA R74, P3, R42, R3.reuse, 0x2 ;  /* 0x000000032a4a7211 */ /* 0x084fe400078610ff */
        /* <DEDUP_REMOVED lines=36> */
[-C--:B---3--:R-:W-:Y:S02]  /*91a50*/  LEA R72, P4, R106, R3.reuse, 0x2 ;  /* 0x000000036a487211 */ /* 0x088fe400078810ff */
[-C--:B------:R-:W-:Y:S02]  /*91a60*/  LEA.HI.X.SX32 R75, R105, R2.reuse, 0x2, P3 ;  /* 0x00000002694b7211 */ /* 0x080fe400018f16ff */
[-C--:B------:R-:W-:Y:S02]  /*91a70*/  LEA.HI.X.SX32 R77, R64, R2.reuse, 0x2, P1 ;  /* 0x00000002404d7211 */ /* 0x080fe400008f16ff */
[----:B------:R-:W-:Y:S01]  /*91a80*/  LEA.HI.X.SX32 R73, R106, R2, 0x2, P4 ;  /* 0x000000026a497211 */ /* 0x000fe200020f16ff */
[----:B------:R1:W-:Y:S04]  /*91a90*/  STL.64 [R1+0x6c8], R74 ;  /* 0x0006c84a01007387 */ /* 0x0003e80000100a00 */
[----:B------:R-:W-:Y:S01]  /*91aa0*/  STL.64 [R1+0x6d0], R76 ;  /* 0x0006d04c01007387 */ /* 0x000fe20000100a00 */
[----:B------:R-:W-:-:S03]  /*91ab0*/  LEA R64, P4, R45, R3, 0x2 ;  /* 0x000000032d407211 */ /* 0x000fc600078810ff */
[----:B------:R2:W-:Y:S01]  /*91ac0*/  STL.64 [R1+0x6c0], R72 ;  /* 0x0006c04801007387 */ /* 0x0005e20000100a00 */
[----:B-1----:R-:W-:-:S04]  /*91ad0*/  LEA R74, P1, R36, R3, 0x2 ;  /* 0x00000003244a7211 */ /* 0x002fc800078210ff */
[-C--:B------:R-:W-:Y:S02]  /*91ae0*/  LEA.HI.X.SX32 R75, R36, R2.reuse, 0x2, P1 ;  /* 0x00000002244b7211 */ /* 0x080fe400008f16ff */
[-C--:B--2---:R-:W-:Y:S02]  /*91af0*/  LEA R72, P3, R63, R3.reuse, 0x2 ;  /* 0x000000033f487211 */ /* 0x084fe400078610ff */
        /* <DEDUP_REMOVED lines=17> */
[CC--:B--2---:R-:W-:Y:S02]  /*91c10*/  LEA R64, P3, R61.reuse, R3.reuse, 0x2 ;  /* 0x000000033d407211 */ /* 0x0c4fe400078610ff */
[-C--:B------:R-:W-:Y:S02]  /*91c20*/  LEA.HI.X.SX32 R63, R46, R2.reuse, 0x2, P4 ;  /* 0x000000022e3f7211 */ /* 0x080fe400020f16ff */
[----:B------:R-:W-:Y:S01]  /*91c30*/  LEA.HI.X.SX32 R65, R61, R2, 0x2, P3 ;  /* 0x000000023d417211 */ /* 0x000fe200018f16ff */
[----:B------:R1:W-:Y:S01]  /*91c40*/  STL.64 [R1+0x688], R72 ;  /* 0x0006884801007387 */ /* 0x0003e20000100a00 */
[----:B------:R-:W-:Y:S01]  /*91c50*/  IADD3 R12, R201, UR5, RZ ;  /* 0x00000005c90c7c10 */ /* 0x000fe2000fffe0ff */
[----:B------:R-:W-:Y:S02]  /*91c60*/  ULDC UR5, c[0x0][0x248] ;  /* 0x0000920000057ab9 */ /* 0x000fe40000000800 */
[----:B------:R2:W-:Y:S04]  /*91c70*/  STL.64 [R1+0x680], R64 ;  /* 0x0006804001007387 */ /* 0x0005e80000100a00 */
[----:B------:R3:W-:Y:S01]  /*91c80*/  STL.64 [R1+0x678], R62 ;  /* 0x0006783e01007387 */ /* 0x0007e20000100a00 */
[----:B-1----:R-:W-:-:S02]  /*91c90*/  LEA R72, P1, R60, R3, 0x2 ;  /* 0x000000033c487211 */ /* 0x002fc400078210ff */
[CC--:B--2---:R-:W-:Y:S01]  /*91ca0*/  LEA R64, P3, R109.reuse, R3.reuse, 0x2 ;  /* 0x000000036d407211 */ /* 0x0c4fe200078610ff */
[----:B------:R-:W-:Y:S01]  /*91cb0*/  VIADD R244, R12, UR5 ;  /* 0x000000050cf47c36 */ /* 0x000fe20008000000 */
[-C--:B---3--:R-:W-:Y:S02]  /*91cc0*/  LEA R62, P4, R110, R3.reuse, 0x2 ;  /* 0x000000036e3e7211 */ /* 0x088fe400078810ff */
[-C--:B------:R-:W-:Y:S01]  /*91cd0*/  LEA.HI.X.SX32 R65, R109, R2.reuse, 0x2, P3 ;  /* 0x000000026d417211 */ /* 0x080fe200018f16ff */
[----:B------:R-:W-:Y:S01]  /*91ce0*/  ULDC UR5, c[0x0][0x248] ;  /* 0x0000920000057ab9 */ /* 0x000fe20000000800 */
[-C--:B------:R-:W-:Y:S02]  /*91cf0*/  LEA.HI.X.SX32 R73, R60, R2.reuse, 0x2, P1 ;  /* 0x000000023c497211 */ /* 0x080fe400008f16ff */
[----:B------:R-:W-:Y:S01]  /*91d00*/  LEA.HI.X.SX32 R63, R110, R2, 0x2, P4 ;  /* 0x000000026e3f7211 */ /* 0x000fe200020f16ff */
[----:B------:R-:W-:Y:S01]  /*91d10*/  VIADD R245, R244, UR6 ;  /* 0x00000006f4f57c36 */ /* 0x000fe20008000000 */
[----:B------:R1:W-:Y:S01]  /*91d20*/  STL.64 [R1+0x668], R64 ;  /* 0x0006684001007387 */ /* 0x0003e20000100a00 */
[----:B------:R-:W-:Y:S01]  /*91d30*/  LEA R60, P4, R47, R3, 0x2 ;  /* 0x000000032f3c7211 */ /* 0x000fe200078810ff */
[----:B------:R-:W-:-:S02]  /*91d40*/  ULDC UR6, c[0x0][0x248] ;  /* 0x0000920000067ab9 */ /* 0x000fc40000000800 */
[----:B------:R-:W-:Y:S01]  /*91d50*/  STL.64 [R1+0x670], R72 ;  /* 0x0006704801007387 */ /* 0x000fe20000100a00 */
[----:B------:R-:W-:Y:S01]  /*91d60*/  IADD3 R214, R245, UR5, RZ ;  /* 0x00000005f5d67c10 */ /* 0x000fe2000fffe0ff */
[----:B------:R-:W-:Y:S02]  /*91d70*/  ULDC UR5, c[0x0][0x248] ;  /* 0x0000920000057ab9 */ /* 0x000fe40000000800 */
[----:B------:R2:W-:Y:S01]  /*91d80*/  STL.64 [R1+0x660], R62 ;  /* 0x0006603e01007387 */ /* 0x0005e20000100a00 */
[----:B-1----:R-:W-:-:S04]  /*91d90*/  LEA R64, P1, R38, R3, 0x2 ;  /* 0x0000000326407211 */ /* 0x002fc800078210ff */
[-C--:B------:R-:W-:Y:S02]  /*91da0*/  LEA.HI.X.SX32 R65, R38, R2.reuse, 0x2, P1 ;  /* 0x0000000226417211 */ /* 0x080fe400008f16ff */
[-C--:B--2---:R-:W-:Y:S01]  /*91db0*/  LEA R62, P3, R59, R3.reuse, 0x2 ;  /* 0x000000033b3e7211 */ /* 0x084fe200078610ff */
[----:B------:R-:W-:Y:S01]  /*91dc0*/  VIADD R242, R214, UR7 ;  /* 0x00000007d6f27c36 */ /* 0x000fe20008000000 */
[-C--:B------:R-:W-:Y:S01]  /*91dd0*/  LEA.HI.X.SX32 R61, R47, R2.reuse, 0x2, P4 ;  /* 0x000000022f3d7211 */ /* 0x080fe200020f16ff */
[----:B------:R1:W-:Y:S01]  /*91de0*/  STL.64 [R1+0x658], R64 ;  /* 0x0006584001007387 */ /* 0x0003e20000100a00 */
[----:B------:R-:W-:Y:S01]  /*91df0*/  LEA.HI.X.SX32 R63, R59, R2, 0x2, P3 ;  /* 0x000000023b3f7211 */ /* 0x000fe200018f16ff */
[----:B------:R-:W-:Y:S01]  /*91e00*/  VIADD R243, R242, UR10 ;  /* 0x0000000af2f37c36 */ /* 0x000fe20008000000 */
[----:B------:R-:W-:Y:S01]  /*91e10*/  ULDC UR7, c[0x0][0x248] ;  /* 0x0000920000077ab9 */ /* 0x000fe20000000800 */
[----:B------:R-:W-:Y:S02]  /*91e20*/  ULDC UR10, c[0x0][0x248] ;  /* 0x00009200000a7ab9 */ /* 0x000fe40000000800 */
[----:B------:R2:W-:Y:S04]  /*91e30*/  STL.64 [R1+0x650], R62 ;  /* 0x0006503e01007387 */ /* 0x0005e80000100a00 */
[----:B------:R3:W-:Y:S01]  /*91e40*/  STL.64 [R1+0x648], R60 ;  /* 0x0006483c01007387 */ /* 0x0007e20000100a00 */
[----:B-1----:R-:W-:-:S02]  /*91e50*/  LEA R64, P1, R58, R3, 0x2 ;  /* 0x000000033a407211 */ /* 0x002fc400078210ff */
[CC--:B--2---:R-:W-:Y:S02]  /*91e60*/  LEA R62, P3, R111.reuse, R3.reuse, 0x2 ;  /* 0x000000036f3e7211 */ /* 0x0c4fe400078610ff */
[-C--:B---3--:R-:W-:Y:S02]  /*91e70*/  LEA R60, P4, R112, R3.reuse, 0x2 ;  /* 0x00000003703c7211 */ /* 0x088fe400078810ff */
[-C--:B------:R-:W-:Y:S02]  /*91e80*/  LEA.HI.X.SX32 R63, R111, R2.reuse, 0x2, P3 ;  /* 0x000000026f3f7211 */ /* 0x080fe400018f16ff */
[-C--:B------:R-:W-:Y:S02]  /*91e90*/  LEA.HI.X.SX32 R65, R58, R2.reuse, 0x2, P1 ;  /* 0x000000023a417211 */ /* 0x080fe400008f16ff */
[----:B------:R-:W-:Y:S02]  /*91ea0*/  IADD3 R203, R243, UR6, RZ ;  /* 0x00000006f3cb7c10 */ /* 0x000fe4000fffe0ff */
[----:B------:R-:W-:Y:S01]  /*91eb0*/  LEA.HI.X.SX32 R61, R112, R2, 0x2, P4 ;  /* 0x00000002703d7211 */ /* 0x000fe200020f16ff */
[----:B------:R1:W-:Y:S01]  /*91ec0*/  STL.64 [R1+0x638], R62 ;  /* 0x0006383e01007387 */ /* 0x0003e20000100a00 */
[----:B------:R-:W-:Y:S01]  /*91ed0*/  ULDC UR6, c[0x0][0x248] ;  /* 0x0000920000067ab9 */ /* 0x000fe20000000800 */
[----:B------:R-:W-:Y:S01]  /*91ee0*/  VIADD R240, R203, UR11 ;  /* 0x0000000bcbf07c36 */ /* 0x000fe20008000000 */
[----:B------:R-:W-:Y:S01]  /*91ef0*/  LEA R58, P4, R32, R3, 0x2 ;  /* 0x00000003203a7211 */ /* 0x000fe200078810ff */
[----:B------:R-:W-:Y:S01]  /*91f00*/  STL.64 [R1+0x640], R64 ;  /* 0x0006404001007387 */ /* 0x000fe20000100a00 */
[----:B------:R-:W-:-:S03]  /*91f10*/  ULDC UR11, c[0x0][0x248] ;  /* 0x00009200000b7ab9 */ /* 0x000fc60000000800 */
[----:B------:R2:W-:Y:S01]  /*91f20*/  STL.64 [R1+0x630], R60 ;  /* 0x0006303c01007387 */ /* 0x0005e20000100a00 */
[CC--:B-1----:R-:W-:Y:S01]  /*91f30*/  LEA R62, P1, R39.reuse, R3.reuse, 0x2 ;  /* 0x00000003273e7211 */ /* 0x0c2fe200078210ff */
[----:B------:R-:W-:Y:S01]  /*91f40*/  VIADD R241, R240, UR12 ;  /* 0x0000000cf0f17c36 */ /* 0x000fe20008000000 */
[-C--:B------:R-:W-:Y:S01]  /*91f50*/  LEA.HI.X.SX32 R59, R32, R2.reuse, 0x2, P4 ;  /* 0x00000002203b7211 */ /* 0x080fe200020f16ff */
[----:B------:R-:W-:Y:S01]  /*91f60*/  ULDC UR12, c[0x0][0x248] ;  /* 0x00009200000c7ab9 */ /* 0x000fe20000000800 */
[----:B------:R-:W-:Y:S02]  /*91f70*/  LEA.HI.X.SX32 R63, R39, R2, 0x2, P1 ;  /* 0x00000002273f7211 */ /* 0x000fe400008f16ff */
[----:B--2---:R-:W-:-:S04]  /*91f80*/  LEA R60, P3, R52, R3, 0x2 ;  /* 0x00000003343c7211 */ /* 0x004fc800078610ff */
[----:B------:R-:W-:Y:S01]  /*91f90*/  LEA.HI.X.SX32 R61, R52, R2, 0x2, P3 ;  /* 0x00000002343d7211 */ /* 0x000fe200018f16ff */
[----:B------:R1:W-:Y:S01]  /*91fa0*/  STL.64 [R1+0x628], R62 ;  /* 0x0006283e01007387 */ /* 0x0003e20000100a00 */
[----:B------:R-:W-:Y:S01]  /*91fb0*/  IADD3 R212, R241, UR5, RZ ;  /* 0x00000005f1d47c10 */ /* 0x000fe2000fffe0ff */
[----:B------:R-:W-:Y:S02]  /*91fc0*/  ULDC UR5, c[0x0][0x248] ;  /* 0x0000920000057ab9 */ /* 0x000fe40000000800 */
[----:B------:R2:W-:Y:S02]  /*91fd0*/  STL.64 [R1+0x620], R60 ;  /* 0x0006203c01007387 */ /* 0x0005e40000100a00 */
[----:B------:R-:W-:Y:S01]  /*91fe0*/  VIADD R238, R212, UR13 ;  /* 0x0000000dd4ee7c36 */ /* 0x000fe20008000000 */
[----:B------:R-:W-:Y:S01]  /*91ff0*/  ULDC UR13, c[0x0][0x248] ;  /* 0x00009200000d7ab9 */ /* 0x000fe20000000800 */
[----:B------:R3:W-:Y:S01]  /*92000*/  STL.64 [R1+0x618], R58 ;  /* 0x0006183a01007387 */ /* 0x0007e20000100a00 */
[----:B-1----:R-:W-:-:S02]  /*92010*/  LEA R62, P1, R53, R3, 0x2 ;  /* 0x00000003353e7211 */ /* 0x002fc400078210ff */
[CC--:B--2---:R-:W-:Y:S02]  /*92020*/  LEA R60, P3, R113.reuse, R3.reuse, 0x2 ;  /* 0x00000003713c7211 */ /* 0x0c4fe400078610ff */
[----:B---3--:R-:W-:Y:S02]  /*92030*/  LEA R58, P4, R114, R3, 0x2 ;  /* 0x00000003723a7211 */ /* 0x008fe400078810ff */
[-C--:B------:R-:W-:Y:S02]  /*92040*/  LEA.HI.X.SX32 R61, R113, R2.reuse, 0x2, P3 ;  /* 0x00000002713d7211 */ /* 0x080fe400018f16ff */
[-C--:B------:R-:W-:Y:S01]  /*92050*/  LEA.HI.X.SX32 R63, R53, R2.reuse, 0x2, P1 ;  /* 0x00000002353f7211 */ /* 0x080fe200008f16ff */
[----:B------:R-:W-:Y:S01]  /*92060*/  VIADD R239, R238, UR14 ;  /* 0x0000000eeeef7c36 */ /* 0x000fe20008000000 */
[----:B------:R-:W-:Y:S01]  /*92070*/  LEA.HI.X.SX32 R59, R114, R2, 0x2, P4 ;  /* 0x00000002723b7211 */ /* 0x000fe200020f16ff */
[----:B------:R1:W-:Y:S01]  /*92080*/  STL.64 [R1+0x608], R60 ;  /* 0x0006083c01007387 */ /* 0x0003e20000100a00 */
[----:B------:R-:W-:-:S03]  /*92090*/  ULDC UR14, c[0x0][0x248] ;  /* 0x00009200000e7ab9 */ /* 0x000fc60000000800 */
[----:B------:R-:W-:Y:S01]  /*920a0*/  STL.64 [R1+0x610], R62 ;  /* 0x0006103e01007387 */ /* 0x000fe20000100a00 */
[----:B------:R-:W-:Y:S01]  /*920b0*/  IADD3 R213, R239, UR15, RZ ;  /* 0x0000000fefd57c10 */ /* 0x000fe2000fffe0ff */
[----:B------:R-:W-:Y:S02]  /*920c0*/  ULDC UR15, c[0x0][0x248] ;  /* 0x00009200000f7ab9 */ /* 0x000fe40000000800 */
[----:B------:R2:W-:Y:S01]  /*920d0*/  STL.64 [R1+0x600], R58 ;  /* 0x0006003a01007387 */ /* 0x0005e20000100a00 */
[CC--:B-1----:R-:W-:Y:S01]  /*920e0*/  LEA R60, P1, R24.reuse, R3.reuse, 0x2 ;  /* 0x00000003183c7211 */ /* 0x0c2fe200078210ff */
[----:B------:R-:W-:Y:S01]  /*920f0*/  VIADD R236, R213, UR16 ;  /* 0x00000010d5ec7c36 */ /* 0x000fe20008000000 */
[-C--:B------:R-:W-:Y:S01]  /*92100*/  LEA R52, P4, R33, R3.reuse, 0x2 ;  /* 0x0000000321347211 */ /* 0x080fe200078810ff */
[----:B------:R-:W-:Y:S01]  /*92110*/  ULDC UR16, c[0x0][0x248] ;  /* 0x0000920000107ab9 */ /* 0x000fe20000000800 */
[----:B------:R-:W-:Y:S02]  /*92120*/  LEA.HI.X.SX32 R61, R24, R2, 0x2, P1 ;  /* 0x00000002183d7211 */ /* 0x000fe400008f16ff */
[----:B--2---:R-:W-:-:S04]  /*92130*/  LEA R58, P3, R54, R3, 0x2 ;  /* 0x00000003363a7211 */ /* 0x004fc800078610ff */
[-C--:B------:R-:W-:Y:S01]  /*92140*/  LEA.HI.X.SX32 R59, R54, R2.reuse, 0x2, P3 ;  /* 0x00000002363b7211 */ /* 0x080fe200018f16ff */
[----:B------:R1:W-:Y:S01]  /*92150*/  STL.64 [R1+0x5f8], R60 ;  /* 0x0005f83c01007387 */ /* 0x0003e20000100a00 */
[----:B------:R-:W-:Y:S01]  /*92160*/  VIADD R237, R236, UR17 ;  /* 0x00000011eced7c36 */ /* 0x000fe20008000000 */
[----:B------:R-:W-:Y:S01]  /*92170*/  LEA.HI.X.SX32 R53, R33, R2, 0x2, P4 ;  /* 0x0000000221357211 */ /* 0x000fe200020f16ff */
[----:B------:R-:W-:Y:S01]  /*92180*/  ULDC UR17, c[0x0][0x248] ;  /* 0x0000920000117ab9 */ /* 0x000fe20000000800 */
[----:B------:R2:W-:Y:S02]  /*92190*/  STL.64 [R1+0x5f0], R58 ;  /* 0x0005f03a01007387 */ /* 0x0005e40000100a00 */
[----:B------:R-:W-:Y:S01]  /*921a0*/  IADD3 R210, R237, UR19, RZ ;  /* 0x00000013edd27c10 */ /* 0x000fe2000fffe0ff */
[----:B------:R-:W-:Y:S01]  /*921b0*/  ULDC UR19, c[0x0][0x248] ;  /* 0x0000920000137ab9 */ /* 0x000fe20000000800 */
[----:B------:R3:W-:Y:S01]  /*921c0*/  STL.64 [R1+0x5e8], R52 ;  /* 0x0005e83401007387 */ /* 0x0007e20000100a00 */
[----:B-1----:R-:W-:-:S02]  /*921d0*/  LEA R60, P1, R55, R3, 0x2 ;  /* 0x00000003373c7211 */ /* 0x002fc400078210ff */
[----:B--2---:R-:W-:-:S04]  /*921e0*/  LEA R58, P3, R115, R3, 0x2 ;  /* 0x00000003733a7211 */ /* 0x004fc800078610ff */
[-C--:B------:R-:W-:Y:S02]  /*921f0*/  LEA.HI.X.SX32 R59, R115, R2.reuse, 0x2, P3 ;  /* 0x00000002733b7211 */ /* 0x080fe400018f16ff */
[-C--:B---3--:R-:W-:Y:S01]  /*92200*/  LEA R52, P4, R116, R3.reuse, 0x2 ;  /* 0x0000000374347211 */ /* 0x088fe200078810ff */
[----:B------:R-:W-:Y:S01]  /*92210*/  VIADD R234, R210, UR22 ;  /* 0x00000016d2ea7c36 */ /* 0x000fe20008000000 */
[-C--:B------:R-:W-:Y:S01]  /*92220*/  LEA.HI.X.SX32 R61, R55, R2.reuse, 0x2, P1 ;  /* 0x00000002373d7211 */ /* 0x080fe200008f16ff */
[----:B------:R1:W-:Y:S01]  /*92230*/  STL.64 [R1+0x5d8], R58 ;  /* 0x0005d83a01007387 */ /* 0x0003e20000100a00 */
[-C--:B------:R-:W-:Y:S02]  /*92240*/  LEA.HI.X.SX32 R53, R116, R2.reuse, 0x2, P4 ;  /* 0x0000000274357211 */ /* 0x080fe400020f16ff */
[-C--:B------:R-:W-:Y:S01]  /*92250*/  LEA R54, P3, R56, R3.reuse, 0x2 ;  /* 0x0000000338367211 */ /* 0x080fe200078610ff */
[----:B------:R-:W-:Y:S01]  /*92260*/  VIADD R235, R234, UR25 ;  /* 0x00000019eaeb7c36 */ /* 0x000fe20008000000 */
[----:B------:R-:W-:Y:S01]  /*92270*/  STL.64 [R1+0x5e0], R60 ;  /* 0x0005e03c01007387 */ /* 0x000fe20000100a00 */
[----:B------:R-:W-:Y:S01]  /*92280*/  ULDC UR22, c[0x0][0x248] ;  /* 0x0000920000167ab9 */ /* 0x000fe20000000800 */
[-C--:B------:R-:W-:Y:S01]  /*92290*/  LEA.HI.X.SX32 R55, R56, R2.reuse, 0x2, P3 ;  /* 0x0000000238377211 */ /* 0x080fe200018f16ff */
[----:B------:R-:W-:Y:S01]  /*922a0*/  ULDC UR25, c[0x0][0x248] ;  /* 0x0000920000197ab9 */ /* 0x000fe20000000800 */
[C---:B-1----:R-:W-:Y:S01]  /*922b0*/  LEA R58, P1, R25.reuse, R3, 0x2 ;  /* 0x00000003193a7211 */ /* 0x042fe200078210ff */
[----:B------:R1:W-:Y:S03]  /*922c0*/  STL.64 [R1+0x5d0], R52 ;  /* 0x0005d03401007387 */ /* 0x0003e60000100a00 */
[----:B------:R-:W-:-:S02]  /*922d0*/  LEA.HI.X.SX32 R59, R25, R2, 0x2, P1 ;  /* 0x00000002193b7211 */ /* 0x000fc400008f16ff */
[----:B------:R-:W-:Y:S01]  /*922e0*/  IADD3 R204, R235, UR28, RZ ;  /* 0x0000001cebcc7c10 */ /* 0x000fe2000fffe0ff */
[----:B------:R-:W-:Y:S02]  /*922f0*/  ULDC UR28, c[0x0][0x248] ;  /* 0x00009200001c7ab9 */ /* 0x000fe40000000800 */
[----:B------:R2:W-:Y:S01]  /*92300*/  STL.64 [R1+0x5c8], R58 ;  /* 0x0005c83a01007387 */ /* 0x0005e20000100a00 */
[----:B-1----:R-:W-:-:S03]  /*92310*/  LEA R52, P4, R34, R3, 0x2 ;  /* 0x0000000322347211 */ /* 0x002fc600078810ff */
[----:B------:R1:W-:Y:S01]  /*92320*/  STL.64 [R1+0x5c0], R54 ;  /* 0x0005c03601007387 */ /* 0x0003e20000100a00 */
[-C--:B------:R-:W-:Y:S01]  /*92330*/  LEA.HI.X.SX32 R53, R34, R2.reuse, 0x2, P4 ;  /* 0x0000000222357211 */ /* 0x080fe200020f16ff */
[----:B------:R-:W-:Y:S01]  /*92340*/  VIADD R232, R204, UR31 ;  /* 0x0000001fcce87c36 */ /* 0x000fe20008000000 */
[----:B------:R-:W-:Y:S01]  /*92350*/  ULDC UR31, c[0x0][0x248] ;  /* 0x00009200001f7ab9 */ /* 0x000fe20000000800 */
[-C--:B--2---:R-:W-:Y:S02]  /*92360*/  LEA R58, P1, R57, R3.reuse, 0x2 ;  /* 0x00000003393a7211 */ /* 0x084fe400078210ff */
[----:B------:R2:W-:Y:S01]  /*92370*/  STL.64 [R1+0x5b8], R52 ;  /* 0x0005b83401007387 */ /* 0x0005e20000100a00 */
[-C--:B-1----:R-:W-:Y:S02]  /*92380*/  LEA R54, P3, R117, R3.reuse, 0x2 ;  /* 0x0000000375367211 */ /* 0x082fe400078610ff */
[-C--:B------:R-:W-:Y:S02]  /*92390*/  LEA.HI.X.SX32 R59, R57, R2.reuse, 0x2, P1 ;  /* 0x00000002393b7211 */ /* 0x080fe400008f16ff */
[-C--:B------:R-:W-:Y:S01]  /*923a0*/  LEA.HI.X.SX32 R55, R117, R2.reuse, 0x2, P3 ;  /* 0x0000000275377211 */ /* 0x080fe200018f16ff */
[----:B------:R-:W-:Y:S01]  /*923b0*/  VIADD R233, R232, UR34 ;  /* 0x00000022e8e97c36 */ /* 0x000fe20008000000 */
[CC--:B--2---:R-:W-:Y:S01]  /*923c0*/  LEA R52, P4, R119.reuse, R3.reuse, 0x2 ;  /* 0x0000000377347211 */ /* 0x0c4fe200078810ff */
[----:B------:R-:W-:Y:S01]  /*923d0*/  STL.64 [R1+0x5b0], R58 ;  /* 0x0005b03a01007387 */ /* 0x000fe20000100a00 */
[CC--:B------:R-:W-:Y:S01]  /*923e0*/  LEA R56, P1, R26.reuse, R3.reuse, 0x2 ;  /* 0x000000031a387211 */ /* 0x0c0fe200078210ff */
[----:B------:R-:W-:Y:S01]  /*923f0*/  ULDC UR34, c[0x0][0x248] ;  /* 0x0000920000227ab9 */ /* 0x000fe20000000800 */
[-C--:B------:R-:W-:Y:S01]  /*92400*/  LEA.HI.X.SX32 R53, R119, R2.reuse, 0x2, P4 ;  /* 0x0000000277357211 */ /* 0x080fe200020f16ff */
[----:B------:R1:W-:Y:S01]  /*92410*/  STL.64 [R1+0x5a8], R54 ;  /* 0x0005a83601007387 */ /* 0x0003e20000100a00 */
[----:B------:R-:W-:Y:S01]  /*92420*/  IADD3 R211, R233, UR37, RZ ;  /* 0x00000025e9d37c10 */ /* 0x000fe2000fffe0ff */
[----:B------:R-:W-:Y:S01]  /*92430*/  ULDC UR37, c[0x0][0x248] ;  /* 0x0000920000257ab9 */ /* 0x000fe20000000800 */
[----:B------:R-:W-:Y:S01]  /*92440*/  LEA.HI.X.SX32 R57, R26, R2, 0x2, P1 ;  /* 0x000000021a397211 */ /* 0x000fe200008f16ff */
[----:B------:R2:W-:Y:S02]  /*92450*/  STL.64 [R1+0x5a0], R52 ;  /* 0x0005a03401007387 */ /* 0x0005e40000100a00 */
[----:B------:R-:W-:Y:S01]  /*92460*/  VIADD R230, R211, UR40 ;  /* 0x00000028d3e67c36 */ /* 0x000fe20008000000 */
[----:B------:R-:W-:Y:S01]  /*92470*/  ULDC UR40, c[0x0][0x248] ;  /* 0x0000920000287ab9 */ /* 0x000fe20000000800 */
[----:B-1----:R-:W-:-:S02]  /*92480*/  LEA R54, P3, R118, R3, 0x2 ;  /* 0x0000000376367211 */ /* 0x002fc400078610ff */
[-C--:B------:R-:W-:Y:S02]  /*92490*/  LEA R58, P1, R35, R3.reuse, 0x2 ;  /* 0x00000003233a7211 */ /* 0x080fe400078210ff */
[C---:B--2---:R-:W-:Y:S02]  /*924a0*/  LEA R52, P4, R121.reuse, R3, 0x2 ;  /* 0x0000000379347211 */ /* 0x044fe400078810ff */
[-C--:B------:R-:W-:Y:S01]  /*924b0*/  LEA.HI.X.SX32 R55, R118, R2.reuse, 0x2, P3 ;  /* 0x0000000276377211 */ /* 0x080fe200018f16ff */
[----:B------:R1:W-:Y:S01]  /*924c0*/  STL.64 [R1+0x598], R56 ;  /* 0x0005983801007387 */ /* 0x0003e20000100a00 */
[-C--:B------:R-:W-:Y:S01]  /*924d0*/  LEA.HI.X.SX32 R53, R121, R2.reuse, 0x2, P4 ;  /* 0x0000000279357211 */ /* 0x080fe200020f16ff */
[----:B------:R-:W-:Y:S01]  /*924e0*/  VIADD R231, R230, UR43 ;  /* 0x0000002be6e77c36 */ /* 0x000fe20008000000 */
[----:B------:R-:W-:Y:S01]  /*924f0*/  LEA.HI.X.SX32 R59, R35, R2, 0x2, P1 ;  /* 0x00000002233b7211 */ /* 0x000fe200008f16ff */
[----:B------:R2:W-:Y:S01]  /*92500*/  STL.64 [R1+0x590], R54 ;  /* 0x0005903601007387 */ /* 0x0005e20000100a00 */
[----:B------:R-:W-:-:S03]  /*92510*/  ULDC UR43, c[0x0][0x248] ;  /* 0x00009200002b7ab9 */ /* 0x000fc60000000800 */
[----:B------:R-:W-:Y:S01]  /*92520*/  STL.64 [R1+0x588], R52 ;  /* 0x0005883401007387 */ /* 0x000fe20000100a00 */
[CC--:B-1----:R-:W-:Y:S02]  /*92530*/  LEA R56, P3, R120.reuse, R3.reuse, 0x2 ;  /* 0x0000000378387211 */ /* 0x0c2fe400078610ff */
[CC--:B--2---:R-:W-:Y:S01]  /*92540*/  LEA R54, P4, R123.reuse, R3.reuse, 0x2 ;  /* 0x000000037b367211 */ /* 0x0c4fe200078810ff */
[----:B------:R1:W-:Y:S01]  /*92550*/  STL.64 [R1+0x580], R58 ;  /* 0x0005803a01007387 */ /* 0x0003e20000100a00 */
[-C--:B------:R-:W-:Y:S02]  /*92560*/  LEA.HI.X.SX32 R57, R120, R2.reuse, 0x2, P3 ;  /* 0x0000000278397211 */ /* 0x080fe400018f16ff */
[----:B------:R-:W-:Y:S02]  /*92570*/  LEA.HI.X.SX32 R55, R123, R2, 0x2, P4 ;  /* 0x000000027b377211 */ /* 0x000fe400020f16ff */
[----:B------:R-:W-:Y:S01]  /*92580*/  IADD3 R208, R231, UR46, RZ ;  /* 0x0000002ee7d07c10 */ /* 0x000fe2000fffe0ff */
[----:B------:R2:W-:Y:S01]  /*92590*/  STL.64 [R1+0x578], R56 ;  /* 0x0005783801007387 */ /* 0x0005e20000100a00 */
[----:B------:R-:W-:Y:S01]  /*925a0*/  ULDC UR46, c[0x0][0x248] ;  /* 0x00009200002e7ab9 */ /* 0x000fe20000000800 */
[----:B-1----:R-:W-:-:S02]  /*925b0*/  LEA R58, P1, R27, R3, 0x2 ;  /* 0x000000031b3a7211 */ /* 0x002fc400078210ff */
[----:B------:R1:W-:Y:S01]  /*925c0*/  STL.64 [R1+0x570], R54 ;  /* 0x0005703601007387 */ /* 0x0003e20000100a00 */
[----:B------:R-:W-:Y:S01]  /*925d0*/  VIADD R228, R208, UR49 ;  /* 0x00000031d0e47c36 */ /* 0x000fe20008000000 */
[----:B------:R-:W-:Y:S01]  /*925e0*/  ULDC UR49, c[0x0][0x248] ;  /* 0x0000920000317ab9 */ /* 0x000fe20000000800 */
[-C--:B------:R-:W-:Y:S02]  /*925f0*/  LEA.HI.X.SX32 R59, R27, R2.reuse, 0x2, P1 ;  /* 0x000000021b3b7211 */ /* 0x080fe400008f16ff */
[-C--:B--2---:R-:W-:Y:S01]  /*92600*/  LEA R56, P3, R122, R3.reuse, 0x2 ;  /* 0x000000037a387211 */ /* 0x084fe200078610ff */
[----:B------:R-:W-:Y:S01]  /*92610*/  VIADD R229, R228, UR52 ;  /* 0x00000034e4e57c36 */ /* 0x000fe20008000000 */
[----:B------:R-:W-:Y:S01]  /*92620*/  ULDC UR52, c[0x0][0x248] ;  /* 0x0000920000347ab9 */ /* 0x000fe20000000800 */
[----:B------:R2:W-:Y:S01]  /*92630*/  STL.64 [R1+0x568], R58 ;  /* 0x0005683a01007387 */ /* 0x0005e20000100a00 */
[----:B------:R-:W-:Y:S02]  /*92640*/  LEA.HI.X.SX32 R57, R122, R2, 0x2, P3 ;  /* 0x000000027a397211 */ /* 0x000fe400018f16ff */
[----:B-1----:R-:W-:-:S04]  /*92650*/  LEA R54, P4, R125, R3, 0x2 ;  /* 0x000000037d367211 */ /* 0x002fc800078810ff */
[----:B------:R-:W-:Y:S01]  /*92660*/  LEA.HI.X.SX32 R55, R125, R2, 0x2, P4 ;  /* 0x000000027d377211 */ /* 0x000fe200020f16ff */
[----:B------:R1:W-:Y:S01]  /*92670*/  STL.64 [R1+0x560], R56 ;  /* 0x0005603801007387 */ /* 0x0003e20000100a00 */
[----:B--2---:R-:W-:-:S03]  /*92680*/  LEA R58, P1, R28, R3, 0x2 ;  /* 0x000000031c3a7211 */ /* 0x004fc600078210ff */
[----:B------:R2:W-:Y:S01]  /*92690*/  STL.64 [R1+0x558], R54 ;  /* 0x0005583601007387 */ /* 0x0005e20000100a00 */
[----:B------:R-:W-:Y:S01]  /*926a0*/  IADD3 R13, R229, UR55, RZ ;  /* 0x00000037e50d7c10 */ /* 0x000fe2000fffe0ff */
[----:B------:R-:W-:Y:S01]  /*926b0*/  ULDC UR55, c[0x0][0x248] ;  /* 0x0000920000377ab9 */ /* 0x000fe20000000800 */
[-C--:B------:R-:W-:Y:S02]  /*926c0*/  LEA.HI.X.SX32 R59, R28, R2.reuse, 0x2, P1 ;  /* 0x000000021c3b7211 */ /* 0x080fe400008f16ff */
[CC--:B-1----:R-:W-:Y:S02]  /*926d0*/  LEA R56, P3, R124.reuse, R3.reuse, 0x2 ;  /* 0x000000037c387211 */ /* 0x0c2fe400078610ff */
[----:B--2---:R-:W-:Y:S01]  /*926e0*/  LEA R54, P4, R127, R3, 0x2 ;  /* 0x000000037f367211 */ /* 0x004fe200078810ff */
[----:B------:R-:W-:Y:S01]  /*926f0*/  VIADD R226, R13, UR56 ;  /* 0x000000380de27c36 */ /* 0x000fe20008000000 */
[-C--:B------:R-:W-:Y:S01]  /*92700*/  LEA.HI.X.SX32 R57, R124, R2.reuse, 0x2, P3 ;  /* 0x000000027c397211 */ /* 0x080fe200018f16ff */
[----:B------:R1:W-:Y:S01]  /*92710*/  STL.64 [R1+0x550], R58 ;  /* 0x0005503a01007387 */ /* 0x0003e20000100a00 */
[----:B------:R-:W-:Y:S01]  /*92720*/  LEA.HI.X.SX32 R55, R127, R2, 0x2, P4 ;  /* 0x000000027f377211 */ /* 0x000fe200020f16ff */
[----:B------:R-:W-:Y:S01]  /*92730*/  ULDC UR56, c[0x0][0x248] ;  /* 0x0000920000387ab9 */ /* 0x000fe20000000800 */
[----:B------:R-:W-:Y:S01]  /*92740*/  IADD3 R227, R226, UR57, RZ ;  /* 0x00000039e2e37c10 */ /* 0x000fe2000fffe0ff */
[----:B------:R2:W-:Y:S01]  /*92750*/  STL.64 [R1+0x548], R56 ;  /* 0x0005483801007387 */ /* 0x0005e20000100a00 */
[----:B------:R-:W-:-:S03]  /*92760*/  ULDC UR57, c[0x0][0x248] ;  /* 0x0000920000397ab9 */ /* 0x000fc60000000800 */
[----:B------:R3:W-:Y:S01]  /*92770*/  STL.64 [R1+0x540], R54 ;  /* 0x0005403601007387 */ /* 0x0007e20000100a00 */
[-C--:B-1----:R-:W-:Y:S02]  /*92780*/  LEA R58, P1, R20, R3.reuse, 0x2 ;  /* 0x00000003143a7211 */ /* 0x082fe400078210ff */
[-C--:B--2---:R-:W-:Y:S02]  /*92790*/  LEA R56, P3, R126, R3.reuse, 0x2 ;  /* 0x000000037e387211 */ /* 0x084fe400078610ff */
[-C--:B------:R-:W-:Y:S02]  /*927a0*/  LEA.HI.X.SX32 R59, R20, R2.reuse, 0x2, P1 ;  /* 0x00000002143b7211 */ /* 0x080fe400008f16ff */
[----:B---3--:R-:W-:Y:S01]  /*927b0*/  LEA R54, P4, R129, R3, 0x2 ;  /* 0x0000000381367211 */ /* 0x008fe200078810ff */
        /* <DEDUP_REMOVED lines=9> */
[CC--:B-1----:R-:W-:Y:S02]  /*92850*/  LEA R58, P1, R29.reuse, R3.reuse, 0x2 ;  /* 0x000000031d3a7211 */ /* 0x0c2fe400078210ff */
[-C--:B--2---:R-:W-:Y:S02]  /*92860*/  LEA R56, P3, R128, R3.reuse, 0x2 ;  /* 0x0000000380387211 */ /* 0x084fe400078610ff */
[-C--:B------:R-:W-:Y:S02]  /*92870*/  LEA.HI.X.SX32 R59, R29, R2.reuse, 0x2, P1 ;  /* 0x000000021d3b7211 */ /* 0x080fe400008f16ff */
[C---:B---3--:R-:W-:Y:S01]  /*92880*/  LEA R54, P4, R135.reuse, R3, 0x2 ;  /* 0x0000000387367211 */ /* 0x048fe200078810ff */
[----:B------:R-:W-:Y:S01]  /*92890*/  VIADD R225, R224, UR59 ;  /* 0x0000003be0e17c36 */ /* 0x000fe20008000000 */
[-C--:B------:R-:W-:Y:S01]  /*928a0*/  LEA.HI.X.SX32 R57, R128, R2.reuse, 0x2, P3 ;  /* 0x0000000280397211 */ /* 0x080fe200018f16ff */
[----:B------:R1:W-:Y:S01]  /*928b0*/  STL.64 [R1+0x520], R58 ;  /* 0x0005203a01007387 */ /* 0x0003e20000100a00 */
[----:B------:R-:W-:Y:S01]  /*928c0*/  LEA.HI.X.SX32 R55, R135, R2, 0x2, P4 ;  /* 0x0000000287377211 */ /* 0x000fe200020f16ff */
[----:B------:R-:W-:Y:S01]  /*928d0*/  VIADD R206, R225, UR5 ;  /* 0x00000005e1ce7c36 */ /* 0x000fe20008000000 */
[----:B------:R-:W-:Y:S01]  /*928e0*/  ULDC UR59, c[0x0][0x248] ;  /* 0x00009200003b7ab9 */ /* 0x000fe20000000800 */
[----:B------:R2:W-:Y:S01]  /*928f0*/  STL.64 [R1+0x518], R56 ;  /* 0x0005183801007387 */ /* 0x0005e20000100a00 */
[----:B------:R-:W-:-:S03]  /*92900*/  ULDC UR5, c[0x0][0x248] ;  /* 0x0000920000057ab9 */ /* 0x000fc60000000800 */
[----:B------:R3:W-:Y:S01]  /*92910*/  STL.64 [R1+0x510], R54 ;  /* 0x0005103601007387 */ /* 0x0007e20000100a00 */
[CC--:B-1----:R-:W-:Y:S02]  /*92920*/  LEA R58, P1, R21.reuse, R3.reuse, 0x2 ;  /* 0x00000003153a7211 */ /* 0x0c2fe400078210ff */
[-C--:B--2---:R-:W-:Y:S02]  /*92930*/  LEA R56, P3, R134, R3.reuse, 0x2 ;  /* 0x0000000386387211 */ /* 0x084fe400078610ff */
[-C--:B------:R-:W-:Y:S02]  /*92940*/  LEA.HI.X.SX32 R59, R21, R2.reuse, 0x2, P1 ;  /* 0x00000002153b7211 */ /* 0x080fe400008f16ff */
[-C--:B---3--:R-:W-:Y:S02]  /*92950*/  LEA R54, P4, R138, R3.reuse, 0x2 ;  /* 0x000000038a367211 */ /* 0x088fe400078810ff */
[----:B------:R-:W-:Y:S01]  /*92960*/  IADD3 R222, R206, UR6, RZ ;  /* 0x00000006cede7c10 */ /* 0x000fe2000fffe0ff */
[----:B------:R1:W-:Y:S01]  /*92970*/  STL.64 [R1+0x508], R58 ;  /* 0x0005083a01007387 */ /* 0x0003e20000100a00 */
[-C--:B------:R-:W-:Y:S01]  /*92980*/  LEA.HI.X.SX32 R57, R134, R2.reuse, 0x2, P3 ;  /* 0x0000000286397211 */ /* 0x080fe200018f16ff */
[----:B------:R-:W-:Y:S01]  /*92990*/  ULDC UR6, c[0x0][0x248] ;  /* 0x0000920000067ab9 */ /* 0x000fe20000000800 */
[----:B------:R-:W-:Y:S01]  /*929a0*/  LEA.HI.X.SX32 R55, R138, R2, 0x2, P4 ;  /* 0x000000028a377211 */ /* 0x000fe200020f16ff */
[----:B------:R-:W-:Y:S01]  /*929b0*/  VIADD R223, R222, UR7 ;  /* 0x00000007dedf7c36 */ /* 0x000fe20008000000 */
[----:B------:R-:W-:Y:S01]  /*929c0*/  ULDC UR7, c[0x0][0x248] ;  /* 0x0000920000077ab9 */ /* 0x000fe20000000800 */
[----:B------:R2:W-:Y:S01]  /*929d0*/  STL.64 [R1+0x500], R56 ;  /* 0x0005003801007387 */ /* 0x0005e20000100a00 */
[----:B-1----:R-:W-:-:S03]  /*929e0*/  LEA R58, P1, R136, R3, 0x2 ;  /* 0x00000003883a7211 */ /* 0x002fc600078210ff */
[----:B------:R1:W-:Y:S01]  /*929f0*/  STL.64 [R1+0x4f8], R54 ;  /* 0x0004f83601007387 */ /* 0x0003e20000100a00 */
[-C--:B------:R-:W-:Y:S02]  /*92a00*/  LEA.HI.X.SX32 R59, R136, R2.reuse, 0x2, P1 ;  /* 0x00000002883b7211 */ /* 0x080fe400008f16ff */
[-C--:B--2---:R-:W-:Y:S02]  /*92a10*/  LEA R56, P3, R137, R3.reuse, 0x2 ;  /* 0x0000000389387211 */ /* 0x084fe400078610ff */
[----:B------:R-:W-:Y:S01]  /*92a20*/  IADD3 R14, R223, UR10, RZ ;  /* 0x0000000adf0e7c10 */ /* 0x000fe2000fffe0ff */
[----:B------:R2:W-:Y:S01]  /*92a30*/  STL.64 [R1+0x4f0], R58 ;  /* 0x0004f03a01007387 */ /* 0x0005e20000100a00 */
[----:B------:R-:W-:Y:S01]  /*92a40*/  LEA.HI.X.SX32 R57, R137, R2, 0x2, P3 ;  /* 0x0000000289397211 */ /* 0x000fe200018f16ff */
[----:B------:R-:W-:Y:S01]  /*92a50*/  ULDC UR10, c[0x0][0x248] ;  /* 0x00009200000a7ab9 */ /* 0x000fe20000000800 */
[----:B-1----:R-:W-:-:S04]  /*92a60*/  LEA R54, P4, R139, R3, 0x2 ;  /* 0x000000038b367211 */ /* 0x002fc800078810ff */
[-C--:B------:R-:W-:Y:S01]  /*92a70*/  LEA.HI.X.SX32 R55, R139, R2.reuse, 0x2, P4 ;  /* 0x000000028b377211 */ /* 0x080fe200020f16ff */
[----:B------:R-:W-:Y:S01]  /*92a80*/  VIADD R220, R14, UR11 ;  /* 0x0000000b0edc7c36 */ /* 0x000fe20008000000 */
[CC--:B--2---:R-:W-:Y:S01]  /*92a90*/  LEA R58, P1, R132.reuse, R3.reuse, 0x2 ;  /* 0x00000003843a7211 */ /* 0x0c4fe200078210ff */
[----:B------:R1:W-:Y:S01]  /*92aa0*/  STL.64 [R1+0x4e8], R56 ;  /* 0x0004e83801007387 */ /* 0x0003e20000100a00 */
[----:B------:R-:W-:Y:S02]  /*92ab0*/  ULDC UR11, c[0x0][0x248] ;  /* 0x00009200000b7ab9 */ /* 0x000fe40000000800 */
[----:B------:R-:W-:Y:S01]  /*92ac0*/  LEA.HI.X.SX32 R59, R132, R2, 0x2, P1 ;  /* 0x00000002843b7211 */ /* 0x000fe200008f16ff */
[----:B------:R2:W-:Y:S01]  /*92ad0*/  STL.64 [R1+0x4e0], R54 ;  /* 0x0004e03601007387 */ /* 0x0005e20000100a00 */
[----:B------:R-:W-:Y:S01]  /*92ae0*/  VIADD R221, R220, UR12 ;  /* 0x0000000cdcdd7c36 */ /* 0x000fe20008000000 */
[----:B------:R-:W-:Y:S01]  /*92af0*/  ULDC UR12, c[0x0][0x248] ;  /* 0x00009200000c7ab9 */ /* 0x000fe20000000800 */
[----:B-1----:R-:W-:-:S02]  /*92b00*/  LEA R56, P3, R133, R3, 0x2 ;  /* 0x0000000385387211 */ /* 0x002fc400078610ff */
[CC--:B--2---:R-:W-:Y:S01]  /*92b10*/  LEA R54, P4, R140.reuse, R3.reuse, 0x2 ;  /* 0x000000038c367211 */ /* 0x0c4fe200078810ff */
[----:B------:R1:W-:Y:S01]  /*92b20*/  STL.64 [R1+0x4d8], R58 ;  /* 0x0004d83a01007387 */ /* 0x0003e20000100a00 */
[-C--:B------:R-:W-:Y:S02]  /*92b30*/  LEA.HI.X.SX32 R57, R133, R2.reuse, 0x2, P3 ;  /* 0x0000000285397211 */ /* 0x080fe400018f16ff */
[-C--:B------:R-:W-:Y:S02]  /*92b40*/  LEA.HI.X.SX32 R55, R140, R2.reuse, 0x2, P4 ;  /* 0x000000028c377211 */ /* 0x080fe400020f16ff */
[----:B------:R-:W-:Y:S01]  /*92b50*/  IADD3 R207, R221, UR13, RZ ;  /* 0x0000000dddcf7c10 */ /* 0x000fe2000fffe0ff */
[----:B------:R2:W-:Y:S01]  /*92b60*/  STL.64 [R1+0x4d0], R56 ;  /* 0x0004d03801007387 */ /* 0x0005e20000100a00 */
[----:B------:R-:W-:Y:S01]  /*92b70*/  ULDC UR13, c[0x0][0x248] ;  /* 0x00009200000d7ab9 */ /* 0x000fe20000000800 */
[C---:B-1----:R-:W-:Y:S02]  /*92b80*/  LEA R58, P1, R130.reuse, R3, 0x2 ;  /* 0x00000003823a7211 */ /* 0x042fe400078210ff */
[----:B------:R1:W-:Y:S02]  /*92b90*/  STL.64 [R1+0x4c8], R54 ;  /* 0x0004c83601007387 */ /* 0x0003e40000100a00 */
[----:B------:R-:W-:-:S02]  /*92ba0*/  LEA.HI.X.SX32 R59, R130, R2, 0x2, P1 ;  /* 0x00000002823b7211 */ /* 0x000fc400008f16ff */
[-C--:B--2---:R-:W-:Y:S01]  /*92bb0*/  LEA R56, P3, R131, R3.reuse, 0x2 ;  /* 0x0000000383387211 */ /* 0x084fe200078610ff */
[----:B------:R-:W-:Y:S01]  /*92bc0*/  VIADD R218, R207, UR14 ;  /* 0x0000000ecfda7c36 */ /* 0x000fe20008000000 */
[-C--:B------:R-:W-:Y:S01]  /*92bd0*/  LEA R60, P1, R141, R3.reuse, 0x2 ;  /* 0x000000038d3c7211 */ /* 0x080fe200078210ff */
[----:B------:R2:W-:Y:S01]  /*92be0*/  STL.64 [R1+0x4c0], R58 ;  /* 0x0004c03a01007387 */ /* 0x0005e20000100a00 */
[----:B------:R-:W-:Y:S01]  /*92bf0*/  LEA.HI.X.SX32 R57, R131, R2, 0x2, P3 ;  /* 0x0000000283397211 */ /* 0x000fe200018f16ff */
[----:B------:R-:W-:Y:S01]  /*92c00*/  ULDC UR14, c[0x0][0x248] ;  /* 0x00009200000e7ab9 */ /* 0x000fe20000000800 */
[----:B-1----:R-:W-:-:S04]  /*92c10*/  LEA R54, P4, R143, R3, 0x2 ;  /* 0x000000038f367211 */ /* 0x002fc800078810ff */
[-C--:B------:R-:W-:Y:S01]  /*92c20*/  LEA.HI.X.SX32 R55, R143, R2.reuse, 0x2, P4 ;  /* 0x000000028f377211 */ /* 0x080fe200020f16ff */
[----:B------:R-:W-:Y:S01]  /*92c30*/  STL.64 [R1+0x4b8], R56 ;  /* 0x0004b83801007387 */ /* 0x000fe20000100a00 */
[----:B------:R-:W-:Y:S01]  /*92c40*/  IADD3 R219, R218, UR15, RZ ;  /* 0x0000000fdadb7c10 */ /* 0x000fe2000fffe0ff */
[----:B------:R-:W-:Y:S01]  /*92c50*/  ULDC UR15, c[0x0][0x248] ;  /* 0x00009200000f7ab9 */ /* 0x000fe20000000800 */
[CC--:B--2---:R-:W-:Y:S02]  /*92c60*/  LEA R58, P3, R142.reuse, R3.reuse, 0x2 ;  /* 0x000000038e3a7211 */ /* 0x0c4fe400078610ff */
[-C--:B------:R-:W-:Y:S01]  /*92c70*/  LEA.HI.X.SX32 R61, R141, R2.reuse, 0x2, P1 ;  /* 0x000000028d3d7211 */ /* 0x080fe200008f16ff */
[----:B------:R1:W-:Y:S01]  /*92c80*/  STL.64 [R1+0x4b0], R54 ;  /* 0x0004b03601007387 */ /* 0x0003e20000100a00 */
[----:B------:R-:W-:Y:S01]  /*92c90*/  LEA.HI.X.SX32 R59, R142, R2, 0x2, P3 ;  /* 0x000000028e3b7211 */ /* 0x000fe200018f16ff */
[----:B------:R-:W-:Y:S01]  /*92ca0*/  VIADD R205, R219, UR16 ;  /* 0x00000010dbcd7c36 */ /* 0x000fe20008000000 */
[----:B------:R-:W-:Y:S01]  /*92cb0*/  ULDC UR16, c[0x0][0x248] ;  /* 0x0000920000107ab9 */ /* 0x000fe20000000800 */
[----:B------:R2:W-:Y:S04]  /*92cc0*/  STL.64 [R1+0x4a8], R60 ;  /* 0x0004a83c01007387 */ /* 0x0005e80000100a00 */
[----:B------:R3:W-:Y:S01]  /*92cd0*/  STL.64 [R1+0x4a0], R58 ;  /* 0x0004a03a01007387 */ /* 0x0007e20000100a00 */
[----:B-1----:R-:W-:-:S02]  /*92ce0*/  LEA R54, P4, R146, R3, 0x2 ;  /* 0x0000000392367211 */ /* 0x002fc400078810ff */
[-C--:B--2---:R-:W-:Y:S02]  /*92cf0*/  LEA R60, P1, R144, R3.reuse, 0x2 ;  /* 0x00000003903c7211 */ /* 0x084fe400078210ff */
[-C--:B------:R-:W-:Y:S02]  /*92d00*/  LEA.HI.X.SX32 R55, R146, R2.reuse, 0x2, P4 ;  /* 0x0000000292377211 */ /* 0x080fe400020f16ff */
[-C--:B---3--:R-:W-:Y:S02]  /*92d10*/  LEA R58, P3, R145, R3.reuse, 0x2 ;  /* 0x00000003913a7211 */ /* 0x088fe400078610ff */
[----:B------:R-:W-:Y:S02]  /*92d20*/  IADD3 R216, R205, UR17, RZ ;  /* 0x00000011cdd87c10 */ /* 0x000fe4000fffe0ff */
[-C--:B------:R-:W-:Y:S01]  /*92d30*/  LEA.HI.X.SX32 R61, R144, R2.reuse, 0x2, P1 ;  /* 0x00000002903d7211 */ /* 0x080fe200008f16ff */
[----:B------:R1:W-:Y:S01]  /*92d40*/  STL.64 [R1+0x498], R54 ;  /* 0x0004983601007387 */ /* 0x0003e20000100a00 */
[-C--:B------:R-:W-:Y:S01]  /*92d50*/  LEA.HI.X.SX32 R59, R145, R2.reuse, 0x2, P3 ;  /* 0x00000002913b7211 */ /* 0x080fe200018f16ff */
[----:B------:R-:W-:Y:S01]  /*92d60*/  VIADD R217, R216, UR18 ;  /* 0x00000012d8d97c36 */ /* 0x000fe20008000000 */
[CC--:B------:R-:W-:Y:S01]  /*92d70*/  LEA R62, P1, R30.reuse, R3.reuse, 0x2 ;  /* 0x000000031e3e7211 */ /* 0x0c0fe200078210ff */
[----:B------:R2:W-:Y:S01]  /*92d80*/  STL.64 [R1+0x490], R60 ;  /* 0x0004903c01007387 */ /* 0x0005e20000100a00 */
[----:B------:R-:W-:Y:S01]  /*92d90*/  ULDC UR17, c[0x0][0x248] ;  /* 0x0000920000117ab9 */ /* 0x000fe20000000800 */
[----:B------:R-:W-:Y:S01]  /*92da0*/  VIADD R15, R217, UR19 ;  /* 0x00000013d90f7c36 */ /* 0x000fe20008000000 */
[-C--:B-1----:R-:W-:Y:S01]  /*92db0*/  LEA R54, P4, R147, R3.reuse, 0x2 ;  /* 0x0000000393367211 */ /* 0x082fe200078810ff */
[----:B------:R1:W-:Y:S01]  /*92dc0*/  STL.64 [R1+0x488], R58 ;  /* 0x0004883a01007387 */ /* 0x0003e20000100a00 */
[-C--:B------:R-:W-:Y:S01]  /*92dd0*/  LEA.HI.X.SX32 R63, R30, R2.reuse, 0x2, P1 ;  /* 0x000000021e3f7211 */ /* 0x080fe200008f16ff */
[----:B------:R-:W-:Y:S01]  /*92de0*/  ULDC UR18, c[0x0][0x248] ;  /* 0x0000920000127ab9 */ /* 0x000fe20000000800 */
[----:B--2---:R-:W-:Y:S01]  /*92df0*/  LEA R60, P3, R31, R3, 0x2 ;  /* 0x000000031f3c7211 */ /* 0x004fe200078610ff */
[----:B------:R-:W-:Y:S01]  /*92e00*/  ULDC UR19, c[0x0][0x248] ;  /* 0x0000920000137ab9 */ /* 0x000fe20000000800 */
[----:B------:R-:W-:-:S02]  /*92e10*/  LEA.HI.X.SX32 R55, R147, R2, 0x2, P4 ;  /* 0x0000000293377211 */ /* 0x000fc400020f16ff */
[-C--:B------:R-:W-:Y:S02]  /*92e20*/  LEA.HI.X.SX32 R61, R31, R2.reuse, 0x2, P3 ;  /* 0x000000021f3d7211 */ /* 0x080fe400018f16ff */
[C---:B-1----:R-:W-:Y:S01]  /*92e30*/  LEA R58, P4, R148.reuse, R3, 0x2 ;  /* 0x00000003943a7211 */ /* 0x042fe200078810ff */
[----:B------:R-:W-:Y:S01]  /*92e40*/  STL.64 [R1+0x480], R54 ;  /* 0x0004803601007387 */ /* 0x000fe20000100a00 */
[----:B------:R-:W-:Y:S01]  /*92e50*/  IADD3 R215, R15, UR20, RZ ;  /* 0x000000140fd77c10 */ /* 0x000fe2000fffe0ff */
[----:B------:R-:W-:Y:S01]  /*92e60*/  ULDC UR20, c[0x0][0x248] ;  /* 0x0000920000147ab9 */ /* 0x000fe20000000800 */
[----:B------:R-:W-:Y:S01]  /*92e70*/  LEA.HI.X.SX32 R59, R148, R2, 0x2, P4 ;  /* 0x00000002943b7211 */ /* 0x000fe200020f16ff */
[----:B------:R1:W-:Y:S04]  /*92e80*/  STL.64 [R1+0x478], R62 ;  /* 0x0004783e01007387 */ /* 0x0003e80000100a00 */
[----:B------:R2:W-:Y:S01]  /*92e90*/  STL.64 [R1+0x470], R60 ;  /* 0x0004703c01007387 */ /* 0x0005e20000100a00 */
[----:B------:R-:W-:Y:S01]  /*92ea0*/  VIADD R4, R215, UR21 ;  /* 0x00000015d7047c36 */ /* 0x000fe20008000000 */
[----:B------:R-:W-:-:S02]  /*92eb0*/  ULDC UR21, c[0x0][0x248] ;  /* 0x0000920000157ab9 */ /* 0x000fc40000000800 */
[----:B------:R3:W-:Y:S01]  /*92ec0*/  STL.64 [R1+0x468], R58 ;  /* 0x0004683a01007387 */ /* 0x0007e20000100a00 */
[CC--:B-1----:R-:W-:Y:S02]  /*92ed0*/  LEA R62, P1, R22.reuse, R3.reuse, 0x2 ;  /* 0x00000003163e7211 */ /* 0x0c2fe400078210ff */
[-C--:B--2---:R-:W-:Y:S02]  /*92ee0*/  LEA R60, P3, R23, R3.reuse, 0x2 ;  /* 0x00000003173c7211 */ /* 0x084fe400078610ff */
[-C--:B---3--:R-:W-:Y:S02]  /*92ef0*/  LEA R58, P4, R151, R3.reuse, 0x2 ;  /* 0x00000003973a7211 */ /* 0x088fe400078810ff */
[-C--:B------:R-:W-:Y:S02]  /*92f00*/  LEA.HI.X.SX32 R61, R23, R2.reuse, 0x2, P3 ;  /* 0x00000002173d7211 */ /* 0x080fe400018f16ff */
[-C--:B------:R-:W-:Y:S01]  /*92f10*/  LEA.HI.X.SX32 R63, R22, R2.reuse, 0x2, P1 ;  /* 0x00000002163f7211 */ /* 0x080fe200008f16ff */
[----:B------:R-:W-:Y:S01]  /*92f20*/  VIADD R5, R4, UR22 ;  /* 0x0000001604057c36 */ /* 0x000fe20008000000 */
[----:B------:R-:W-:Y:S01]  /*92f30*/  LEA.HI.X.SX32 R59, R151, R2, 0x2, P4 ;  /* 0x00000002973b7211 */ /* 0x000fe200020f16ff */
[----:B------:R1:W-:Y:S01]  /*92f40*/  STL.64 [R1+0x458], R60 ;  /* 0x0004583c01007387 */ /* 0x0003e20000100a00 */
[----:B------:R-:W-:Y:S01]  /*92f50*/  LEA R22, P4, R153, R3, 0x2 ;  /* 0x0000000399167211 */ /* 0x000fe200078810ff */
[----:B------:R-:W-:-:S02]  /*92f60*/  ULDC UR22, c[0x0][0x248] ;  /* 0x0000920000167ab9 */ /* 0x000fc40000000800 */
[----:B------:R-:W-:Y:S01]  /*92f70*/  STL.64 [R1+0x460], R62 ;  /* 0x0004603e01007387 */ /* 0x000fe20000100a00 */
[----:B------:R-:W-:Y:S01]  /*92f80*/  IADD3 R6, R5, UR23, RZ ;  /* 0x0000001705067c10 */ /* 0x000fe2000fffe0ff */
[----:B------:R-:W-:Y:S02]  /*92f90*/  ULDC UR23, c[0x0][0x248] ;  /* 0x0000920000177ab9 */ /* 0x000fe40000000800 */
[----:B------:R2:W-:Y:S01]  /*92fa0*/  STL.64 [R1+0x450], R58 ;  /* 0x0004503a01007387 */ /* 0x0005e20000100a00 */
[-C--:B-1----:R-:W-:Y:S01]  /*92fb0*/  LEA R60, P1, R149, R3.reuse, 0x2 ;  /* 0x00000003953c7211 */ /* 0x082fe200078210ff */
[----:B------:R-:W-:Y:S01]  /*92fc0*/  VIADD R7, R6, UR24 ;  /* 0x0000001806077c36 */ /* 0x000fe20008000000 */
[-C--:B------:R-:W-:Y:S01]  /*92fd0*/  LEA.HI.X.SX32 R23, R153, R2.reuse, 0x2, P4 ;  /* 0x0000000299177211 */ /* 0x080fe200020f16ff */
[----:B------:R-:W-:Y:S01]  /*92fe0*/  ULDC UR24, c[0x0][0x248] ;  /* 0x0000920000187ab9 */ /* 0x000fe20000000800 */
[----:B------:R-:W-:Y:S02]  /*92ff0*/  LEA.HI.X.SX32 R61, R149, R2, 0x2, P1 ;  /* 0x00000002953d7211 */ /* 0x000fe400008f16ff */
[----:B--2---:R-:W-:-:S04]  /*93000*/  LEA R58, P3, R150, R3, 0x2 ;  /* 0x00000003963a7211 */ /* 0x004fc800078610ff */
[-C--:B------:R-:W-:Y:S01]  /*93010*/  LEA.HI.X.SX32 R59, R150, R2.reuse, 0x2, P3 ;  /* 0x00000002963b7211 */ /* 0x080fe200018f16ff */
[----:B------:R1:W-:Y:S01]  /*93020*/  STL.64 [R1+0x448], R60 ;  /* 0x0004483c01007387 */ /* 0x0003e20000100a00 */
[----:B------:R-:W-:Y:S01]  /*93030*/  VIADD R8, R7, UR25 ;  /* 0x0000001907087c36 */ /* 0x000fe20008000000 */
[C---:B------:R-:W-:Y:S01]  /*93040*/  LEA R62, P1, R18.reuse, R3, 0x2 ;  /* 0x00000003123e7211 */ /* 0x040fe200078210ff */
[----:B------:R-:W-:Y:S01]  /*93050*/  ULDC UR25, c[0x0][0x248] ;  /* 0x0000920000197ab9 */ /* 0x000fe20000000800 */
[----:B------:R-:W-:Y:S04]  /*93060*/  STL.64 [R1+0x440], R58 ;  /* 0x0004403a01007387 */ /* 0x000fe80000100a00 */
[----:B------:R2:W-:Y:S01]  /*93070*/  STL.64 [R1+0x438], R22 ;  /* 0x0004381601007387 */ /* 0x0005e20000100a00 */
[----:B------:R-:W-:-:S02]  /*93080*/  LEA.HI.X.SX32 R63, R18, R2, 0x2, P1 ;  /* 0x00000002123f7211 */ /* 0x000fc400008f16ff */
[-C--:B-1----:R-:W-:Y:S02]  /*93090*/  LEA R60, P3, R152, R3.reuse, 0x2 ;  /* 0x00000003983c7211 */ /* 0x082fe400078610ff */
[----:B------:R-:W-:Y:S02]  /*930a0*/  IADD3 R9, R8, UR26, RZ ;  /* 0x0000001a08097c10 */ /* 0x000fe4000fffe0ff */
[-C--:B--2---:R-:W-:Y:S01]  /*930b0*/  LEA R22, P4, R156, R3.reuse, 0x2 ;  /* 0x000000039c167211 */ /* 0x084fe200078810ff */
[----:B------:R1:W-:Y:S01]  /*930c0*/  STL.64 [R1+0x430], R62 ;  /* 0x0004303e01007387 */ /* 0x0003e20000100a00 */
[-C--:B------:R-:W-:Y:S01]  /*930d0*/  LEA.HI.X.SX32 R61, R152, R2.reuse, 0x2, P3 ;  /* 0x00000002983d7211 */ /* 0x080fe200018f16ff */
[----:B------:R-:W-:Y:S01]  /*930e0*/  ULDC UR26, c[0x0][0x248] ;  /* 0x00009200001a7ab9 */ /* 0x000fe20000000800 */
[----:B------:R-:W-:Y:S01]  /*930f0*/  LEA.HI.X.SX32 R23, R156, R2, 0x2, P4 ;  /* 0x000000029c177211 */ /* 0x000fe200020f16ff */
        /* <DEDUP_REMOVED lines=9> */
[-C--:B------:R-:W-:Y:S02]  /*93190*/  LEA.HI.X.SX32 R63, R155, R2.reuse, 0x2, P3 ;  /* 0x000000029b3f7211 */ /* 0x080fe400018f16ff */
[C---:B--2---:R-:W-:Y:S01]  /*931a0*/  LEA R22, P4, R158.reuse, R3, 0x2 ;  /* 0x000000039e167211 */ /* 0x044fe200078810ff */
[----:B------:R1:W-:Y:S03]  /*931b0*/  STL.64 [R1+0x418], R64 ;  /* 0x0004184001007387 */ /* 0x0003e60000100a00 */
[----:B------:R-:W-:Y:S01]  /*931c0*/  LEA.HI.X.SX32 R23, R158, R2, 0x2, P4 ;  /* 0x000000029e177211 */ /* 0x000fe200020f16ff */
[----:B------:R2:W-:Y:S01]  /*931d0*/  STL.64 [R1+0x410], R62 ;  /* 0x0004103e01007387 */ /* 0x0005e20000100a00 */
[----:B------:R-:W-:Y:S01]  /*931e0*/  IADD3 R68, R11, UR29, RZ ;  /* 0x0000001d0b447c10 */ /* 0x000fe2000fffe0ff */
[----:B------:R-:W-:-:S02]  /*931f0*/  ULDC UR29, c[0x0][0x248] ;  /* 0x00009200001d7ab9 */ /* 0x000fc40000000800 */
[----:B------:R3:W-:Y:S01]  /*93200*/  STL.64 [R1+0x408], R22 ;  /* 0x0004081601007387 */ /* 0x0007e20000100a00 */
[-C--:B-1----:R-:W-:Y:S02]  /*93210*/  LEA R64, P1, R19, R3.reuse, 0x2 ;  /* 0x0000000313407211 */ /* 0x082fe400078210ff */
[-C--:B--2---:R-:W-:Y:S01]  /*93220*/  LEA R62, P3, R157, R3.reuse, 0x2 ;  /* 0x000000039d3e7211 */ /* 0x084fe200078610ff */
        /* <DEDUP_REMOVED lines=18> */
[----:B--2---:R-:W-:Y:S02]  /*93350*/  LEA R22, P3, R17, R3, 0x2 ;  /* 0x0000000311167211 */ /* 0x004fe400078610ff */
[----:B------:R-:W-:-:S02]  /*93360*/  LEA.HI.X.SX32 R63, R16, R2, 0x2, P1 ;  /* 0x00000002103f7211 */ /* 0x000fc400008f16ff */
[----:B------:R-:W-:Y:S01]  /*93370*/  LEA.HI.X.SX32 R23, R17, R2, 0x2, P3 ;  /* 0x0000000211177211 */ /* 0x000fe200018f16ff */
[----:B------:R-:W-:Y:S01]  /*93380*/  VIADD R40, R70, UR34 ;  /* 0x0000002246287c36 */ /* 0x000fe20008000000 */
[-C--:B------:R-:W-:Y:S01]  /*93390*/  LEA R16, P4, R165, R3.reuse, 0x2 ;  /* 0x00000003a5107211 */ /* 0x080fe200078810ff */
[----:B------:R-:W-:Y:S02]  /*933a0*/  ULDC UR34, c[0x0][0x248] ;  /* 0x0000920000227ab9 */ /* 0x000fe40000000800 */
[----:B------:R1:W-:Y:S04]  /*933b0*/  STL.64 [R1+0x3e0], R22 ;  /* 0x0003e01601007387 */ /* 0x0003e80000100a00 */
[----:B------:R-:W-:Y:S04]  /*933c0*/  STL.64 [R1+0x3e8], R62 ;  /* 0x0003e83e01007387 */ /* 0x000fe80000100a00 */
[----:B------:R2:W-:Y:S01]  /*933d0*/  STL.64 [R1+0x3d8], R18 ;  /* 0x0003d81201007387 */ /* 0x0005e20000100a00 */
[----:B-1----:R-:W-:-:S02]  /*933e0*/  LEA R22, P1, R160, R3, 0x2 ;  /* 0x00000003a0167211 */ /* 0x002fc400078210ff */
[----:B------:R-:W-:Y:S01]  /*933f0*/  IADD3 R49, R40, UR35, RZ ;  /* 0x0000002328317c10 */ /* 0x000fe2000fffe0ff */
[----:B------:R-:W-:Y:S01]  /*93400*/  ULDC UR35, c[0x0][0x248] ;  /* 0x0000920000237ab9 */ /* 0x000fe20000000800 */
[-C--:B------:R-:W-:Y:S02]  /*93410*/  LEA.HI.X.SX32 R23, R160, R2.reuse, 0x2, P1 ;  /* 0x00000002a0177211 */ /* 0x080fe400008f16ff */
[----:B--2---:R-:W-:Y:S02]  /*93420*/  LEA R18, P3, R161, R3, 0x2 ;  /* 0x00000003a1127211 */ /* 0x004fe400078610ff */
[-C--:B------:R-:W-:Y:S02]  /*93430*/  LEA.HI.X.SX32 R17, R165, R2.reuse, 0x2, P4 ;  /* 0x00000002a5117211 */ /* 0x080fe400020f16ff */
[----:B------:R-:W-:Y:S01]  /*93440*/  LEA.HI.X.SX32 R19, R161, R2, 0x2, P3 ;  /* 0x00000002a1137211 */ /* 0x000fe200018f16ff */
[----:B------:R-:W-:Y:S01]  /*93450*/  VIADD R67, R49, UR36 ;  /* 0x0000002431437c36 */ /* 0x000fe20008000000 */
[----:B------:R1:W-:Y:S01]  /*93460*/  STL.64 [R1+0x3d0], R22 ;  /* 0x0003d01601007387 */ /* 0x0003e20000100a00 */
[----:B------:R-:W-:-:S03]  /*93470*/  ULDC UR36, c[0x0][0x248] ;  /* 0x0000920000247ab9 */ /* 0x000fc60000000800 */
[----:B------:R2:W-:Y:S01]  /*93480*/  STL.64 [R1+0x3c8], R18 ;  /* 0x0003c81201007387 */ /* 0x0005e20000100a00 */
[----:B------:R-:W-:Y:S01]  /*93490*/  VIADD R41, R67, UR37 ;  /* 0x0000002543297c36 */ /* 0x000fe20008000000 */
[----:B------:R-:W-:Y:S02]  /*934a0*/  ULDC UR37, c[0x0][0x248] ;  /* 0x0000920000257ab9 */ /* 0x000fe40000000800 */
[----:B------:R3:W-:Y:S01]  /*934b0*/  STL.64 [R1+0x3c0], R16 ;  /* 0x0003c01001007387 */ /* 0x0007e20000100a00 */
[CC--:B-1----:R-:W-:Y:S02]  /*934c0*/  LEA R22, P1, R163.reuse, R3.reuse, 0x2 ;  /* 0x00000003a3167211 */ /* 0x0c2fe400078210ff */
[-C--:B--2---:R-:W-:Y:S02]  /*934d0*/  LEA R18, P3, R164, R3.reuse, 0x2 ;  /* 0x00000003a4127211 */ /* 0x084fe400078610ff */
[----:B------:R-:W-:Y:S02]  /*934e0*/  LEA.HI.X.SX32 R23, R163, R2, 0x2, P1 ;  /* 0x00000002a3177211 */ /* 0x000fe400008f16ff */
[----:B---3--:R-:W-:-:S02]  /*934f0*/  LEA R16, P4, R168, R3, 0x2 ;  /* 0x00000003a8107211 */ /* 0x008fc400078810ff */
[-C--:B------:R-:W-:Y:S02]  /*93500*/  LEA.HI.X.SX32 R19, R164, R2.reuse, 0x2, P3 ;  /* 0x00000002a4137211 */ /* 0x080fe400018f16ff */
        /* <DEDUP_REMOVED lines=9> */
[-C--:B--2---:R-:W-:Y:S02]  /*935a0*/  LEA R18, P3, R167, R3.reuse, 0x2 ;  /* 0x00000003a7127211 */ /* 0x084fe400078610ff */
[-C--:B------:R-:W-:Y:S02]  /*935b0*/  LEA.HI.X.SX32 R23, R166, R2.reuse, 0x2, P1 ;  /* 0x00000002a6177211 */ /* 0x080fe400008f16ff */
[----:B---3--:R-:W-:Y:S02]  /*935c0*/  LEA R16, P4, R171, R3, 0x2 ;  /* 0x00000003ab107211 */ /* 0x008fe400078810ff */
[-C--:B------:R-:W-:Y:S01]  /*935d0*/  LEA.HI.X.SX32 R19, R167, R2.reuse, 0x2, P3 ;  /* 0x00000002a7137211 */ /* 0x080fe200018f16ff */
[----:B------:R-:W-:Y:S01]  /*935e0*/  VIADD R42, R51, UR40 ;  /* 0x00000028332a7c36 */ /* 0x000fe20008000000 */
[----:B------:R-:W-:Y:S01]  /*935f0*/  LEA.HI.X.SX32 R17, R171, R2, 0x2, P4 ;  /* 0x00000002ab117211 */ /* 0x000fe200020f16ff */
[----:B------:R1:W-:Y:S01]  /*93600*/  STL.64 [R1+0x3a0], R22 ;  /* 0x0003a01601007387 */ /* 0x0003e20000100a00 */
[----:B------:R-:W-:-:S03]  /*93610*/  ULDC UR40, c[0x0][0x248] ;  /* 0x0000920000287ab9 */ /* 0x000fc60000000800 */
[----:B------:R2:W-:Y:S01]  /*93620*/  STL.64 [R1+0x398], R18 ;  /* 0x0003981201007387 */ /* 0x0005e20000100a00 */
[----:B------:R-:W-:Y:S01]  /*93630*/  IADD3 R43, R42, UR41, RZ ;  /* 0x000000292a2b7c10 */ /* 0x000fe2000fffe0ff */
[----:B------:R-:W-:Y:S02]  /*93640*/  ULDC UR41, c[0x0][0x248] ;  /* 0x0000920000297ab9 */ /* 0x000fe40000000800 */
[----:B------:R3:W-:Y:S01]  /*93650*/  STL.64 [R1+0x390], R16 ;  /* 0x0003901001007387 */ /* 0x0007e20000100a00 */
[CC--:B-1----:R-:W-:Y:S02]  /*93660*/  LEA R22, P1, R169.reuse, R3.reuse, 0x2 ;  /* 0x00000003a9167211 */ /* 0x0c2fe400078210ff */
[-C--:B--2---:R-:W-:Y:S02]  /*93670*/  LEA R18, P3, R170, R3.reuse, 0x2 ;  /* 0x00000003aa127211 */ /* 0x084fe400078610ff */
[----:B------:R-:W-:Y:S02]  /*93680*/  LEA.HI.X.SX32 R23, R169, R2, 0x2, P1 ;  /* 0x00000002a9177211 */ /* 0x000fe400008f16ff */
[----:B---3--:R-:W-:-:S02]  /*93690*/  LEA R16, P4, R174, R3, 0x2 ;  /* 0x00000003ae107211 */ /* 0x008fc400078810ff */
[-C--:B------:R-:W-:Y:S01]  /*936a0*/  LEA.HI.X.SX32 R19, R170, R2.reuse, 0x2, P3 ;  /* 0x00000002aa137211 */ /* 0x080fe200018f16ff */
[----:B------:R-:W-:Y:S01]  /*936b0*/  VIADD R45, R43, UR42 ;  /* 0x0000002a2b2d7c36 */ /* 0x000fe20008000000 */
[----:B------:R-:W-:Y:S01]  /*936c0*/  LEA.HI.X.SX32 R17, R174, R2, 0x2, P4 ;  /* 0x00000002ae117211 */ /* 0x000fe200020f16ff */
[----:B------:R1:W-:Y:S01]  /*936d0*/  STL.64 [R1+0x388], R22 ;  /* 0x0003881601007387 */ /* 0x0003e20000100a00 */
[----:B------:R-:W-:Y:S01]  /*936e0*/  ULDC UR42, c[0x0][0x248] ;  /* 0x00009200002a7ab9 */ /* 0x000fe20000000800 */
[----:B------:R-:W-:Y:S01]  /*936f0*/  VIADD R36, R45, UR43 ;  /* 0x0000002b2d247c36 */ /* 0x000fe20008000000 */
[----:B------:R-:W-:Y:S01]  /*93700*/  ULDC UR43, c[0x0][0x248] ;  /* 0x00009200002b7ab9 */ /* 0x000fe20000000800 */
[----:B------:R2:W-:Y:S04]  /*93710*/  STL.64 [R1+0x380], R18 ;  /* 0x0003801201007387 */ /* 0x0005e80000100a00 */
[----:B------:R3:W-:Y:S01]  /*93720*/  STL.64 [R1+0x378], R16 ;  /* 0x0003781001007387 */ /* 0x0007e20000100a00 */
[----:B-1----:R-:W-:-:S02]  /*93730*/  LEA R22, P1, R172, R3, 0x2 ;  /* 0x00000003ac167211 */ /* 0x002fc400078210ff */
[-C--:B--2---:R-:W-:Y:S02]  /*93740*/  LEA R18, P3, R173, R3.reuse, 0x2 ;  /* 0x00000003ad127211 */ /* 0x084fe400078610ff */
[-C--:B------:R-:W-:Y:S02]  /*93750*/  LEA.HI.X.SX32 R23, R172, R2.reuse, 0x2, P1 ;  /* 0x00000002ac177211 */ /* 0x080fe400008f16ff */
[----:B---3--:R-:W-:Y:S02]  /*93760*/  LEA R16, P4, R177, R3, 0x2 ;  /* 0x00000003b1107211 */ /* 0x008fe400078810ff */
[-C--:B------:R-:W-:Y:S02]  /*93770*/  LEA.HI.X.SX32 R19, R173, R2.reuse, 0x2, P3 ;  /* 0x00000002ad137211 */ /* 0x080fe400018f16ff */
[----:B------:R-:W-:Y:S01]  /*93780*/  IADD3 R44, R36, UR44, RZ ;  /* 0x0000002c242c7c10 */ /* 0x000fe2000fffe0ff */
[----:B------:R1:W-:Y:S01]  /*93790*/  STL.64 [R1+0x370], R22 ;  /* 0x0003701601007387 */ /* 0x0003e20000100a00 */
[----:B------:R-:W-:Y:S01]  /*937a0*/  LEA.HI.X.SX32 R17, R177, R2, 0x2, P4 ;  /* 0x00000002b1117211 */ /* 0x000fe200020f16ff */
[----:B------:R-:W-:-:S02]  /*937b0*/  ULDC UR44, c[0x0][0x248] ;  /* 0x00009200002c7ab9 */ /* 0x000fc40000000800 */
[----:B------:R2:W-:Y:S01]  /*937c0*/  STL.64 [R1+0x368], R18 ;  /* 0x0003681201007387 */ /* 0x0005e20000100a00 */
[----:B------:R-:W-:Y:S01]  /*937d0*/  VIADD R46, R44, UR45 ;  /* 0x0000002d2c2e7c36 */ /* 0x000fe20008000000 */
[----:B------:R-:W-:Y:S02]  /*937e0*/  ULDC UR45, c[0x0][0x248] ;  /* 0x00009200002d7ab9 */ /* 0x000fe40000000800 */
[----:B------:R3:W-:Y:S01]  /*937f0*/  STL.64 [R1+0x360], R16 ;  /* 0x0003601001007387 */ /* 0x0007e20000100a00 */
[CC--:B-1----:R-:W-:Y:S02]  /*93800*/  LEA R22, P1, R175.reuse, R3.reuse, 0x2 ;  /* 0x00000003af167211 */ /* 0x0c2fe400078210ff */
[-C--:B--2---:R-:W-:Y:S01]  /*93810*/  LEA R18, P3, R176, R3.reuse, 0x2 ;  /* 0x00000003b0127211 */ /* 0x084fe200078610ff */
[----:B------:R-:W-:Y:S01]  /*93820*/  VIADD R37, R46, UR46 ;  /* 0x0000002e2e257c36 */ /* 0x000fe20008000000 */
[----:B------:R-:W-:Y:S01]  /*93830*/  LEA.HI.X.SX32 R23, R175, R2, 0x2, P1 ;  /* 0x00000002af177211 */ /* 0x000fe200008f16ff */
[----:B------:R-:W-:Y:S01]  /*93840*/  ULDC UR46, c[0x0][0x248] ;  /* 0x00009200002e7ab9 */ /* 0x000fe20000000800 */
[----:B---3--:R-:W-:-:S02]  /*93850*/  LEA R16, P4, R180, R3, 0x2 ;  /* 0x00000003b4107211 */ /* 0x008fc400078810ff */
        /* <DEDUP_REMOVED lines=8> */
[-C--:B--2---:R-:W-:Y:S01]  /*938e0*/  LEA R18, P3, R179, R3.reuse, 0x2 ;  /* 0x00000003b3127211 */ /* 0x084fe200078610ff */
[----:B------:R-:W-:Y:S01]  /*938f0*/  VIADD R39, R38, UR48 ;  /* 0x0000003026277c36 */ /* 0x000fe20008000000 */
[-C--:B------:R-:W-:Y:S01]  /*93900*/  LEA.HI.X.SX32 R23, R178, R2.reuse, 0x2, P1 ;  /* 0x00000002b2177211 */ /* 0x080fe200008f16ff */
[----:B------:R-:W-:Y:S01]  /*93910*/  ULDC UR48, c[0x0][0x248] ;  /* 0x0000920000307ab9 */ /* 0x000fe20000000800 */
[----:B---3--:R-:W-:Y:S02]  /*93920*/  LEA R16, P4, R183, R3, 0x2 ;  /* 0x00000003b7107211 */ /* 0x008fe400078810ff */
[-C--:B------:R-:W-:Y:S02]  /*93930*/  LEA.HI.X.SX32 R19, R179, R2.reuse, 0x2, P3 ;  /* 0x00000002b3137211 */ /* 0x080fe400018f16ff */
[----:B------:R-:W-:Y:S01]  /*93940*/  LEA.HI.X.SX32 R17, R183, R2, 0x2, P4 ;  /* 0x00000002b7117211 */ /* 0x000fe200020f16ff */
[----:B------:R-:W-:Y:S01]  /*93950*/  VIADD R32, R39, UR49 ;  /* 0x0000003127207c36 */ /* 0x000fe20008000000 */
        /* <DEDUP_REMOVED lines=87> */
[-C--:B------:R-:W-:Y:S01]  /*93ed0*/  LEA.HI.X.SX32 R23, R199, R2.reuse, 0x2, P1 ;  /* 0x00000002c7177211 */ /* 0x080fe200008f16ff */
[----:B------:R-:W-:Y:S01]  /*93ee0*/  ULDC UR7, c[0x0][0x248] ;  /* 0x0000920000077ab9 */ /* 0x000fe20000000800 */
[C---:B---3--:R-:W-:Y:S02]  /*93ef0*/  LEA R16, P4, R201.reuse, R3, 0x2 ;  /* 0x00000003c9107211 */ /* 0x048fe400078810ff */
        /* <DEDUP_REMOVED lines=9> */
[-C--:B-1----:R-:W-:Y:S02]  /*93f90*/  LEA R22, P1, R12, R3.reuse, 0x2 ;  /* 0x000000030c167211 */ /* 0x082fe400078210ff */
        /* <DEDUP_REMOVED lines=52> */
[CC--:B--2---:R-:W-:Y:S02]  /*942e0*/  LEA R18, P3, R236.reuse, R3.reuse, 0x2 ;  /* 0x00000003ec127211 */ /* 0x0c4fe400078610ff */
        /* <DEDUP_REMOVED lines=11> */
[-C--:B-1----:R-:W-:Y:S02]  /*943a0*/  LEA R22, P1, R210, R3.reuse, 0x2 ;  /* 0x00000003d2167211 */ /* 0x082fe400078210ff */
        /* <DEDUP_REMOVED lines=56> */
[-C--:B------:R-:W-:Y:S01]  /*94730*/  LEA.HI.X.SX32 R19, R226, R2.reuse, 0x2, P3 ;  /* 0x00000002e2137211 */ /* 0x080fe200018f16ff */
[----:B------:R-:W-:Y:S01]  /*94740*/  VIADD R75, R80, UR31 ;  /* 0x0000001f504b7c36 */ /* 0x000fe20008000000 */
[-C--:B------:R-:W-:Y:S01]  /*94750*/  LEA.HI.X.SX32 R23, R13, R2.reuse, 0x2, P1 ;  /* 0x000000020d177211 */ /* 0x080fe200008f16ff */
[----:B------:R-:W-:Y:S01]  /*94760*/  ULDC UR31, c[0x0][0x248] ;  /* 0x00009200001f7ab9 */ /* 0x000fe20000000800 */
[----:B------:R-:W-:Y:S01]  /*94770*/  LEA.HI.X.SX32 R17, R227, R2, 0x2, P4 ;  /* 0x00000002e3117211 */ /* 0x000fe200020f16ff */
[----:B------:R1:W-:Y:S01]  /*94780*/  STL.64 [R1+0x198], R18 ;  /* 0x0001981201007387 */ /* 0x0003e20000100a00 */
[----:B------:R-:W-:Y:S01]  /*94790*/  IADD3 R78, R75, UR32, RZ ;  /* 0x000000204b4e7c10 */ /* 0x000fe2000fffe0ff */
[----:B------:R-:W-:-:S02]  /*947a0*/  ULDC UR32, c[0x0][0x248] ;  /* 0x0000920000207ab9 */ /* 0x000fc40000000800 */
[----:B------:R-:W-:Y:S01]  /*947b0*/  STL.64 [R1+0x1a0], R22 ;  /* 0x0001a01601007387 */ /* 0x000fe20000100a00 */
[----:B------:R-:W-:-:S03]  /*947c0*/  LEA R12, P4, R225, R3, 0x2 ;  /* 0x00000003e10c7211 */ /* 0x000fc600078810ff */
[----:B------:R2:W-:Y:S01]  /*947d0*/  STL.64 [R1+0x190], R16 ;  /* 0x0001901001007387 */ /* 0x0005e20000100a00 */
[-C--:B-1----:R-:W-:Y:S01]  /*947e0*/  LEA R18, P1, R209, R3.reuse, 0x2 ;  /* 0x00000003d1127211 */ /* 0x082fe200078210ff */
[----:B------:R-:W-:Y:S01]  /*947f0*/  VIADD R83, R78, UR33 ;  /* 0x000000214e537c36 */ /* 0x000fe20008000000 */
[-C--:B------:R-:W-:Y:S01]  /*94800*/  LEA.HI.X.SX32 R13, R225, R2.reuse, 0x2, P4 ;  /* 0x00000002e10d7211 */ /* 0x080fe200020f16ff */
[----:B------:R-:W-:Y:S01]  /*94810*/  ULDC UR33, c[0x0][0x248] ;  /* 0x0000920000217ab9 */ /* 0x000fe20000000800 */
[----:B------:R-:W-:Y:S02]  /*94820*/  LEA.HI.X.SX32 R19, R209, R2, 0x2, P1 ;  /* 0x00000002d1137211 */ /* 0x000fe400008f16ff */
[----:B--2---:R-:W-:-:S04]  /*94830*/  LEA R16, P3, R224, R3, 0x2 ;  /* 0x00000003e0107211 */ /* 0x004fc800078610ff */
        /* <DEDUP_REMOVED lines=37> */
[C---:B---3--:R-:W-:Y:S02]  /*94a90*/  LEA R12, P4, R219.reuse, R3, 0x2 ;  /* 0x00000003db0c7211 */ /* 0x048fe400078810ff */
        /* <DEDUP_REMOVED lines=24> */
[CC--:B---3--:R-:W-:Y:S02]  /*94c20*/  LEA R12, P4, R4.reuse, R3.reuse, 0x2 ;  /* 0x00000003040c7211 */ /* 0x0c8fe400078810ff */
[-C--:B------:R-:W-:Y:S02]  /*94c30*/  LEA.HI.X.SX32 R17, R215, R2.reuse, 0x2, P3 ;  /* 0x00000002d7117211 */ /* 0x080fe400018f16ff */
[----:B------:R-:W-:Y:S01]  /*94c40*/  IADD3 R95, R93, UR44, RZ ;  /* 0x0000002c5d5f7c10 */ /* 0x000fe2000fffe0ff */
[----:B------:R-:W-:Y:S01]  /*94c50*/  ULDC UR44, c[0x0][0x248] ;  /* 0x00009200002c7ab9 */ /* 0x000fe20000000800 */
[-C--:B------:R-:W-:Y:S02]  /*94c60*/  LEA.HI.X.SX32 R19, R15, R2.reuse, 0x2, P1 ;  /* 0x000000020f137211 */ /* 0x080fe400008f16ff */
[-C--:B------:R-:W-:Y:S01]  /*94c70*/  LEA.HI.X.SX32 R13, R4, R2.reuse, 0x2, P4 ;  /* 0x00000002040d7211 */ /* 0x080fe200020f16ff */
[----:B------:R1:W-:Y:S01]  /*94c80*/  STL.64 [R1+0x108], R16 ;  /* 0x0001081001007387 */ /* 0x0003e20000100a00 */
[----:B------:R-:W-:Y:S01]  /*94c90*/  VIADD R97, R95, UR45 ;  /* 0x0000002d5f617c36 */ /* 0x000fe20008000000 */
[CC--:B------:R-:W-:Y:S01]  /*94ca0*/  LEA R14, P3, R6.reuse, R3.reuse, 0x2 ;  /* 0x00000003060e7211 */ /* 0x0c0fe200078610ff */
[----:B------:R-:W-:Y:S01]  /*94cb0*/  ULDC UR45, c[0x0][0x248] ;  /* 0x00009200002d7ab9 */ /* 0x000fe20000000800 */
[----:B------:R-:W-:Y:S01]  /*94cc0*/  STL.64 [R1+0x110], R18 ;  /* 0x0001101201007387 */ /* 0x000fe20000100a00 */
[----:B------:R-:W-:Y:S01]  /*94cd0*/  VIADD R99, R97, UR46 ;  /* 0x0000002e61637c36 */ /* 0x000fe20008000000 */
[----:B------:R-:W-:Y:S01]  /*94ce0*/  LEA.HI.X.SX32 R15, R6, R2, 0x2, P3 ;  /* 0x00000002060f7211 */ /* 0x000fe200018f16ff */
[----:B------:R-:W-:Y:S01]  /*94cf0*/  ULDC UR46, c[0x0][0x248] ;  /* 0x00009200002e7ab9 */ /* 0x000fe20000000800 */
[----:B------:R2:W-:Y:S01]  /*94d00*/  STL.64 [R1+0x100], R12 ;  /* 0x0001000c01007387 */ /* 0x0005e20000100a00 */
[----:B-1----:R-:W-:-:S04]  /*94d10*/  LEA R16, P1, R5, R3, 0x2 ;  /* 0x0000000305107211 */ /* 0x002fc800078210ff */
[----:B------:R-:W-:Y:S02]  /*94d20*/  LEA.HI.X.SX32 R17, R5, R2, 0x2, P1 ;  /* 0x0000000205117211 */ /* 0x000fe400008f16ff */
[----:B--2---:R-:W-:-:S03]  /*94d30*/  LEA R12, P4, R7, R3, 0x2 ;  /* 0x00000003070c7211 */ /* 0x004fc600078810ff */
[----:B------:R1:W-:Y:S01]  /*94d40*/  STL.64 [R1+0xf8], R16 ;  /* 0x0000f81001007387 */ /* 0x0003e20000100a00 */
[----:B------:R-:W-:-:S03]  /*94d50*/  LEA.HI.X.SX32 R13, R7, R2, 0x2, P4 ;  /* 0x00000002070d7211 */ /* 0x000fc600020f16ff */
[----:B------:R-:W-:Y:S01]  /*94d60*/  STL.64 [R1+0xf0], R14 ;  /* 0x0000f00e01007387 */ /* 0x000fe20000100a00 */
[----:B------:R-:W-:Y:S01]  /*94d70*/  IADD3 R101, R99, UR47, RZ ;  /* 0x0000002f63657c10 */ /* 0x000fe2000fffe0ff */
[----:B------:R-:W-:Y:S02]  /*94d80*/  ULDC UR47, c[0x0][0x248] ;  /* 0x00009200002f7ab9 */ /* 0x000fe40000000800 */
[----:B------:R2:W-:Y:S02]  /*94d90*/  STL.64 [R1+0xe8], R12 ;  /* 0x0000e80c01007387 */ /* 0x0005e40000100a00 */
[----:B------:R-:W-:Y:S01]  /*94da0*/  VIADD R103, R101, UR48 ;  /* 0x0000003065677c36 */ /* 0x000fe20008000000 */
[----:B------:R-:W-:Y:S01]  /*94db0*/  ULDC UR48, c[0x0][0x248] ;  /* 0x0000920000307ab9 */ /* 0x000fe20000000800 */
[-C--:B-1----:R-:W-:Y:S02]  /*94dc0*/  LEA R16, P1, R8, R3.reuse, 0x2 ;  /* 0x0000000308107211 */ /* 0x082fe400078210ff */
[----:B------:R-:W-:Y:S01]  /*94dd0*/  VIADD R4, R103, UR49 ;  /* 0x0000003167047c36 */ /* 0x000fe20008000000 */
[----:B------:R-:W-:Y:S01]  /*94de0*/  ULDC UR49, c[0x0][0x248] ;  /* 0x0000920000317ab9 */ /* 0x000fe20000000800 */
[----:B--2---:R-:W-:-:S04]  /*94df0*/  LEA R12, P4, R10, R3, 0x2 ;  /* 0x000000030a0c7211 */ /* 0x004fc800078810ff */
[-C--:B------:R-:W-:Y:S02]  /*94e00*/  LEA.HI.X.SX32 R13, R10, R2.reuse, 0x2, P4 ;  /* 0x000000020a0d7211 */ /* 0x080fe400020f16ff */
[----:B------:R-:W-:-:S03]  /*94e10*/  LEA.HI.X.SX32 R17, R8, R2, 0x2, P1 ;  /* 0x0000000208117211 */ /* 0x000fc600008f16ff */
[----:B------:R1:W-:Y:S01]  /*94e20*/  STL.64 [R1+0xd0], R12 ;  /* 0x0000d00c01007387 */ /* 0x0003e20000100a00 */
[----:B------:R-:W-:Y:S01]  /*94e30*/  IADD3 R5, R4, UR50, RZ ;  /* 0x0000003204057c10 */ /* 0x000fe2000fffe0ff */
[----:B------:R-:W-:-:S04]  /*94e40*/  ULDC UR50, c[0x0][0x248] ;  /* 0x0000920000327ab9 */ /* 0x000fc80000000800 */
[----:B------:R-:W-:Y:S01]  /*94e50*/  VIADD R109, R5, UR51 ;  /* 0x00000033056d7c36 */ /* 0x000fe20008000000 */
[-C--:B-1----:R-:W-:Y:S02]  /*94e60*/  LEA R12, P1, R11, R3.reuse, 0x2 ;  /* 0x000000030b0c7211 */ /* 0x082fe400078210ff */
[-C--:B------:R-:W-:Y:S02]  /*94e70*/  LEA R14, P3, R9, R3.reuse, 0x2 ;  /* 0x00000003090e7211 */ /* 0x080fe400078610ff */
[-C--:B------:R-:W-:Y:S01]  /*94e80*/  LEA R6, P4, R69, R3.reuse, 0x2 ;  /* 0x0000000345067211 */ /* 0x080fe200078810ff */
[----:B------:R-:W-:Y:S01]  /*94e90*/  STL.64 [R1+0xe0], R16 ;  /* 0x0000e01001007387 */ /* 0x000fe20000100a00 */
[----:B------:R-:W-:Y:S01]  /*94ea0*/  LEA.HI.X.SX32 R13, R11, R2, 0x2, P1 ;  /* 0x000000020b0d7211 */ /* 0x000fe200008f16ff */
[----:B------:R-:W-:Y:S01]  /*94eb0*/  ULDC UR51, c[0x0][0x248] ;  /* 0x0000920000337ab9 */ /* 0x000fe20000000800 */
[----:B------:R-:W-:-:S04]  /*94ec0*/  LEA R10, P1, R0, R3, 0x2 ;  /* 0x00000003000a7211 */ /* 0x000fc800078210ff */
[-C--:B------:R-:W-:Y:S01]  /*94ed0*/  LEA.HI.X.SX32 R11, R0, R2.reuse, 0x2, P1 ;  /* 0x00000002000b7211 */ /* 0x080fe200008f16ff */
[----:B------:R-:W-:Y:S01]  /*94ee0*/  VIADD R0, R109, UR52 ;  /* 0x000000346d007c36 */ /* 0x000fe20008000000 */
[----:B------:R-:W-:Y:S01]  /*94ef0*/  LEA.HI.X.SX32 R15, R9, R2, 0x2, P3 ;  /* 0x00000002090f7211 */ /* 0x000fe200018f16ff */
[----:B------:R-:W-:-:S03]  /*94f00*/  ULDC UR52, c[0x0][0x248] ;  /* 0x0000920000347ab9 */ /* 0x000fc60000000800 */
[----:B------:R-:W-:Y:S02]  /*94f10*/  IADD3 R113, R0, UR53, RZ ;  /* 0x0000003500717c10 */ /* 0x000fe4000fffe0ff */
[C---:B------:R-:W-:Y:S01]  /*94f20*/  LEA R8, P3, R68.reuse, R3, 0x2 ;  /* 0x0000000344087211 */ /* 0x040fe200078610ff */
[----:B------:R-:W-:Y:S01]  /*94f30*/  STL.64 [R1+0xd8], R14 ;  /* 0x0000d80e01007387 */ /* 0x000fe20000100a00 */
[-C--:B------:R-:W-:Y:S01]  /*94f40*/  LEA.HI.X.SX32 R7, R69, R2.reuse, 0x2, P4 ;  /* 0x0000000245077211 */ /* 0x080fe200020f16ff */
[----:B------:R-:W-:Y:S01]  /*94f50*/  VIADD R115, R113, UR54 ;  /* 0x0000003671737c36 */ /* 0x000fe20008000000 */
[----:B------:R-:W-:Y:S01]  /*94f60*/  LEA.HI.X.SX32 R9, R68, R2, 0x2, P3 ;  /* 0x0000000244097211 */ /* 0x000fe200018f16ff */
[----:B------:R-:W-:Y:S01]  /*94f70*/  STL.64 [R1+0xc8], R12 ;  /* 0x0000c80c01007387 */ /* 0x000fe20000100a00 */
[----:B------:R-:W-:Y:S01]  /*94f80*/  ULDC UR53, c[0x0][0x248] ;  /* 0x0000920000357ab9 */ /* 0x000fe20000000800 */
[----:B------:R-:W-:Y:S01]  /*94f90*/  VIADD R117, R115, UR55 ;  /* 0x0000003773757c36 */ /* 0x000fe20008000000 */
[----:B------:R-:W-:Y:S01]  /*94fa0*/  ULDC UR54, c[0x0][0x248] ;  /* 0x0000920000367ab9 */ /* 0x000fe20000000800 */
[----:B------:R1:W-:Y:S01]  /*94fb0*/  STL.64 [R1+0xc0], R8 ;  /* 0x0000c00801007387 */ /* 0x0003e20000100a00 */
[----:B------:R-:W-:-:S02]  /*94fc0*/  ULDC UR55, c[0x0][0x248] ;  /* 0x0000920000377ab9 */ /* 0x000fc40000000800 */
[----:B------:R-:W-:Y:S01]  /*94fd0*/  IADD3 R119, R117, UR56, RZ ;  /* 0x0000003875777c10 */ /* 0x000fe2000fffe0ff */
[----:B------:R2:W-:Y:S01]  /*94fe0*/  STL.64 [R1+0xb8], R6 ;  /* 0x0000b80601007387 */ /* 0x0005e20000100a00 */
[----:B------:R-:W-:-:S03]  /*94ff0*/  ULDC UR56, c[0x0][0x248] ;  /* 0x0000920000387ab9 */ /* 0x000fc60000000800 */
[----:B------:R-:W-:Y:S01]  /*95000*/  VIADD R121, R119, UR57 ;  /* 0x0000003977797c36 */ /* 0x000fe20008000000 */
[----:B-1----:R-:W-:-:S03]  /*95010*/  LEA R8, P3, R48, R3, 0x2 ;  /* 0x0000000330087211 */ /* 0x002fc600078610ff */
[----:B------:R-:W-:Y:S01]  /*95020*/  VIADD R123, R121, UR58 ;  /* 0x0000003a797b7c36 */ /* 0x000fe20008000000 */
[-C--:B--2---:R-:W-:Y:S01]  /*95030*/  LEA R6, P4, R70, R3.reuse, 0x2 ;  /* 0x0000000346067211 */ /* 0x084fe200078810ff */
[----:B------:R1:W-:Y:S03]  /*95040*/  STL.64 [R1+0xb0], R10 ;  /* 0x0000b00a01007387 */ /* 0x0003e60000100a00 */
[----:B------:R-:W-:Y:S01]  /*95050*/  IADD3 R125, R123, UR60, RZ ;  /* 0x0000003c7b7d7c10 */ /* 0x000fe2000fffe0ff */
[----:B------:R-:W-:Y:S01]  /*95060*/  ULDC UR57, c[0x0][0x248] ;  /* 0x0000920000397ab9 */ /* 0x000fe20000000800 */
[-C--:B------:R-:W-:Y:S01]  /*95070*/  LEA.HI.X.SX32 R9, R48, R2.reuse, 0x2, P3 ;  /* 0x0000000230097211 */ /* 0x080fe200018f16ff */
[----:B------:R-:W-:Y:S01]  /*95080*/  ULDC UR58, c[0x0][0x248] ;  /* 0x00009200003a7ab9 */ /* 0x000fe20000000800 */
[----:B------:R-:W-:Y:S01]  /*95090*/  LEA.HI.X.SX32 R7, R70, R2, 0x2, P4 ;  /* 0x0000000246077211 */ /* 0x000fe200020f16ff */
[----:B------:R-:W-:Y:S01]  /*950a0*/  VIADD R127, R125, UR59 ;  /* 0x0000003b7d7f7c36 */ /* 0x000fe20008000000 */
[----:B------:R-:W-:Y:S01]  /*950b0*/  ULDC UR60, c[0x0][0x248] ;  /* 0x00009200003c7ab9 */ /* 0x000fe20000000800 */
[----:B------:R2:W-:Y:S01]  /*950c0*/  STL.64 [R1+0xa8], R8 ;  /* 0x0000a80801007387 */ /* 0x0005e20000100a00 */
[----:B------:R-:W-:Y:S01]  /*950d0*/  ULDC UR59, c[0x0][0x248] ;  /* 0x00009200003b7ab9 */ /* 0x000fe20000000800 */
[----:B------:R-:W-:Y:S01]  /*950e0*/  VIADD R129, R127, UR5 ;  /* 0x000000057f817c36 */ /* 0x000fe20008000000 */
[----:B------:R-:W-:Y:S01]  /*950f0*/  ULDC UR5, c[0x0][0x248] ;  /* 0x0000920000057ab9 */ /* 0x000fe20000000800 */
[----:B-1----:R-:W-:-:S03]  /*95100*/  LEA R10, P1, R40, R3, 0x2 ;  /* 0x00000003280a7211 */ /* 0x002fc600078210ff */
[----:B------:R-:W-:Y:S01]  /*95110*/  IADD3 R131, R129, UR6, RZ ;  /* 0x0000000681837c10 */ /* 0x000fe2000fffe0ff */
[----:B------:R1:W-:Y:S01]  /*95120*/  STL.64 [R1+0xa0], R6 ;  /* 0x0000a00601007387 */ /* 0x0003e20000100a00 */
[-C--:B------:R-:W-:Y:S01]  /*95130*/  LEA.HI.X.SX32 R11, R40, R2.reuse, 0x2, P1 ;  /* 0x00000002280b7211 */ /* 0x080fe200008f16ff */
[----:B------:R-:W-:Y:S01]  /*95140*/  ULDC UR6, c[0x0][0x248] ;  /* 0x0000920000067ab9 */ /* 0x000fe20000000800 */
[-C--:B--2---:R-:W-:Y:S01]  /*95150*/  LEA R8, P3, R49, R3.reuse, 0x2 ;  /* 0x0000000331087211 */ /* 0x084fe200078610ff */
[----:B------:R-:W-:Y:S02]  /*95160*/  VIADD R133, R131, UR7 ;  /* 0x0000000783857c36 */ /* 0x000fe40008000000 */
[----:B------:R2:W-:Y:S01]  /*95170*/  STL.64 [R1+0x98], R10 ;  /* 0x0000980a01007387 */ /* 0x0005e20000100a00 */
[----:B------:R-:W-:Y:S01]  /*95180*/  ULDC UR7, c[0x0][0x248] ;  /* 0x0000920000077ab9 */ /* 0x000fe20000000800 */
[----:B------:R-:W-:Y:S02]  /*95190*/  LEA.HI.X.SX32 R9, R49, R2, 0x2, P3 ;  /* 0x0000000231097211 */ /* 0x000fe400018f16ff */
[----:B-1----:R-:W-:Y:S01]  /*951a0*/  LEA R6, P4, R67, R3, 0x2 ;  /* 0x0000000343067211 */ /* 0x002fe200078810ff */
[----:B------:R-:W-:-:S02]  /*951b0*/  VIADD R135, R133, UR10 ;  /* 0x0000000a85877c36 */ /* 0x000fc40008000000 */
[----:B------:R1:W-:Y:S01]  /*951c0*/  STL.64 [R1+0x90], R8 ;  /* 0x0000900801007387 */ /* 0x0003e20000100a00 */
[----:B------:R-:W-:Y:S01]  /*951d0*/  ULDC UR10, c[0x0][0x248] ;  /* 0x00009200000a7ab9 */ /* 0x000fe20000000800 */
[-C--:B------:R-:W-:Y:S02]  /*951e0*/  LEA.HI.X.SX32 R7, R67, R2.reuse, 0x2, P4 ;  /* 0x0000000243077211 */ /* 0x080fe400020f16ff */
[-C--:B--2---:R-:W-:Y:S02]  /*951f0*/  LEA R10, P1, R41, R3.reuse, 0x2 ;  /* 0x00000003290a7211 */ /* 0x084fe400078210ff */
[----:B------:R-:W-:Y:S01]  /*95200*/  IADD3 R137, R135, UR11, RZ ;  /* 0x0000000b87897c10 */ /* 0x000fe2000fffe0ff */
[----:B------:R2:W-:Y:S01]  /*95210*/  STL.64 [R1+0x88], R6 ;  /* 0x0000880601007387 */ /* 0x0005e20000100a00 */
[----:B------:R-:W-:Y:S01]  /*95220*/  LEA.HI.X.SX32 R11, R41, R2, 0x2, P1 ;  /* 0x00000002290b7211 */ /* 0x000fe200008f16ff */
[----:B------:R-:W-:Y:S01]  /*95230*/  ULDC UR11, c[0x0][0x248] ;  /* 0x00009200000b7ab9 */ /* 0x000fe20000000800 */
[----:B-1----:R-:W-:-:S03]  /*95240*/  LEA R8, P3, R50, R3, 0x2 ;  /* 0x0000000332087211 */ /* 0x002fc600078610ff */
[----:B------:R1:W-:Y:S01]  /*95250*/  STL.64 [R1+0x80], R10 ;  /* 0x0000800a01007387 */ /* 0x0003e20000100a00 */
[-C--:B------:R-:W-:Y:S02]  /*95260*/  LEA.HI.X.SX32 R9, R50, R2.reuse, 0x2, P3 ;  /* 0x0000000232097211 */ /* 0x080fe400018f16ff */
[-C--:B--2---:R-:W-:Y:S01]  /*95270*/  LEA R6, P4, R51, R3.reuse, 0x2 ;  /* 0x0000000333067211 */ /* 0x084fe200078810ff */
[----:B------:R-:W-:Y:S02]  /*95280*/  VIADD R139, R137, UR12 ;  /* 0x0000000c898b7c36 */ /* 0x000fe40008000000 */
[----:B------:R2:W-:Y:S01]  /*95290*/  STL.64 [R1+0x78], R8 ;  /* 0x0000780801007387 */ /* 0x0005e20000100a00 */
[----:B------:R-:W-:Y:S01]  /*952a0*/  ULDC UR12, c[0x0][0x248] ;  /* 0x00009200000c7ab9 */ /* 0x000fe20000000800 */
[-C--:B------:R-:W-:Y:S02]  /*952b0*/  LEA.HI.X.SX32 R7, R51, R2.reuse, 0x2, P4 ;  /* 0x0000000233077211 */ /* 0x080fe400020f16ff */
[C---:B-1----:R-:W-:Y:S01]  /*952c0*/  LEA R10, P1, R42.reuse, R3, 0x2 ;  /* 0x000000032a0a7211 */ /* 0x042fe200078210ff */
[----:B------:R-:W-:Y:S01]  /*952d0*/  VIADD R141, R139, UR13 ;  /* 0x0000000d8b8d7c36 */ /* 0x000fe20008000000 */
[----:B------:R-:W-:Y:S01]  /*952e0*/  ULDC UR13, c[0x0][0x248] ;  /* 0x00009200000d7ab9 */ /* 0x000fe20000000800 */
[----:B------:R1:W-:Y:S01]  /*952f0*/  STL.64 [R1+0x70], R6 ;  /* 0x0000700601007387 */ /* 0x0003e20000100a00 */
[----:B------:R-:W-:-:S02]  /*95300*/  LEA.HI.X.SX32 R11, R42, R2, 0x2, P1 ;  /* 0x000000022a0b7211 */ /* 0x000fc400008f16ff */
[----:B--2---:R-:W-:-:S03]  /*95310*/  LEA R8, P3, R43, R3, 0x2 ;  /* 0x000000032b087211 */ /* 0x004fc600078610ff */
[----:B------:R2:W-:Y:S01]  /*95320*/  STL.64 [R1+0x68], R10 ;  /* 0x0000680a01007387 */ /* 0x0005e20000100a00 */
[-C--:B------:R-:W-:Y:S02]  /*95330*/  LEA.HI.X.SX32 R9, R43, R2.reuse, 0x2, P3 ;  /* 0x000000022b097211 */ /* 0x080fe400018f16ff */
[-C--:B-1----:R-:W-:Y:S02]  /*95340*/  LEA R6, P4, R45, R3.reuse, 0x2 ;  /* 0x000000032d067211 */ /* 0x082fe400078810ff */
[----:B------:R-:W-:Y:S01]  /*95350*/  IADD3 R143, R141, UR14, RZ ;  /* 0x0000000e8d8f7c10 */ /* 0x000fe2000fffe0ff */
[----:B------:R1:W-:Y:S01]  /*95360*/  STL.64 [R1+0x60], R8 ;  /* 0x0000600801007387 */ /* 0x0003e20000100a00 */
[-C--:B------:R-:W-:Y:S01]  /*95370*/  LEA.HI.X.SX32 R7, R45, R2.reuse, 0x2, P4 ;  /* 0x000000022d077211 */ /* 0x080fe200020f16ff */
[----:B------:R-:W-:Y:S01]  /*95380*/  ULDC UR14, c[0x0][0x248] ;  /* 0x00009200000e7ab9 */ /* 0x000fe20000000800 */
[C---:B--2---:R-:W-:Y:S01]  /*95390*/  LEA R10, P1, R36.reuse, R3, 0x2 ;  /* 0x00000003240a7211 */ /* 0x044fe200078210ff */
[----:B------:R-:W-:Y:S01]  /*953a0*/  VIADD R145, R143, UR15 ;  /* 0x0000000f8f917c36 */ /* 0x000fe20008000000 */
[----:B------:R-:W-:Y:S01]  /*953b0*/  ULDC UR15, c[0x0][0x248] ;  /* 0x00009200000f7ab9 */ /* 0x000fe20000000800 */
[----:B------:R2:W-:Y:S01]  /*953c0*/  STL.64 [R1+0x58], R6 ;  /* 0x0000580601007387 */ /* 0x0005e20000100a00 */
[----:B------:R-:W-:-:S02]  /*953d0*/  LEA.HI.X.SX32 R11, R36, R2, 0x2, P1 ;  /* 0x00000002240b7211 */ /* 0x000fc400008f16ff */
[CC--:B-1----:R-:W-:Y:S01]  /*953e0*/  LEA R8, P3, R44.reuse, R3.reuse, 0x2 ;  /* 0x000000032c087211 */ /* 0x0c2fe200078610ff */
[----:B------:R-:W-:Y:S02]  /*953f0*/  VIADD R147, R145, UR16 ;  /* 0x0000001091937c36 */ /* 0x000fe40008000000 */
[----:B------:R1:W-:Y:S01]  /*95400*/  STL.64 [R1+0x50], R10 ;  /* 0x0000500a01007387 */ /* 0x0003e20000100a00 */
[----:B------:R-:W-:Y:S01]  /*95410*/  ULDC UR16, c[0x0][0x22c] ;  /* 0x00008b0000107ab9 */ /* 0x000fe20000000800 */
[----:B------:R-:W-:Y:S02]  /*95420*/  LEA.HI.X.SX32 R9, R44, R2, 0x2, P3 ;  /* 0x000000022c097211 */ /* 0x000fe400018f16ff */
[----:B--2---:R-:W-:-:S04]  /*95430*/  LEA R6, P4, R46, R3, 0x2 ;  /* 0x000000032e067211 */ /* 0x004fc800078810ff */
[----:B------:R-:W-:Y:S01]  /*95440*/  LEA.HI.X.SX32 R7, R46, R2, 0x2, P4 ;  /* 0x000000022e077211 */ /* 0x000fe200020f16ff */
[----:B------:R2:W-:Y:S01]  /*95450*/  STL.64 [R1+0x48], R8 ;  /* 0x0000480801007387 */ /* 0x0005e20000100a00 */
[----:B-1----:R-:W-:-:S03]  /*95460*/  LEA R10, P1, R37, R3, 0x2 ;  /* 0x00000003250a7211 */ /* 0x002fc600078210ff */
[----:B------:R1:W-:Y:S01]  /*95470*/  STL.64 [R1+0x40], R6 ;  /* 0x0000400601007387 */ /* 0x0003e20000100a00 */
[----:B------:R-:W-:Y:S02]  /*95480*/  IADD3 R149, R147, UR17, RZ ;  /* 0x0000001193957c10 */ /* 0x000fe4000fffe0ff */
[-C--:B------:R-:W-:Y:S02]  /*95490*/  LEA.HI.X.SX32 R11, R37, R2.reuse, 0x2, P1 ;  /* 0x00000002250b7211 */ /* 0x080fe400008f16ff */
[CC--:B--2---:R-:W-:Y:S01]  /*954a0*/  LEA R8, P3, R38.reuse, R3.reuse, 0x2 ;  /* 0x0000000326087211 */ /* 0x0c4fe200078610ff */
[----:B------:R-:W-:Y:S01]  /*954b0*/  VIADD R151, R149, UR18 ;  /* 0x0000001295977c36 */ /* 0x000fe20008000000 */
[C---:B-1----:R-:W-:Y:S02]  /*954c0*/  LEA R6, P4, R39.reuse, R3, 0x2 ;  /* 0x0000000327067211 */ /* 0x042fe400078810ff */
[-C--:B------:R-:W-:Y:S01]  /*954d0*/  LEA.HI.X.SX32 R9, R38, R2.reuse, 0x2, P3 ;  /* 0x0000000226097211 */ /* 0x080fe200018f16ff */
[----:B------:R1:W-:Y:S01]  /*954e0*/  STL.64 [R1+0x38], R10 ;  /* 0x0000380a01007387 */ /* 0x0003e20000100a00 */
[----:B------:R-:W-:Y:S01]  /*954f0*/  LEA.HI.X.SX32 R7, R39, R2, 0x2, P4 ;  /* 0x0000000227077211 */ /* 0x000fe200020f16ff */
[----:B------:R-:W-:-:S02]  /*95500*/  VIADD R153, R151, UR19 ;  /* 0x0000001397997c36 */ /* 0x000fc40008000000 */
[----:B------:R2:W-:Y:S04]  /*95510*/  STL.64 [R1+0x30], R8 ;  /* 0x0000300801007387 */ /* 0x0005e80000100a00 */
[----:B------:R3:W-:Y:S01]  /*95520*/  STL.64 [R1+0x28], R6 ;  /* 0x0000280601007387 */ /* 0x0007e20000100a00 */
[CC--:B-1----:R-:W-:Y:S02]  /*95530*/  LEA R10, P1, R32.reuse, R3.reuse, 0x2 ;  /* 0x00000003200a7211 */ /* 0x0c2fe400078210ff */
[-C--:B--2---:R-:W-:Y:S02]  /*95540*/  LEA R8, P3, R33, R3.reuse, 0x2 ;  /* 0x0000000321087211 */ /* 0x084fe400078610ff */
[----:B------:R-:W-:Y:S02]  /*95550*/  LEA.HI.X.SX32 R11, R32, R2, 0x2, P1 ;  /* 0x00000002200b7211 */ /* 0x000fe400008f16ff */
[----:B---3--:R-:W-:-:S02]  /*95560*/  LEA R6, P4, R47, R3, 0x2 ;  /* 0x000000032f067211 */ /* 0x008fc400078810ff */
[-C--:B------:R-:W-:Y:S02]  /*95570*/  LEA.HI.X.SX32 R9, R33, R2.reuse, 0x2, P3 ;  /* 0x0000000221097211 */ /* 0x080fe400018f16ff */
[----:B------:R-:W-:Y:S01]  /*95580*/  IADD3 R155, R153, UR20, RZ ;  /* 0x00000014999b7c10 */ /* 0x000fe2000fffe0ff */
[----:B------:R1:W-:Y:S01]  /*95590*/  STL.64 [R1+0x20], R10 ;  /* 0x0000200a01007387 */ /* 0x0003e20000100a00 */
[----:B------:R-:W-:-:S03]  /*955a0*/  LEA.HI.X.SX32 R7, R47, R2, 0x2, P4 ;  /* 0x000000022f077211 */ /* 0x000fc600020f16ff */
[----:B------:R2:W-:Y:S01]  /*955b0*/  STL.64 [R1+0x18], R8 ;  /* 0x0000180801007387 */ /* 0x0005e20000100a00 */
[----:B------:R-:W-:-:S03]  /*955c0*/  VIADD R157, R155, UR21 ;  /* 0x000000159b9d7c36 */ /* 0x000fc60008000000 */
[----:B------:R3:W-:Y:S01]  /*955d0*/  STL.64 [R1+0x10], R6 ;  /* 0x0000100601007387 */ /* 0x0007e20000100a00 */
[-C--:B-1----:R-:W-:Y:S02]  /*955e0*/  LEA R10, P1, R24, R3.reuse, 0x2 ;  /* 0x00000003180a7211 */ /* 0x082fe400078210ff */
[-C--:B--2---:R-:W-:Y:S01]  /*955f0*/  LEA R8, P3, R34, R3.reuse, 0x2 ;  /* 0x0000000322087211 */ /* 0x084fe200078610ff */
[----:B------:R-:W-:Y:S01]  /*95600*/  VIADD R159, R157, UR22 ;  /* 0x000000169d9f7c36 */ /* 0x000fe20008000000 */
[-C--:B------:R-:W-:Y:S01]  /*95610*/  LEA.HI.X.SX32 R11, R24, R2.reuse, 0x2, P1 ;  /* 0x00000002180b7211 */ /* 0x080fe200008f16ff */
[----:B------:R-:W2:Y:S01]  /*95620*/  LDL.LU R246, [R1+0x2538] ;  /* 0x0025380001f67983 */ /* 0x000ea20000300800 */
[----:B---3--:R-:W-:Y:S02]  /*95630*/  LEA R6, P4, R52, R3, 0x2 ;  /* 0x0000000334067211 */ /* 0x008fe400078810ff */
[----:B------:R-:W-:Y:S01]  /*95640*/  LEA.HI.X.SX32 R9, R34, R2, 0x2, P3 ;  /* 0x0000000222097211 */ /* 0x000fe200018f16ff */
[----:B------:R1:W-:Y:S01]  /*95650*/  STL.64 [R1+0x8], R10 ;  /* 0x0000080a01007387 */ /* 0x0003e20000100a00 */
[----:B------:R-:W-:-:S03]  /*95660*/  IADD3 R161, R159, UR23, RZ ;  /* 0x000000179fa17c10 */ /* 0x000fc6000fffe0ff */
[----:B------:R3:W-:Y:S01]  /*95670*/  STL [R1+0x2748], R6 ;  /* 0x0027480601007387 */ /* 0x0007e20000100800 */
[----:B------:R-:W-:-:S03]  /*95680*/  LEA.HI.X.SX32 R7, R52, R2, 0x2, P4 ;  /* 0x0000000234077211 */ /* 0x000fc600020f16ff */
[----:B------:R4:W-:Y:S01]  /*95690*/  STL.64 [R1], R8 ;  /* 0x0000000801007387 */ /* 0x0009e20000100a00 */
[-C--:B------:R-:W-:Y:S02]  /*956a0*/  LEA R12, P4, R28, R3.reuse, 0x2 ;  /* 0x000000031c0c7211 */ /* 0x080fe400078810ff */
[-C--:B-1----:R-:W-:Y:S01]  /*956b0*/  LEA R10, P3, R26, R3.reuse, 0x2 ;  /* 0x000000031a0a7211 */ /* 0x082fe200078610ff */
[----:B------:R-:W-:Y:S01]  /*956c0*/  VIADD R163, R161, UR24 ;  /* 0x00000018a1a37c36 */ /* 0x000fe20008000000 */
[-C--:B------:R-:W-:Y:S01]  /*956d0*/  LEA.HI.X.SX32 R13, R28, R2.reuse, 0x2, P4 ;  /* 0x000000021c0d7211 */ /* 0x080fe200020f16ff */
[----:B---3--:R-:W3:Y:S01]  /*956e0*/  LDL.LU R6, [R1+0xeb0] ;  /* 0x000eb00001067983 */ /* 0x008ee20000300800 */
[C---:B----4-:R-:W-:Y:S02]  /*956f0*/  LEA R8, P1, R25.reuse, R3, 0x2 ;  /* 0x0000000319087211 */ /* 0x050fe400078210ff */
[-C--:B------:R-:W-:Y:S02]  /*95700*/  LEA.HI.X.SX32 R11, R26, R2.reuse, 0x2, P3 ;  /* 0x000000021a0b7211 */ /* 0x080fe400018f16ff */
[----:B------:R-:W-:-:S02]  /*95710*/  LEA.HI.X.SX32 R9, R25, R2, 0x2, P1 ;  /* 0x0000000219097211 */ /* 0x000fc400008f16ff */
[CC--:B------:R-:W-:Y:S02]  /*95720*/  LEA R14, P1, R20.reuse, R3.reuse, 0x2 ;  /* 0x00000003140e7211 */ /* 0x0c0fe400078210ff */
[-C--:B------:R-:W-:Y:S01]  /*95730*/  LEA R16, P3, R27, R3.reuse, 0x2 ;  /* 0x000000031b107211 */ /* 0x080fe200078610ff */
[----:B------:R-:W-:Y:S01]  /*95740*/  VIADD R165, R163, UR25 ;  /* 0x00000019a3a57c36 */ /* 0x000fe20008000000 */
[-C--:B------:R-:W-:Y:S02]  /*95750*/  LEA R18, P4, R53, R3.reuse, 0x2 ;  /* 0x0000000335127211 */ /* 0x080fe400078810ff */
[-C--:B------:R-:W-:Y:S02]  /*95760*/  LEA.HI.X.SX32 R15, R20, R2.reuse, 0x2, P1 ;  /* 0x00000002140f7211 */ /* 0x080fe400008f16ff */
[----:B------:R-:W-:Y:S02]  /*95770*/  LEA.HI.X.SX32 R17, R27, R2, 0x2, P3 ;  /* 0x000000021b117211 */ /* 0x000fe400018f16ff */
[----:B------:R-:W-:-:S02]  /*95780*/  LEA R20, P1, R21, R3, 0x2 ;  /* 0x0000000315147211 */ /* 0x000fc400078210ff */
[-C--:B------:R-:W-:Y:S02]  /*95790*/  LEA.HI.X.SX32 R19, R53, R2.reuse, 0x2, P4 ;  /* 0x0000000235137211 */ /* 0x080fe400020f16ff */
[-C--:B------:R-:W-:Y:S02]  /*957a0*/  LEA R22, P3, R35, R3.reuse, 0x2 ;  /* 0x0000000323167211 */ /* 0x080fe400078610ff */
[----:B------:R-:W-:Y:S02]  /*957b0*/  LEA R24, P4, R56, R3, 0x2 ;  /* 0x0000000338187211 */ /* 0x000fe400078810ff */
[----:B------:R-:W-:Y:S02]  /*957c0*/  IADD3 R167, R165, UR26, RZ ;  /* 0x0000001aa5a77c10 */ /* 0x000fe4000fffe0ff */
[-C--:B------:R-:W-:Y:S02]  /*957d0*/  LEA.HI.X.SX32 R21, R21, R2.reuse, 0x2, P1 ;  /* 0x0000000215157211 */ /* 0x080fe400008f16ff */
[----:B------:R-:W-:-:S02]  /*957e0*/  LEA.HI.X.SX32 R23, R35, R2, 0x2, P3 ;  /* 0x0000000223177211 */ /* 0x000fc400018f16ff */
[-C--:B------:R-:W-:Y:S02]  /*957f0*/  LEA R26, P1, R29, R3.reuse, 0x2 ;  /* 0x000000031d1a7211 */ /* 0x080fe400078210ff */
[-C--:B------:R-:W-:Y:S02]  /*95800*/  LEA.HI.X.SX32 R25, R56, R2.reuse, 0x2, P4 ;  /* 0x0000000238197211 */ /* 0x080fe400020f16ff */
[-C--:B------:R-:W-:Y:S01]  /*95810*/  LEA R28, P3, R55, R3.reuse, 0x2 ;  /* 0x00000003371c7211 */ /* 0x080fe200078610ff */
[----:B------:R-:W-:Y:S01]  /*95820*/  VIADD R169, R167, UR27 ;  /* 0x0000001ba7a97c36 */ /* 0x000fe20008000000 */
[----:B------:R-:W-:Y:S02]  /*95830*/  LEA R30, P4, R31, R3, 0x2 ;  /* 0x000000031f1e7211 */ /* 0x000fe400078810ff */
[-C--:B------:R-:W-:Y:S02]  /*95840*/  LEA.HI.X.SX32 R27, R29, R2.reuse, 0x2, P1 ;  /* 0x000000021d1b7211 */ /* 0x080fe400008f16ff */
[-C--:B------:R-:W-:Y:S01]  /*95850*/  LEA.HI.X.SX32 R29, R55, R2.reuse, 0x2, P3 ;  /* 0x00000002371d7211 */ /* 0x080fe200018f16ff */
[----:B------:R-:W-:Y:S01]  /*95860*/  VIADD R171, R169, UR28 ;  /* 0x0000001ca9ab7c36 */ /* 0x000fe20008000000 */
[----:B------:R-:W-:-:S02]  /*95870*/  LEA.HI.X.SX32 R31, R31, R2, 0x2, P4 ;  /* 0x000000021f1f7211 */ /* 0x000fc400020f16ff */
[-C--:B------:R-:W-:Y:S02]  /*95880*/  LEA R32, P1, R54, R3.reuse, 0x2 ;  /* 0x0000000336207211 */ /* 0x080fe400078210ff */
[-C--:B------:R-:W-:Y:S02]  /*95890*/  LEA R34, P3, R58, R3.reuse, 0x2 ;  /* 0x000000033a227211 */ /* 0x080fe400078610ff */
[C---:B------:R-:W-:Y:S02]  /*958a0*/  LEA R36, P4, R61.reuse, R3, 0x2 ;  /* 0x000000033d247211 */ /* 0x040fe400078810ff */
[-C--:B------:R-:W-:Y:S02]  /*958b0*/  LEA.HI.X.SX32 R33, R54, R2.reuse, 0x2, P1 ;  /* 0x0000000236217211 */ /* 0x080fe400008f16ff */
[-C--:B------:R-:W-:Y:S02]  /*958c0*/  LEA.HI.X.SX32 R35, R58, R2.reuse, 0x2, P3 ;  /* 0x000000023a237211 */ /* 0x080fe400018f16ff */
[----:B------:R-:W-:-:S02]  /*958d0*/  LEA.HI.X.SX32 R37, R61, R2, 0x2, P4 ;  /* 0x000000023d257211 */ /* 0x000fc400020f16ff */
[-C--:B------:R-:W-:Y:S02]  /*958e0*/  LEA R38, P1, R57, R3.reuse, 0x2 ;  /* 0x0000000339267211 */ /* 0x080fe400078210ff */
[-C--:B------:R-:W-:Y:S02]  /*958f0*/  LEA R40, P3, R60, R3.reuse, 0x2 ;  /* 0x000000033c287211 */ /* 0x080fe400078610ff */
[----:B------:R-:W-:Y:S02]  /*95900*/  LEA R42, P4, R64, R3, 0x2 ;  /* 0x00000003402a7211 */ /* 0x000fe400078810ff */
[----:B------:R-:W-:Y:S02]  /*95910*/  IADD3 R173, R171, UR29, RZ ;  /* 0x0000001dabad7c10 */ /* 0x000fe4000fffe0ff */
[-C--:B------:R-:W-:Y:S02]  /*95920*/  LEA.HI.X.SX32 R39, R57, R2.reuse, 0x2, P1 ;  /* 0x0000000239277211 */ /* 0x080fe400008f16ff */
[-C--:B------:R-:W-:Y:S01]  /*95930*/  LEA.HI.X.SX32 R41, R60, R2.reuse, 0x2, P3 ;  /* 0x000000023c297211 */ /* 0x080fe200018f16ff */
[----:B------:R-:W-:Y:S01]  /*95940*/  VIADD R175, R173, UR30 ;  /* 0x0000001eadaf7c36 */ /* 0x000fe20008000000 */
[----:B------:R-:W-:-:S02]  /*95950*/  LEA.HI.X.SX32 R43, R64, R2, 0x2, P4 ;  /* 0x00000002402b7211 */ /* 0x000fc400020f16ff */
[-C--:B------:R-:W-:Y:S02]  /*95960*/  LEA R44, P1, R59, R3.reuse, 0x2 ;  /* 0x000000033b2c7211 */ /* 0x080fe400078210ff */
[-C--:B------:R-:W-:Y:S02]  /*95970*/  LEA R46, P3, R63, R3.reuse, 0x2 ;  /* 0x000000033f2e7211 */ /* 0x080fe400078610ff */
[----:B------:R-:W-:Y:S01]  /*95980*/  LEA R48, P4, R71, R3, 0x2 ;  /* 0x0000000347307211 */ /* 0x000fe200078810ff */
[----:B------:R-:W-:Y:S01]  /*95990*/  VIADD R177, R175, UR31 ;  /* 0x0000001fafb17c36 */ /* 0x000fe20008000000 */
[-C--:B------:R-:W-:Y:S02]  /*959a0*/  LEA.HI.X.SX32 R45, R59, R2.reuse, 0x2, P1 ;  /* 0x000000023b2d7211 */ /* 0x080fe400008f16ff */
[-C--:B------:R-:W-:Y:S02]  /*959b0*/  LEA.HI.X.SX32 R47, R63, R2.reuse, 0x2, P3 ;  /* 0x000000023f2f7211 */ /* 0x080fe400018f16ff */
[----:B------:R-:W-:-:S02]  /*959c0*/  LEA.HI.X.SX32 R49, R71, R2, 0x2, P4 ;  /* 0x0000000247317211 */ /* 0x000fc400020f16ff */
[-C--:B------:R-:W-:Y:S02]  /*959d0*/  LEA R50, P1, R62, R3.reuse, 0x2 ;  /* 0x000000033e327211 */ /* 0x080fe400078210ff */
[-C--:B------:R-:W-:Y:S02]  /*959e0*/  LEA R52, P3, R66, R3.reuse, 0x2 ;  /* 0x0000000342347211 */ /* 0x080fe400078610ff */
[----:B------:R-:W-:Y:S02]  /*959f0*/  LEA R54, P4, R74, R3, 0x2 ;  /* 0x000000034a367211 */ /* 0x000fe400078810ff */
[-C--:B------:R-:W-:Y:S02]  /*95a00*/  LEA.HI.X.SX32 R51, R62, R2.reuse, 0x2, P1 ;  /* 0x000000023e337211 */ /* 0x080fe400008f16ff */
[-C--:B------:R-:W-:Y:S02]  /*95a10*/  LEA.HI.X.SX32 R53, R66, R2.reuse, 0x2, P3 ;  /* 0x0000000242357211 */ /* 0x080fe400018f16ff */
[----:B------:R-:W-:-:S02]  /*95a20*/  LEA.HI.X.SX32 R55, R74, R2, 0x2, P4 ;  /* 0x000000024a377211 */ /* 0x000fc400020f16ff */
[-C--:B------:R-:W-:Y:S02]  /*95a30*/  LEA R56, P1, R65, R3.reuse, 0x2 ;  /* 0x0000000341387211 */ /* 0x080fe400078210ff */
[-C--:B------:R-:W-:Y:S02]  /*95a40*/  LEA R58, P3, R73, R3.reuse, 0x2 ;  /* 0x00000003493a7211 */ /* 0x080fe400078610ff */
[----:B------:R-:W-:Y:S02]  /*95a50*/  IADD3 R179, R177, UR32, RZ ;  /* 0x00000020b1b37c10 */ /* 0x000fe4000fffe0ff */
[----:B------:R-:W-:Y:S02]  /*95a60*/  LEA R60, P4, R77, R3, 0x2 ;  /* 0x000000034d3c7211 */ /* 0x000fe400078810ff */
[-C--:B------:R-:W-:Y:S01]  /*95a70*/  LEA.HI.X.SX32 R57, R65, R2.reuse, 0x2, P1 ;  /* 0x0000000241397211 */ /* 0x080fe200008f16ff */
[----:B------:R-:W-:Y:S01]  /*95a80*/  VIADD R181, R179, UR33 ;  /* 0x00000021b3b57c36 */ /* 0x000fe20008000000 */
[----:B------:R-:W-:-:S02]  /*95a90*/  LEA.HI.X.SX32 R59, R73, R2, 0x2, P3 ;  /* 0x00000002493b7211 */ /* 0x000fc400018f16ff */
[-C--:B------:R-:W-:Y:S02]  /*95aa0*/  LEA.HI.X.SX32 R61, R77, R2.reuse, 0x2, P4 ;  /* 0x000000024d3d7211 */ /* 0x080fe400020f16ff */
[-C--:B------:R-:W-:Y:S02]  /*95ab0*/  LEA R62, P1, R72, R3.reuse, 0x2 ;  /* 0x00000003483e7211 */ /* 0x080fe400078210ff */
[-C--:B------:R-:W-:Y:S02]  /*95ac0*/  LEA R64, P3, R76, R3.reuse, 0x2 ;  /* 0x000000034c407211 */ /* 0x080fe400078610ff */
[----:B------:R-:W-:Y:S01]  /*95ad0*/  LEA R66, P4, R80, R3, 0x2 ;  /* 0x0000000350427211 */ /* 0x000fe200078810ff */
[----:B------:R-:W-:Y:S01]  /*95ae0*/  VIADD R183, R181, UR34 ;  /* 0x00000022b5b77c36 */ /* 0x000fe20008000000 */
[-C--:B------:R-:W-:Y:S02]  /*95af0*/  LEA.HI.X.SX32 R63, R72, R2.reuse, 0x2, P1 ;  /* 0x00000002483f7211 */ /* 0x080fe400008f16ff */
[----:B------:R-:W-:-:S02]  /*95b00*/  LEA.HI.X.SX32 R65, R76, R2, 0x2, P3 ;  /* 0x000000024c417211 */ /* 0x000fc400018f16ff */
[-C--:B------:R-:W-:Y:S02]  /*95b10*/  LEA.HI.X.SX32 R67, R80, R2.reuse, 0x2, P4 ;  /* 0x0000000250437211 */ /* 0x080fe400020f16ff */
[-C--:B------:R-:W-:Y:S02]  /*95b20*/  LEA R68, P1, R75, R3.reuse, 0x2 ;  /* 0x000000034b447211 */ /* 0x080fe400078210ff */
[CC--:B------:R-:W-:Y:S02]  /*95b30*/  LEA R70, P3, R78.reuse, R3.reuse, 0x2 ;  /* 0x000000034e467211 */ /* 0x0c0fe400078610ff */
[----:B------:R-:W-:Y:S02]  /*95b40*/  LEA R72, P4, R83, R3, 0x2 ;  /* 0x0000000353487211 */ /* 0x000fe400078810ff */
[-C--:B------:R-:W-:Y:S02]  /*95b50*/  LEA.HI.X.SX32 R69, R75, R2.reuse, 0x2, P1 ;  /* 0x000000024b457211 */ /* 0x080fe400008f16ff */
[----:B------:R-:W-:-:S02]  /*95b60*/  LEA.HI.X.SX32 R71, R78, R2, 0x2, P3 ;  /* 0x000000024e477211 */ /* 0x000fc400018f16ff */
[----:B------:R-:W-:Y:S02]  /*95b70*/  IADD3 R185, R183, UR35, RZ ;  /* 0x00000023b7b97c10 */ /* 0x000fe4000fffe0ff */
[-C--:B------:R-:W-:Y:S02]  /*95b80*/  LEA.HI.X.SX32 R73, R83, R2.reuse, 0x2, P4 ;  /* 0x0000000253497211 */ /* 0x080fe400020f16ff */
[-C--:B------:R-:W-:Y:S02]  /*95b90*/  LEA R74, P1, R79, R3.reuse, 0x2 ;  /* 0x000000034f4a7211 */ /* 0x080fe400078210ff */
[-C--:B------:R-:W-:Y:S02]  /*95ba0*/  LEA R76, P3, R82, R3.reuse, 0x2 ;  /* 0x00000003524c7211 */ /* 0x080fe400078610ff */
[----:B------:R-:W-:Y:S01]  /*95bb0*/  LEA R78, P4, R84, R3, 0x2 ;  /* 0x00000003544e7211 */ /* 0x000fe200078810ff */
[----:B------:R-:W-:Y:S01]  /*95bc0*/  VIADD R187, R185, UR36 ;  /* 0x00000024b9bb7c36 */ /* 0x000fe20008000000 */
[----:B------:R-:W-:-:S02]  /*95bd0*/  LEA.HI.X.SX32 R75, R79, R2, 0x2, P1 ;  /* 0x000000024f4b7211 */ /* 0x000fc400008f16ff */
[-C--:B------:R-:W-:Y:S02]  /*95be0*/  LEA.HI.X.SX32 R77, R82, R2.reuse, 0x2, P3 ;  /* 0x00000002524d7211 */ /* 0x080fe400018f16ff */
[-C--:B------:R-:W-:Y:S02]  /*95bf0*/  LEA.HI.X.SX32 R79, R84, R2.reuse, 0x2, P4 ;  /* 0x00000002544f7211 */ /* 0x080fe400020f16ff */
[-C--:B------:R-:W-:Y:S02]  /*95c00*/  LEA R82, P3, R85, R3.reuse, 0x2 ;  /* 0x0000000355527211 */ /* 0x080fe400078610ff */
[C---:B------:R-:W-:Y:S01]  /*95c10*/  LEA R84, P4, R86.reuse, R3, 0x2 ;  /* 0x0000000356547211 */ /* 0x040fe200078810ff */
[----:B------:R-:W-:Y:S01]  /*95c20*/  VIADD R189, R187, UR37 ;  /* 0x00000025bbbd7c36 */ /* 0x000fe20008000000 */
[-C--:B------:R-:W-:Y:S02]  /*95c30*/  LEA.HI.X.SX32 R83, R85, R2.reuse, 0x2, P3 ;  /* 0x0000000255537211 */ /* 0x080fe400018f16ff */
[----:B------:R-:W-:-:S02]  /*95c40*/  LEA.HI.X.SX32 R85, R86, R2, 0x2, P4 ;  /* 0x0000000256557211 */ /* 0x000fc400020f16ff */
[-C--:B------:R-:W-:Y:S02]  /*95c50*/  LEA R80, P1, R81, R3.reuse, 0x2 ;  /* 0x0000000351507211 */ /* 0x080fe400078210ff */
[-C--:B------:R-:W-:Y:S02]  /*95c60*/  LEA R90, P4, R91, R3.reuse, 0x2 ;  /* 0x000000035b5a7211 */ /* 0x080fe400078810ff */
[----:B------:R-:W-:Y:S02]  /*95c70*/  IADD3 R191, R189, UR38, RZ ;  /* 0x00000026bdbf7c10 */ /* 0x000fe4000fffe0ff */
[-C--:B------:R-:W-:Y:S02]  /*95c80*/  LEA.HI.X.SX32 R81, R81, R2.reuse, 0x2, P1 ;  /* 0x0000000251517211 */ /* 0x080fe400008f16ff */
[----:B------:R-:W-:Y:S02]  /*95c90*/  LEA.HI.X.SX32 R91, R91, R2, 0x2, P4 ;  /* 0x000000025b5b7211 */ /* 0x000fe400020f16ff */
[----:B------:R-:W-:-:S02]  /*95ca0*/  LEA R86, P1, R87, R3, 0x2 ;  /* 0x0000000357567211 */ /* 0x000fc400078210ff */
[-C--:B------:R-:W-:Y:S02]  /*95cb0*/  LEA R88, P3, R89, R3.reuse, 0x2 ;  /* 0x0000000359587211 */ /* 0x080fe400078610ff */
[-C--:B------:R-:W-:Y:S01]  /*95cc0*/  LEA R96, P4, R97, R3.reuse, 0x2 ;  /* 0x0000000361607211 */ /* 0x080fe200078810ff */
[----:B------:R-:W-:Y:S01]  /*95cd0*/  VIADD R193, R191, UR39 ;  /* 0x00000027bfc17c36 */ /* 0x000fe20008000000 */
[-C--:B------:R-:W-:Y:S02]  /*95ce0*/  LEA.HI.X.SX32 R87, R87, R2.reuse, 0x2, P1 ;  /* 0x0000000257577211 */ /* 0x080fe400008f16ff */
[-C--:B------:R-:W-:Y:S02]  /*95cf0*/  LEA.HI.X.SX32 R89, R89, R2.reuse, 0x2, P3 ;  /* 0x0000000259597211 */ /* 0x080fe400018f16ff */
[----:B------:R-:W-:Y:S01]  /*95d00*/  LEA.HI.X.SX32 R97, R97, R2, 0x2, P4 ;  /* 0x0000000261617211 */ /* 0x000fe200020f16ff */
[----:B------:R-:W-:Y:S01]  /*95d10*/  VIADD R195, R193, UR40 ;  /* 0x00000028c1c37c36 */ /* 0x000fe20008000000 */
[----:B------:R-:W-:-:S02]  /*95d20*/  LEA R92, P1, R93, R3, 0x2 ;  /* 0x000000035d5c7211 */ /* 0x000fc400078210ff */
[-C--:B------:R-:W-:Y:S02]  /*95d30*/  LEA R94, P3, R95, R3.reuse, 0x2 ;  /* 0x000000035f5e7211 */ /* 0x080fe400078610ff */
[-C--:B------:R-:W-:Y:S02]  /*95d40*/  LEA R102, P4, R103, R3.reuse, 0x2 ;  /* 0x0000000367667211 */ /* 0x080fe400078810ff */
[-C--:B------:R-:W-:Y:S02]  /*95d50*/  LEA.HI.X.SX32 R93, R93, R2.reuse, 0x2, P1 ;  /* 0x000000025d5d7211 */ /* 0x080fe400008f16ff */
[-C--:B------:R-:W-:Y:S02]  /*95d60*/  LEA.HI.X.SX32 R95, R95, R2.reuse, 0x2, P3 ;  /* 0x000000025f5f7211 */ /* 0x080fe400018f16ff */
[----:B------:R-:W-:Y:S02]  /*95d70*/  LEA.HI.X.SX32 R103, R103, R2, 0x2, P4 ;  /* 0x0000000267677211 */ /* 0x000fe400020f16ff */
[----:B------:R-:W-:-:S02]  /*95d80*/  LEA R98, P1, R99, R3, 0x2 ;  /* 0x0000000363627211 */ /* 0x000fc400078210ff */
[-C--:B------:R-:W-:Y:S02]  /*95d90*/  LEA R100, P3, R101, R3.reuse, 0x2 ;  /* 0x0000000365647211 */ /* 0x080fe400078610ff */
[-C--:B------:R-:W-:Y:S02]  /*95da0*/  LEA R108, P4, R109, R3.reuse, 0x2 ;  /* 0x000000036d6c7211 */ /* 0x080fe400078810ff */
[----:B------:R-:W-:Y:S02]  /*95db0*/  IADD3 R197, R195, UR41, RZ ;  /* 0x00000029c3c57c10 */ /* 0x000fe4000fffe0ff */
        /* <DEDUP_REMOVED lines=8> */
[-C--:B------:R-:W-:Y:S01]  /*95e40*/  LEA.HI.X.SX32 R107, R5, R2.reuse, 0x2, P3 ;  /* 0x00000002056b7211 */ /* 0x080fe200018f16ff */
[----:B------:R-:W-:Y:S01]  /*95e50*/  VIADD R5, R199, UR43 ;  /* 0x0000002bc7057c36 */ /* 0x000fe20008000000 */
[----:B------:R-:W-:Y:S02]  /*95e60*/  LEA.HI.X.SX32 R115, R115, R2, 0x2, P4 ;  /* 0x0000000273737211 */ /* 0x000fe400020f16ff */
        /* <DEDUP_REMOVED lines=8> */
[----:B------:R-:W-:Y:S02]  /*95ef0*/  IADD3 R0, R5, UR44, RZ ;  /* 0x0000002c05007c10 */ /* 0x000fe4000fffe0ff */
[-C--:B------:R-:W-:Y:S02]  /*95f00*/  LEA.HI.X.SX32 R119, R119, R2.reuse, 0x2, P3 ;  /* 0x0000000277777211 */ /* 0x080fe400018f16ff */
[-C--:B------:R-:W-:Y:S01]  /*95f10*/  LEA.HI.X.SX32 R127, R127, R2.reuse, 0x2, P4 ;  /* 0x000000027f7f7211 */ /* 0x080fe200020f16ff */
[----:B------:R-:W-:Y:S01]  /*95f20*/  VIADD R4, R0, UR45 ;  /* 0x0000002d00047c36 */ /* 0x000fe20008000000 */
[-C--:B------:R-:W-:Y:S02]  /*95f30*/  LEA R124, P3, R125, R3.reuse, 0x2 ;  /* 0x000000037d7c7211 */ /* 0x080fe400078610ff */
[----:B------:R-:W-:Y:S01]  /*95f40*/  LEA R132, P4, R133, R3, 0x2 ;  /* 0x0000000385847211 */ /* 0x000fe200078810ff */
[----:B------:R-:W-:Y:S01]  /*95f50*/  VIADD R207, R4, UR46 ;  /* 0x0000002e04cf7c36 */ /* 0x000fe20008000000 */
[----:B------:R-:W-:-:S02]  /*95f60*/  LEA.HI.X.SX32 R125, R125, R2, 0x2, P3 ;  /* 0x000000027d7d7211 */ /* 0x000fc400018f16ff */
[-C--:B------:R-:W-:Y:S02]  /*95f70*/  LEA.HI.X.SX32 R133, R133, R2.reuse, 0x2, P4 ;  /* 0x0000000285857211 */ /* 0x080fe400020f16ff */
[-C--:B------:R-:W-:Y:S02]  /*95f80*/  LEA R130, P3, R131, R3.reuse, 0x2 ;  /* 0x0000000383827211 */ /* 0x080fe400078610ff */
[-C--:B------:R-:W-:Y:S02]  /*95f90*/  LEA R138, P4, R139, R3.reuse, 0x2 ;  /* 0x000000038b8a7211 */ /* 0x080fe400078810ff */
[----:B------:R-:W-:Y:S02]  /*95fa0*/  LEA R116, P1, R117, R3, 0x2 ;  /* 0x0000000375747211 */ /* 0x000fe400078210ff */
[-C--:B------:R-:W-:Y:S02]  /*95fb0*/  LEA.HI.X.SX32 R131, R131, R2.reuse, 0x2, P3 ;  /* 0x0000000283837211 */ /* 0x080fe400018f16ff */
[----:B------:R-:W-:-:S02]  /*95fc0*/  LEA.HI.X.SX32 R139, R139, R2, 0x2, P4 ;  /* 0x000000028b8b7211 */ /* 0x000fc400020f16ff */
[----:B------:R-:W-:Y:S02]  /*95fd0*/  IADD3 R209, R207, UR47, RZ ;  /* 0x0000002fcfd17c10 */ /* 0x000fe4000fffe0ff */
[-C--:B------:R-:W-:Y:S02]  /*95fe0*/  LEA R136, P3, R137, R3.reuse, 0x2 ;  /* 0x0000000389887211 */ /* 0x080fe400078610ff */
[-C--:B------:R-:W-:Y:S01]  /*95ff0*/  LEA R144, P4, R145, R3.reuse, 0x2 ;  /* 0x0000000391907211 */ /* 0x080fe200078810ff */
[----:B------:R-:W-:Y:S01]  /*96000*/  VIADD R211, R209, UR48 ;  /* 0x00000030d1d37c36 */ /* 0x000fe20008000000 */
[-C--:B------:R-:W-:Y:S02]  /*96010*/  LEA.HI.X.SX32 R117, R117, R2.reuse, 0x2, P1 ;  /* 0x0000000275757211 */ /* 0x080fe400008f16ff */
[----:B------:R-:W-:Y:S02]  /*96020*/  LEA R122, P1, R123, R3, 0x2 ;  /* 0x000000037b7a7211 */ /* 0x000fe400078210ff */
[----:B------:R-:W-:-:S02]  /*96030*/  LEA.HI.X.SX32 R137, R137, R2, 0x2, P3 ;  /* 0x0000000289897211 */ /* 0x000fc400018f16ff */
[-C--:B------:R-:W-:Y:S02]  /*96040*/  LEA.HI.X.SX32 R145, R145, R2.reuse, 0x2, P4 ;  /* 0x0000000291917211 */ /* 0x080fe400020f16ff */
        /* <DEDUP_REMOVED lines=8> */
[-C--:B------:R-:W-:Y:S02]  /*960d0*/  LEA R156, P4, R157, R3.reuse, 0x2 ;  /* 0x000000039d9c7211 */ /* 0x080fe400078810ff */
[----:B------:R-:W-:Y:S02]  /*960e0*/  LEA.HI.X.SX32 R129, R129, R2, 0x2, P1 ;  /* 0x0000000281817211 */ /* 0x000fe400008f16ff */
[----:B------:R-:W-:Y:S02]  /*960f0*/  IADD3 R215, R213, UR50, RZ ;  /* 0x00000032d5d77c10 */ /* 0x000fe4000fffe0ff */
[----:B------:R-:W-:-:S02]  /*96100*/  LEA R134, P1, R135, R3, 0x2 ;  /* 0x0000000387867211 */ /* 0x000fc400078210ff */
[-C--:B------:R-:W-:Y:S02]  /*96110*/  LEA.HI.X.SX32 R149, R149, R2.reuse, 0x2, P3 ;  /* 0x0000000295957211 */ /* 0x080fe400018f16ff */
[-C--:B------:R-:W-:Y:S02]  /*96120*/  LEA.HI.X.SX32 R157, R157, R2.reuse, 0x2, P4 ;  /* 0x000000029d9d7211 */ /* 0x080fe400020f16ff */
[-C--:B------:R-:W-:Y:S02]  /*96130*/  LEA R154, P3, R155, R3.reuse, 0x2 ;  /* 0x000000039b9a7211 */ /* 0x080fe400078610ff */
[-C--:B------:R-:W-:Y:S01]  /*96140*/  LEA R162, P4, R163, R3.reuse, 0x2 ;  /* 0x00000003a3a27211 */ /* 0x080fe200078810ff */
[----:B------:R-:W-:Y:S01]  /*96150*/  VIADD R217, R215, UR51 ;  /* 0x00000033d7d97c36 */ /* 0x000fe20008000000 */
[----:B------:R-:W-:Y:S02]  /*96160*/  LEA.HI.X.SX32 R135, R135, R2, 0x2, P1 ;  /* 0x0000000287877211 */ /* 0x000fe400008f16ff */
        /* <DEDUP_REMOVED lines=11> */
[----:B------:R-:W-:Y:S02]  /*96220*/  LEA R174, P4, R175, R3, 0x2 ;  /* 0x00000003afae7211 */ /* 0x000fe400078810ff */
[----:B------:R-:W-:Y:S02]  /*96230*/  IADD3 R221, R219, UR53, RZ ;  /* 0x00000035dbdd7c10 */ /* 0x000fe4000fffe0ff */
[----:B------:R-:W-:-:S02]  /*96240*/  LEA.HI.X.SX32 R147, R147, R2, 0x2, P1 ;  /* 0x0000000293937211 */ /* 0x000fc400008f16ff */
[-C--:B------:R-:W-:Y:S02]  /*96250*/  LEA R152, P1, R153, R3.reuse, 0x2 ;  /* 0x0000000399987211 */ /* 0x080fe400078210ff */
[-C--:B------:R-:W-:Y:S02]  /*96260*/  LEA.HI.X.SX32 R167, R167, R2.reuse, 0x2, P3 ;  /* 0x00000002a7a77211 */ /* 0x080fe400018f16ff */
[-C--:B------:R-:W-:Y:S02]  /*96270*/  LEA.HI.X.SX32 R175, R175, R2.reuse, 0x2, P4 ;  /* 0x00000002afaf7211 */ /* 0x080fe400020f16ff */
[-C--:B------:R-:W-:Y:S02]  /*96280*/  LEA R172, P3, R173, R3.reuse, 0x2 ;  /* 0x00000003adac7211 */ /* 0x080fe400078610ff */
[----:B------:R-:W-:Y:S01]  /*96290*/  LEA R180, P4, R181, R3, 0x2 ;  /* 0x00000003b5b47211 */ /* 0x000fe200078810ff */
[----:B------:R-:W-:Y:S01]  /*962a0*/  VIADD R223, R221, UR54 ;  /* 0x00000036dddf7c36 */ /* 0x000fe20008000000 */
[----:B------:R-:W-:-:S02]  /*962b0*/  LEA.HI.X.SX32 R153, R153, R2, 0x2, P1 ;  /* 0x0000000299997211 */ /* 0x000fc400008f16ff */
[-C--:B------:R-:W-:Y:S02]  /*962c0*/  LEA R158, P1, R159, R3.reuse, 0x2 ;  /* 0x000000039f9e7211 */ /* 0x080fe400078210ff */
[-C--:B------:R-:W-:Y:S02]  /*962d0*/  LEA.HI.X.SX32 R173, R173, R2.reuse, 0x2, P3 ;  /* 0x00000002adad7211 */ /* 0x080fe400018f16ff */
[-C--:B------:R-:W-:Y:S01]  /*962e0*/  LEA.HI.X.SX32 R181, R181, R2.reuse, 0x2, P4 ;  /* 0x00000002b5b57211 */ /* 0x080fe200020f16ff */
[----:B------:R-:W-:Y:S01]  /*962f0*/  VIADD R225, R223, UR55 ;  /* 0x00000037dfe17c36 */ /* 0x000fe20008000000 */
[-C--:B------:R-:W-:Y:S02]  /*96300*/  LEA R178, P3, R179, R3.reuse, 0x2 ;  /* 0x00000003b3b27211 */ /* 0x080fe400078610ff */
[----:B------:R-:W-:Y:S02]  /*96310*/  LEA R186, P4, R187, R3, 0x2 ;  /* 0x00000003bbba7211 */ /* 0x000fe400078810ff */
[----:B------:R-:W-:-:S02]  /*96320*/  LEA.HI.X.SX32 R159, R159, R2, 0x2, P1 ;  /* 0x000000029f9f7211 */ /* 0x000fc400008f16ff */
[-C--:B------:R-:W-:Y:S02]  /*96330*/  LEA R164, P1, R165, R3.reuse, 0x2 ;  /* 0x00000003a5a47211 */ /* 0x080fe400078210ff */
[-C--:B------:R-:W-:Y:S02]  /*96340*/  LEA.HI.X.SX32 R179, R179, R2.reuse, 0x2, P3 ;  /* 0x00000002b3b37211 */ /* 0x080fe400018f16ff */
[----:B------:R-:W-:Y:S02]  /*96350*/  LEA.HI.X.SX32 R187, R187, R2, 0x2, P4 ;  /* 0x00000002bbbb7211 */ /* 0x000fe400020f16ff */
[-C--:B------:R-:W-:Y:S02]  /*96360*/  LEA R184, P3, R185, R3.reuse, 0x2 ;  /* 0x00000003b9b87211 */ /* 0x080fe400078610ff */
[----:B------:R-:W-:Y:S02]  /*96370*/  LEA R192, P4, R193, R3, 0x2 ;  /* 0x00000003c1c07211 */ /* 0x000fe400078810ff */
[----:B------:R-:W-:-:S02]  /*96380*/  IADD3 R227, R225, UR56, RZ ;  /* 0x00000038e1e37c10 */ /* 0x000fc4000fffe0ff */
[-C--:B------:R-:W-:Y:S02]  /*96390*/  LEA.HI.X.SX32 R165, R165, R2.reuse, 0x2, P1 ;  /* 0x00000002a5a57211 */ /* 0x080fe400008f16ff */
[-C--:B------:R-:W-:Y:S02]  /*963a0*/  LEA R170, P1, R171, R3.reuse, 0x2 ;  /* 0x00000003abaa7211 */ /* 0x080fe400078210ff */
[-C--:B------:R-:W-:Y:S02]  /*963b0*/  LEA.HI.X.SX32 R185, R185, R2.reuse, 0x2, P3 ;  /* 0x00000002b9b97211 */ /* 0x080fe400018f16ff */
[----:B------:R-:W-:Y:S01]  /*963c0*/  LEA.HI.X.SX32 R193, R193, R2, 0x2, P4 ;  /* 0x00000002c1c17211 */ /* 0x000fe200020f16ff */
[----:B------:R-:W-:Y:S01]  /*963d0*/  VIADD R229, R227, UR57 ;  /* 0x00000039e3e57c36 */ /* 0x000fe20008000000 */
[-C--:B------:R-:W-:Y:S02]  /*963e0*/  LEA R190, P3, R191, R3.reuse, 0x2 ;  /* 0x00000003bfbe7211 */ /* 0x080fe400078610ff */
[----:B------:R-:W-:-:S02]  /*963f0*/  LEA R198, P4, R199, R3, 0x2 ;  /* 0x00000003c7c67211 */ /* 0x000fc400078810ff */
[-C--:B------:R-:W-:Y:S01]  /*96400*/  LEA.HI.X.SX32 R171, R171, R2.reuse, 0x2, P1 ;  /* 0x00000002abab7211 */ /* 0x080fe200008f16ff */
[----:B------:R-:W-:Y:S01]  /*96410*/  VIADD R231, R229, UR58 ;  /* 0x0000003ae5e77c36 */ /* 0x000fe20008000000 */
[-C--:B------:R-:W-:Y:S02]  /*96420*/  LEA R176, P1, R177, R3.reuse, 0x2 ;  /* 0x00000003b1b07211 */ /* 0x080fe400078210ff */
[-C--:B------:R-:W-:Y:S02]  /*96430*/  LEA.HI.X.SX32 R191, R191, R2.reuse, 0x2, P3 ;  /* 0x00000002bfbf7211 */ /* 0x080fe400018f16ff */
[----:B------:R-:W-:Y:S02]  /*96440*/  LEA.HI.X.SX32 R199, R199, R2, 0x2, P4 ;  /* 0x00000002c7c77211 */ /* 0x000fe400020f16ff */
[-C--:B------:R-:W-:Y:S02]  /*96450*/  LEA R196, P3, R197, R3.reuse, 0x2 ;  /* 0x00000003c5c47211 */ /* 0x080fe400078610ff */
[----:B------:R-:W-:-:S02]  /*96460*/  LEA R204, P4, R4, R3, 0x2 ;  /* 0x0000000304cc7211 */ /* 0x000fc400078810ff */
[-C--:B------:R-:W-:Y:S02]  /*96470*/  LEA.HI.X.SX32 R177, R177, R2.reuse, 0x2, P1 ;  /* 0x00000002b1b17211 */ /* 0x080fe400008f16ff */
[-C--:B------:R-:W-:Y:S02]  /*96480*/  LEA R182, P1, R183, R3.reuse, 0x2 ;  /* 0x00000003b7b67211 */ /* 0x080fe400078210ff */
[-C--:B------:R-:W-:Y:S02]  /*96490*/  LEA.HI.X.SX32 R197, R197, R2.reuse, 0x2, P3 ;  /* 0x00000002c5c57211 */ /* 0x080fe400018f16ff */
[----:B------:R-:W-:Y:S02]  /*964a0*/  LEA.HI.X.SX32 R205, R4, R2, 0x2, P4 ;  /* 0x0000000204cd7211 */ /* 0x000fe400020f16ff */
[----:B------:R-:W-:Y:S02]  /*964b0*/  LEA R202, P3, R0, R3, 0x2 ;  /* 0x0000000300ca7211 */ /* 0x000fe400078610ff */
[----:B------:R-:W-:-:S02]  /*964c0*/  IADD3 R4, R231, UR60, RZ ;  /* 0x0000003ce7047c10 */ /* 0x000fc4000fffe0ff */
[-C--:B------:R-:W-:Y:S02]  /*964d0*/  LEA.HI.X.SX32 R183, R183, R2.reuse, 0x2, P1 ;  /* 0x00000002b7b77211 */ /* 0x080fe400008f16ff */
[CC--:B------:R-:W-:Y:S02]  /*964e0*/  LEA R188, P1, R189.reuse, R3.reuse, 0x2 ;  /* 0x00000003bdbc7211 */ /* 0x0c0fe400078210ff */
[-C--:B------:R-:W-:Y:S01]  /*964f0*/  LEA.HI.X.SX32 R203, R0, R2.reuse, 0x2, P3 ;  /* 0x0000000200cb7211 */ /* 0x080fe200018f16ff */
[----:B------:R-:W-:Y:S01]  /*96500*/  VIADD R0, R4, UR59 ;  /* 0x0000003b04007c36 */ /* 0x000fe20008000000 */
[-C--:B------:R-:W-:Y:S02]  /*96510*/  LEA.HI.X.SX32 R189, R189, R2.reuse, 0x2, P1 ;  /* 0x00000002bdbd7211 */ /* 0x080fe400008f16ff */
[-C--:B------:R-:W-:Y:S01]  /*96520*/  LEA R194, P1, R195, R3.reuse, 0x2 ;  /* 0x00000003c3c27211 */ /* 0x080fe200078210ff */
[----:B------:R-:W-:Y:S01]  /*96530*/  VIADD R237, R0, UR5 ;  /* 0x0000000500ed7c36 */ /* 0x000fe20008000000 */
[-C--:B------:R-:W-:Y:S01]  /*96540*/  LEA R210, P4, R211, R3.reuse, 0x2 ;  /* 0x00000003d3d27211 */ /* 0x080fe200078810ff */
[----:B------:R1:W-:Y:S01]  /*96550*/  STL [R1+0x273c], R7 ;  /* 0x00273c0701007387 */ /* 0x0003e20000100800 */
[----:B------:R-:W-:Y:S01]  /*96560*/  LEA.HI.X.SX32 R195, R195, R2, 0x2, P1 ;  /* 0x00000002c3c37211 */ /* 0x000fe200008f16ff */
[----:B------:R-:W-:Y:S01]  /*96570*/  ULDC UR5, c[0x0][0x22c] ;  /* 0x00008b0000057ab9 */ /* 0x000fe20000000800 */
[----:B------:R-:W-:-:S02]  /*96580*/  LEA R200, P1, R5, R3, 0x2 ;  /* 0x0000000305c87211 */ /* 0x000fc400078210ff */
[----:B------:R-:W-:Y:S02]  /*96590*/  IADD3 R239, R237, UR6, RZ ;  /* 0x00000006edef7c10 */ /* 0x000fe4000fffe0ff */
[----:B------:R-:W-:-:S03]  /*965a0*/  LEA.HI.X.SX32 R201, R5, R2, 0x2, P1 ;  /* 0x0000000205c97211 */ /* 0x000fc600008f16ff */
[----:B------:R-:W-:Y:S01]  /*965b0*/  VIADD R5, R239, UR7 ;  /* 0x00000007ef057c36 */ /* 0x000fe20008000000 */
[-C--:B------:R-:W-:Y:S01]  /*965c0*/  LEA R206, P1, R207, R3.reuse, 0x2 ;  /* 0x00000003cfce7211 */ /* 0x080fe200078210ff */
[----:B-1----:R-:W4:Y:S02]  /*965d0*/  LDL.LU R7, [R1+0x2730] ;  /* 0x0027300001077983 */ /* 0x002f240000300800 */
[----:B------:R-:W-:Y:S01]  /*965e0*/  VIADD R243, R5, UR10 ;  /* 0x0000000a05f37c36 */ /* 0x000fe20008000000 */
[-C--:B------:R-:W-:Y:S02]  /*965f0*/  LEA.HI.X.SX32 R207, R207, R2.reuse, 0x2, P1 ;  /* 0x00000002cfcf7211 */ /* 0x080fe400008f16ff */
[----:B------:R-:W-:Y:S02]  /*96600*/  LEA.HI.X.SX32 R211, R211, R2, 0x2, P4 ;  /* 0x00000002d3d37211 */ /* 0x000fe400020f16ff */
[-C--:B------:R-:W-:Y:S02]  /*96610*/  LEA R208, P3, R209, R3.reuse, 0x2 ;  /* 0x00000003d1d07211 */ /* 0x080fe400078610ff */
[----:B------:R-:W-:-:S02]  /*96620*/  LEA R212, P1, R213, R3, 0x2 ;  /* 0x00000003d5d47211 */ /* 0x000fc400078210ff */
        /* <DEDUP_REMOVED lines=8> */
[-C--:B------:R-:W-:Y:S01]  /*966b0*/  LEA R222, P4, R223, R3.reuse, 0x2 ;  /* 0x00000003dfde7211 */ /* 0x080fe200078810ff */
[----:B------:R-:W-:Y:S01]  /*966c0*/  STL [R1+0x274c], R8 ;  /* 0x00274c0801007387 */ /* 0x000fe20000100800 */
[-C--:B------:R-:W-:Y:S01]  /*966d0*/  LEA.HI.X.SX32 R215, R215, R2.reuse, 0x2, P3 ;  /* 0x00000002d7d77211 */ /* 0x080fe200018f16ff */
[----:B------:R-:W-:Y:S01]  /*966e0*/  VIADD R249, R247, UR13 ;  /* 0x0000000df7f97c36 */ /* 0x000fe20008000000 */
[-C--:B------:R-:W-:Y:S01]  /*966f0*/  LEA.HI.X.SX32 R219, R219, R2.reuse, 0x2, P1 ;  /* 0x00000002dbdb7211 */ /* 0x080fe200008f16ff */
[----:B------:R1:W-:Y:S01]  /*96700*/  STL [R1+0x2738], R9 ;  /* 0x0027380901007387 */ /* 0x0003e20000100800 */
[----:B------:R-:W-:Y:S02]  /*96710*/  LEA.HI.X.SX32 R223, R223, R2, 0x2, P4 ;  /* 0x00000002dfdf7211 */ /* 0x000fe400020f16ff */
[----:B------:R-:W-:-:S02]  /*96720*/  LEA R220, P3, R221, R3, 0x2 ;  /* 0x00000003dddc7211 */ /* 0x000fc400078610ff */
[-C--:B------:R-:W-:Y:S02]  /*96730*/  LEA R224, P1, R225, R3.reuse, 0x2 ;  /* 0x00000003e1e07211 */ /* 0x080fe400078210ff */
[----:B------:R-:W-:Y:S01]  /*96740*/  LEA R228, P4, R229, R3, 0x2 ;  /* 0x00000003e5e47211 */ /* 0x000fe200078810ff */
[----:B-1----:R-:W3:Y:S01]  /*96750*/  LDL.LU R9, [R1+0xec0] ;  /* 0x000ec00001097983 */ /* 0x002ee20000300800 */
[----:B------:R-:W-:-:S03]  /*96760*/  LEA.HI.X.SX32 R221, R221, R2, 0x2, P3 ;  /* 0x00000002dddd7211 */ /* 0x000fc600018f16ff */
[----:B------:R-:W-:Y:S01]  /*96770*/  STL.64 [R1+0x2740], R10 ;  /* 0x0027400a01007387 */ /* 0x000fe20000100a00 */
[-C--:B------:R-:W-:Y:S02]  /*96780*/  LEA.HI.X.SX32 R225, R225, R2.reuse, 0x2, P1 ;  /* 0x00000002e1e17211 */ /* 0x080fe400008f16ff */
[----:B------:R-:W-:Y:S01]  /*96790*/  LEA.HI.X.SX32 R229, R229, R2, 0x2, P4 ;  /* 0x00000002e5e57211 */ /* 0x000fe200020f16ff */
[----:B------:R-:W-:Y:S01]  /*967a0*/  STL [R1+0x2758], R12 ;  /* 0x0027580c01007387 */ /* 0x000fe20000100800 */
[-C--:B------:R-:W-:Y:S02]  /*967b0*/  LEA R226, P3, R227, R3.reuse, 0x2 ;  /* 0x00000003e3e27211 */ /* 0x080fe400078610ff */
[-C--:B------:R-:W-:Y:S01]  /*967c0*/  LEA R230, P1, R231, R3.reuse, 0x2 ;  /* 0x00000003e7e67211 */ /* 0x080fe200078210ff */
[----:B------:R1:W-:Y:S01]  /*967d0*/  STL [R1+0x2734], R13 ;  /* 0x0027340d01007387 */ /* 0x0003e20000100800 */
[----:B------:R-:W-:Y:S02]  /*967e0*/  LEA R234, P4, R0, R3, 0x2 ;  /* 0x0000000300ea7211 */ /* 0x000fe400078810ff */
[----:B------:R-:W-:-:S02]  /*967f0*/  IADD3 R251, R249, UR14, RZ ;  /* 0x0000000ef9fb7c10 */ /* 0x000fc4000fffe0ff */
[-C--:B------:R-:W-:Y:S01]  /*96800*/  LEA.HI.X.SX32 R227, R227, R2.reuse, 0x2, P3 ;  /* 0x00000002e3e37211 */ /* 0x080fe200018f16ff */
[----:B-1----:R-:W3:Y:S01]  /*96810*/  LDL.LU R13, [R1+0x2728] ;  /* 0x00272800010d7983 */ /* 0x002ee20000300800 */
[----:B------:R-:W-:-:S03]  /*96820*/  LEA.HI.X.SX32 R231, R231, R2, 0x2, P1 ;  /* 0x00000002e7e77211 */ /* 0x000fc600008f16ff */
[----:B------:R-:W-:Y:S01]  /*96830*/  STL.64 [R1+0x2750], R14 ;  /* 0x0027500e01007387 */ /* 0x000fe20000100a00 */
[----:B------:R-:W-:-:S03]  /*96840*/  LEA.HI.X.SX32 R235, R0, R2, 0x2, P4 ;  /* 0x0000000200eb7211 */ /* 0x000fc600020f16ff */
[----:B------:R1:W-:Y:S01]  /*96850*/  STL.64 [R1+0x2760], R16 ;  /* 0x0027601001007387 */ /* 0x0003e20000100a00 */
[CC--:B------:R-:W-:Y:S01]  /*96860*/  LEA R232, P3, R4.reuse, R3.reuse, 0x2 ;  /* 0x0000000304e87211 */ /* 0x0c0fe200078610ff */
[----:B------:R-:W-:Y:S01]  /*96870*/  VIADD R0, R251, UR15 ;  /* 0x0000000ffb007c36 */ /* 0x000fe20008000000 */
[-C--:B------:R-:W-:Y:S02]  /*96880*/  LEA R236, P1, R237, R3.reuse, 0x2 ;  /* 0x00000003edec7211 */ /* 0x080fe400078210ff */
[----:B------:R-:W-:Y:S01]  /*96890*/  LEA.HI.X.SX32 R233, R4, R2, 0x2, P3 ;  /* 0x0000000204e97211 */ /* 0x000fe200018f16ff */
[----:B-1----:R-:W3:Y:S04]  /*968a0*/  LDL.LU.64 R16, [R1+0x1158] ;  /* 0x0011580001107983 */ /* 0x002ee80000300a00 */
[----:B------:R-:W-:Y:S04]  /*968b0*/  STL [R1+0x2778], R18 ;  /* 0x0027781201007387 */ /* 0x000fe80000100800 */
[----:B------:R-:W-:Y:S01]  /*968c0*/  STL [R1+0x2768], R19 ;  /* 0x0027681301007387 */ /* 0x000fe20000100800 */
[----:B------:R-:W-:-:S03]  /*968d0*/  LEA R240, P4, R5, R3, 0x2 ;  /* 0x0000000305f07211 */ /* 0x000fc600078810ff */
[----:B------:R-:W-:Y:S01]  /*968e0*/  STL.64 [R1+0x2770], R20 ;  /* 0x0027701401007387 */ /* 0x000fe20000100a00 */
[----:B------:R-:W-:-:S03]  /*968f0*/  LEA.HI.X.SX32 R237, R237, R2, 0x2, P1 ;  /* 0x00000002eded7211 */ /* 0x000fc600008f16ff */
[----:B------:R1:W-:Y:S01]  /*96900*/  STL [R1+0x277c], R23 ;  /* 0x00277c1701007387 */ /* 0x0003e20000100800 */
[C---:B------:R-:W-:Y:S02]  /*96910*/  LEA R4, P1, R0.reuse, R3, 0x2 ;  /* 0x0000000300047211 */ /* 0x040fe400078210ff */
[-C--:B------:R-:W-:Y:S01]  /*96920*/  LEA.HI.X.SX32 R241, R5, R2.reuse, 0x2, P4 ;  /* 0x0000000205f17211 */ /* 0x080fe200020f16ff */
[----:B-1----:R-:W3:Y:S04]  /*96930*/  LDL.LU R23, [R1+0x272c] ;  /* 0x00272c0001177983 */ /* 0x002ee80000300800 */
[----:B------:R1:W-:Y:S01]  /*96940*/  STL.64 [R1+0x2780], R24 ;  /* 0x0027801801007387 */ /* 0x0003e20000100a00 */
[----:B------:R-:W-:-:S03]  /*96950*/  LEA.HI.X.SX32 R5, R0, R2, 0x2, P1 ;  /* 0x0000000200057211 */ /* 0x000fc600008f16ff */
[----:B-1----:R-:W3:Y:S04]  /*96960*/  LDL.LU.64 R24, [R1+0x1160] ;  /* 0x0011600001187983 */ /* 0x002ee80000300a00 */
[----:B------:R-:W-:Y:S04]  /*96970*/  STL.64 [R1+0x2788], R26 ;  /* 0x0027881a01007387 */ /* 0x000fe80000100a00 */
[----:B------:R-:W-:Y:S04]  /*96980*/  STL.64 [R1+0x2790], R28 ;  /* 0x0027901c01007387 */ /* 0x000fe80000100a00 */
[----:B------:R-:W-:Y:S04]  /*96990*/  STL.64 [R1+0x2798], R30 ;  /* 0x0027981e01007387 */ /* 0x000fe80000100a00 */
[----:B------:R-:W-:Y:S04]  /*969a0*/  STL.64 [R1+0x27a0], R32 ;  /* 0x0027a02001007387 */ /* 0x000fe80000100a00 */
[----:B------:R-:W3:Y:S01]  /*969b0*/  LDL.LU R0, [R1+0x2724] ;  /* 0x0027240001007983 */ /* 0x000ee20000300800 */
[----:B------:R-:W-:-:S02]  /*969c0*/  LEA R238, P3, R239, R3, 0x2 ;  /* 0x00000003efee7211 */ /* 0x000fc400078610ff */
[-C--:B------:R-:W-:Y:S01]  /*969d0*/  LEA R242, P4, R243, R3.reuse, 0x2 ;  /* 0x00000003f3f27211 */ /* 0x080fe200078810ff */
[----:B------:R-:W3:Y:S01]  /*969e0*/  LDL.LU.64 R20, [R1+0x1150] ;  /* 0x0011500001147983 */ /* 0x000ee20000300a00 */
[-C--:B------:R-:W-:Y:S02]  /*969f0*/  LEA.HI.X.SX32 R239, R239, R2.reuse, 0x2, P3 ;  /* 0x00000002efef7211 */ /* 0x080fe400018f16ff */
[-C--:B------:R-:W-:Y:S01]  /*96a00*/  LEA R244, P3, R245, R3.reuse, 0x2 ;  /* 0x00000003f5f47211 */ /* 0x080fe200078610ff */
[----:B------:R-:W3:Y:S01]  /*96a10*/  LDL.LU R252, [R1+0xec4] ;  /* 0x000ec40001fc7983 */ /* 0x000ee20000300800 */
[----:B--2---:R-:W-:Y:S02]  /*96a20*/  ISETP.LT.AND P1, PT, R246, UR16, !P0 ;  /* 0x00000010f6007c0c */ /* 0x004fe4000c721270 */
[----:B------:R-:W-:Y:S01]  /*96a30*/  LEA.HI.X.SX32 R243, R243, R2, 0x2, P4 ;  /* 0x00000002f3f37211 */ /* 0x000fe200020f16ff */
[----:B------:R-:W2:Y:S01]  /*96a40*/  LDL.LU.64 R14, [R1+0x1148] ;  /* 0x00114800010e7983 */ /* 0x000ea20000300a00 */
[----:B------:R-:W-:-:S02]  /*96a50*/  LEA R246, P4, R247, R3, 0x2 ;  /* 0x00000003f7f67211 */ /* 0x000fc400078810ff */
[-C--:B------:R-:W-:Y:S01]  /*96a60*/  LEA.HI.X.SX32 R245, R245, R2.reuse, 0x2, P3 ;  /* 0x00000002f5f57211 */ /* 0x080fe200018f16ff */
[----:B------:R-:W2:Y:S01]  /*96a70*/  LDL.LU R8, [R1+0xeb4] ;  /* 0x000eb40001087983 */ /* 0x000ea20000300800 */
[-C--:B------:R-:W-:Y:S02]  /*96a80*/  LEA R248, P3, R249, R3.reuse, 0x2 ;  /* 0x00000003f9f87211 */ /* 0x080fe400078610ff */
[-C--:B------:R-:W-:Y:S01]  /*96a90*/  LEA.HI.X.SX32 R247, R247, R2.reuse, 0x2, P4 ;  /* 0x00000002f7f77211 */ /* 0x080fe200020f16ff */
[----:B------:R-:W2:Y:S01]  /*96aa0*/  LDL.LU.64 R18, [R1+0x1140] ;  /* 0x0011400001127983 */ /* 0x000ea20000300a00 */
[----:B------:R-:W-:Y:S02]  /*96ab0*/  LEA R250, P4, R251, R3, 0x2 ;  /* 0x00000003fbfa7211 */ /* 0x000fe400078810ff */
[-C--:B------:R-:W-:Y:S01]  /*96ac0*/  LEA.HI.X.SX32 R249, R249, R2.reuse, 0x2, P3 ;  /* 0x00000002f9f97211 */ /* 0x080fe200018f16ff */
[----:B------:R-:W2:Y:S01]  /*96ad0*/  LDL.LU R12, [R1+0xec8] ;  /* 0x000ec800010c7983 */ /* 0x000ea20000300800 */
[----:B------:R-:W-:-:S03]  /*96ae0*/  LEA.HI.X.SX32 R251, R251, R2, 0x2, P4 ;  /* 0x00000002fbfb7211 */ /* 0x000fc600020f16ff */
[----:B------:R-:W2:Y:S01]  /*96af0*/  LDL.LU.64 R10, [R1+0x1138] ;  /* 0x00113800010a7983 */ /* 0x000ea20000300a00 */
[----:B----4-:R-:W-:Y:S01]  /*96b00*/  ISETP.LT.AND P3, PT, R7, UR5, !P0 ;  /* 0x0000000507007c0c */ /* 0x010fe2000c761270 */
[----:B------:R-:W-:Y:S02]  /*96b10*/  ULDC UR5, c[0x0][0x22c] ;  /* 0x00008b0000057ab9 */ /* 0x000fe40000000800 */
[----:B------:R-:W4:Y:S04]  /*96b20*/  LDL.LU R7, [R1+0xeb8] ;  /* 0x000eb80001077983 */ /* 0x000f280000300800 */
[----:B------:R-:W4:Y:S01]  /*96b30*/  LDL.LU R2, [R1+0x2720] ;  /* 0x0027200001027983 */ /* 0x000f220000300800 */
[----:B---3--:R-:W-:Y:S01]  /*96b40*/  ISETP.LT.AND P4, PT, R23, UR5, !P0 ;  /* 0x0000000517007c0c */ /* 0x008fe2000c781270 */
[----:B------:R-:W-:-:S02]  /*96b50*/  ULDC UR5, c[0x0][0x22c] ;  /* 0x00008b0000057ab9 */ /* 0x000fc40000000800 */
[----:B------:R1:W-:Y:S01]  /*96b60*/  @P5 STG.E desc[UR8][R24.64], R9 ;  /* 0x0000000918005986 */ /* 0x0003e2000c101908 */
[----:B------:R-:W-:Y:S01]  /*96b70*/  ISETP.LT.AND P5, PT, R13, UR5, !P0 ;  /* 0x000000050d007c0c */ /* 0x000fe2000c7a1270 */
[----:B------:R-:W-:Y:S02]  /*96b80*/  ULDC UR5, c[0x0][0x22c] ;  /* 0x00008b0000057ab9 */ /* 0x000fe40000000800 */
[----:B------:R3:W-:Y:S04]  /*96b90*/  @P6 STG.E desc[UR8][R16.64], R6 ;  /* 0x0000000610006986 */ /* 0x0007e8000c101908 */
[----:B-1----:R-:W4:Y:S04]  /*96ba0*/  LDL.LU.64 R24, [R1+0x1130] ;  /* 0x0011300001187983 */ /* 0x002f280000300a00 */
[----:B------:R-:W4:Y:S04]  /*96bb0*/  LDL.LU R9, [R1+0xecc] ;  /* 0x000ecc0001097983 */ /* 0x000f280000300800 */
[----:B------:R-:W4:Y:S01]  /*96bc0*/  LDL.LU R3, [R1+0x271c] ;  /* 0x00271c0001037983 */ /* 0x000f220000300800 */
[----:B------:R-:W-:Y:S01]  /*96bd0*/  ISETP.LT.AND P6, PT, R0, UR5, !P0 ;  /* 0x0000000500007c0c */ /* 0x000fe2000c7c1270 */
[----:B------:R-:W-:-:S02]  /*96be0*/  ULDC UR5, c[0x0][0x22c] ;  /* 0x00008b0000057ab9 */ /* 0x000fc40000000800 */
[----:B---3--:R-:W3:Y:S04]  /*96bf0*/  LDL.LU.64 R16, [R1+0x1128] ;  /* 0x0011280001107983 */ /* 0x008ee80000300a00 */
[----:B------:R-:W3:Y:S04]  /*96c00*/  LDL.LU R6, [R1+0xebc] ;  /* 0x000ebc0001067983 */ /* 0x000ee80000300800 */
[----:B------:R-:W3:Y:S04]  /*96c10*/  LDL.LU R0, [R1+0x2718] ;  /* 0x0027180001007983 */ /* 0x000ee80000300800 */
[----:B------:R1:W-:Y:S04]  /*96c20*/  @P1 STG.E desc[UR8][R20.64], R252 ;  /* 0x000000fc14001986 */ /* 0x0003e8000c101908 */
[----:B--2---:R2:W-:Y:S04]  /*96c30*/  @P3 STG.E desc[UR8][R14.64], R8 ;  /* 0x000000080e003986 */ /* 0x0045e8000c101908 */
[----:B-1----:R-:W3:Y:S04]  /*96c40*/  LDL.LU.64 R20, [R1+0x1120] ;  /* 0x0011200001147983 */ /* 0x002ee80000300a00 */
[----:B------:R-:W3:Y:S04]  /*96c50*/  LDL.LU R252, [R1+0xea0] ;  /* 0x000ea00001fc7983 */ /* 0x000ee80000300800 */
[----:B------:R1:W-:Y:S01]  /*96c60*/  @P4 STG.E desc[UR8][R18.64], R12 ;  /* 0x0000000c12004986 */ /* 0x0003e2000c101908 */
[----:B----4-:R-:W-:Y:S01]  /*96c70*/  ISETP.LT.AND P1, PT, R2, UR5, !P0 ;  /* 0x0000000502007c0c */ /* 0x010fe2000c721270 */
[----:B------:R-:W-:-:S02]  /*96c80*/  ULDC UR5, c[0x0][0x22c] ;  /* 0x00008b0000057ab9 */ /* 0x000fc40000000800 */
[----:B------:R-:W4:Y:S04]  /*96c90*/  LDL.LU R2, [R1+0x2714] ;  /* 0x0027140001027983 */ /* 0x000f280000300800 */
[----:B--2---:R-:W2:Y:S04]  /*96ca0*/  LDL.LU.64 R14, [R1+0x1118] ;  /* 0x00111800010e7983 */ /* 0x004ea80000300a00 */
[----:B------:R-:W2:Y:S01]  /*96cb0*/  LDL.LU R8, [R1+0xe80] ;  /* 0x000e800001087983 */ /* 0x000ea20000300800 */
[----:B------:R-:W-:Y:S01]  /*96cc0*/  ISETP.LT.AND P3, PT, R3, UR5, !P0 ;  /* 0x0000000503007c0c */ /* 0x000fe2000c761270 */
[----:B------:R-:W-:-:S02]  /*96cd0*/  ULDC UR5, c[0x0][0x22c] ;  /* 0x00008b0000057ab9 */ /* 0x000fc40000000800 */
[----:B------:R-:W2:Y:S04]  /*96ce0*/  LDL.LU R3, [R1+0x2710] ;  /* 0x0027100001037983 */ /* 0x000ea80000300800 */
[----:B-1----:R-:W2:Y:S04]  /*96cf0*/  LDL.LU.64 R18, [R1+0x1110] ;  /* 0x0011100001127983 */ /* 0x002ea80000300a00 */
[----:B------:R-:W2:Y:S01]  /*96d00*/  LDL.LU R12, [R1+0xea4] ;  /* 0x000ea400010c7983 */ /* 0x000ea20000300800 */
[----:B---3--:R-:W-:Y:S01]  /*96d10*/  ISETP.LT.AND P4, PT, R0, UR5, !P0 ;  /* 0x0000000500007c0c */ /* 0x008fe2000c781270 */
[----:B------:R-:W-:-:S02]  /*96d20*/  ULDC UR5, c[0x0][0x22c] ;  /* 0x00008b0000057ab9 */ /* 0x000fc40000000800 */
[----:B------:R-:W3:Y:S04]  /*96d30*/  LDL.LU R0, [R1+0x270c] ;  /* 0x00270c0001007983 */ /* 0x000ee80000300800 */
[----:B------:R1:W-:Y:S04]  /*96d40*/  @P5 STG.E desc[UR8][R10.64], R7 ;  /* 0x000000070a005986 */ /* 0x0003e8000c101908 */
[----:B------:R4:W-:Y:S04]  /*96d50*/  @P6 STG.E desc[UR8][R24.64], R9 ;  /* 0x0000000918006986 */ /* 0x0009e8000c101908 */
[----:B-1----:R-:W3:Y:S04]  /*96d60*/  LDL.LU.64 R10, [R1+0x1108] ;  /* 0x00110800010a7983 */ /* 0x002ee80000300a00 */
[----:B------:R-:W3:Y:S04]  /*96d70*/  LDL.LU R7, [R1+0xe84] ;  /* 0x000e840001077983 */ /* 0x000ee80000300800 */
[----:B------:R1:W-:Y:S01]  /*96d80*/  @P1 STG.E desc[UR8][R16.64], R6 ;  /* 0x0000000610001986 */ /* 0x0003e2000c101908 */
[----:B----4-:R-:W-:Y:S01]  /*96d90*/  ISETP.LT.AND P5, PT, R2, UR5, !P0 ;  /* 0x0000000502007c0c */ /* 0x010fe2000c7a1270 */
[----:B------:R-:W-:-:S02]  /*96da0*/  ULDC UR5, c[0x0][0x22c] ;  /* 0x00008b0000057ab9 */ /* 0x000fc40000000800 */
[----:B------:R-:W4:Y:S04]  /*96db0*/  LDL.LU R2, [R1+0x2708] ;  /* 0x0027080001027983 */ /* 0x000f280000300800 */
[----:B------:R-:W4:Y:S04]  /*96dc0*/  LDL.LU.64 R24, [R1+0x1100] ;  /* 0x0011000001187983 */ /* 0x000f280000300a00 */
[----:B------:R-:W4:Y:S01]  /*96dd0*/  LDL.LU R9, [R1+0xea8] ;  /* 0x000ea80001097983 */ /* 0x000f220000300800 */
[----:B--2---:R-:W-:Y:S01]  /*96de0*/  ISETP.LT.AND P6, PT, R3, UR5, !P0 ;  /* 0x0000000503007c0c */ /* 0x004fe2000c7c1270 */
        /* <DEDUP_REMOVED lines=1618> */
[----:B------:R-:W4:Y:S04]  /*9d310*/  LDL.LU R9, [R1+0xa64] ;  /* 0x000a640001097983 */ /* 0x000f280000300800 */
[----:B------:R-:W4:Y:S04]  /*9d320*/  LDL.LU R13, [R1+0x22c4] ;  /* 0x0022c400010d7983 */ /* 0x000f280000300800 */
[----:B-1----:R-:W4:Y:S04]  /*9d330*/  LDL.LU.64 R16, [R1+0x180] ;  /* 0x0001800001107983 */ /* 0x002f280000300a00 */
[----:B------:R-:W4:Y:S01]  /*9d340*/  LDL.LU R6, [R1+0xa44] ;  /* 0x000a440001067983 */ /* 0x000f220000300800 */
[----:B--2---:R-:W-:Y:S01]  /*9d350*/  ISETP.LT.AND P6, PT, R3, UR5, !P0 ;  /* 0x0000000503007c0c */ /* 0x004fe2000c7c1270 */
[----:B------:R-:W-:-:S02]  /*9d360*/  ULDC UR5, c[0x0][0x22c] ;  /* 0x00008b0000057ab9 */ /* 0x000fc40000000800 */
[----:B---3--:R-:W-:Y:S01]  /*9d370*/  ISETP.LT.AND P1, PT, R0, UR5, !P0 ;  /* 0x0000000500007c0c */ /* 0x008fe2000c721270 */
[----:B------:R1:W-:Y:S01]  /*9d380*/  @P3 STG.E desc[UR8][R20.64], R252 ;  /* 0x000000fc14003986 */ /* 0x0003e2000c101908 */
[----:B------:R-:W-:-:S03]  /*9d390*/  ULDC UR5, c[0x0][0x22c] ;  /* 0x00008b0000057ab9 */ /* 0x000fc60000000800 */
[----:B------:R-:W2:Y:S04]  /*9d3a0*/  LDL.LU R0, [R1+0x22c0] ;  /* 0x0022c00001007983 */ /* 0x000ea80000300800 */
[----:B-1----:R-:W3:Y:S04]  /*9d3b0*/  LDL.LU.64 R20, [R1+0x178] ;  /* 0x0001780001147983 */ /* 0x002ee80000300a00 */
[----:B------:R-:W3:Y:S04]  /*9d3c0*/  LDL.LU R252, [R1+0xa68] ;  /* 0x000a680001fc7983 */ /* 0x000ee80000300800 */
[----:B------:R-:W3:Y:S04]  /*9d3d0*/  LDL.LU R3, [R1+0x22bc] ;  /* 0x0022bc0001037983 */ /* 0x000ee80000300800 */
[----:B------:R1:W-:Y:S04]  /*9d3e0*/  @P4 STG.E desc[UR8][R14.64], R8 ;  /* 0x000000080e004986 */ /* 0x0003e8000c101908 */
[----:B------:R1:W-:Y:S01]  /*9d3f0*/  @P5 STG.E desc[UR8][R18.64], R12 ;  /* 0x0000000c12005986 */ /* 0x0003e2000c101908 */
[----:B----4-:R-:W-:Y:S01]  /*9d400*/  ISETP.LT.AND P3, PT, R2, UR5, !P0 ;  /* 0x0000000502007c0c */ /* 0x010fe2000c761270 */
[----:B------:R-:W-:-:S02]  /*9d410*/  ULDC UR5, c[0x0][0x22c] ;  /* 0x00008b0000057ab9 */ /* 0x000fc40000000800 */
[----:B------:R-:W4:Y:S04]  /*9d420*/  LDL.LU R2, [R1+0x22b8] ;  /* 0x0022b80001027983 */ /* 0x000f280000300800 */
[----:B-1----:R-:W4:Y:S04]  /*9d430*/  LDL.LU.64 R14, [R1+0x170] ;  /* 0x00017000010e7983 */ /* 0x002f280000300a00 */
[----:B------:R-:W4:Y:S01]  /*9d440*/  LDL.LU R8, [R1+0xa48] ;  /* 0x000a480001087983 */ /* 0x000f220000300800 */
[----:B------:R-:W-:Y:S01]  /*9d450*/  ISETP.LT.AND P4, PT, R13, UR5, !P0 ;  /* 0x000000050d007c0c */ /* 0x000fe2000c781270 */
[----:B------:R-:W-:-:S02]  /*9d460*/  ULDC UR5, c[0x0][0x22c] ;  /* 0x00008b0000057ab9 */ /* 0x000fc40000000800 */
[----:B------:R-:W4:Y:S04]  /*9d470*/  LDL.LU.64 R18, [R1+0x168] ;  /* 0x0001680001127983 */ /* 0x000f280000300a00 */
[----:B------:R-:W4:Y:S01]  /*9d480*/  LDL.LU R12, [R1+0xa6c] ;  /* 0x000a6c00010c7983 */ /* 0x000f220000300800 */
[----:B--2---:R-:W-:-:S03]  /*9d490*/  ISETP.LT.AND P5, PT, R0, UR5, !P0 ;  /* 0x0000000500007c0c */ /* 0x004fc6000c7a1270 */
[----:B------:R1:W-:Y:S01]  /*9d4a0*/  @P6 STG.E desc[UR8][R10.64], R7 ;  /* 0x000000070a006986 */ /* 0x0003e2000c101908 */
[----:B------:R-:W-:-:S03]  /*9d4b0*/  ULDC UR5, c[0x0][0x22c] ;  /* 0x00008b0000057ab9 */ /* 0x000fc60000000800 */
[----:B------:R-:W2:Y:S04]  /*9d4c0*/  LDL.LU R0, [R1+0x22b4] ;  /* 0x0022b40001007983 */ /* 0x000ea80000300800 */
[----:B------:R3:W-:Y:S04]  /*9d4d0*/  @P1 STG.E desc[UR8][R24.64], R9 ;  /* 0x0000000918001986 */ /* 0x0007e8000c101908 */
[----:B-1----:R-:W2:Y:S01]  /*9d4e0*/  LDL.LU.64 R10, [R1+0x160] ;  /* 0x00016000010a7983 */ /* 0x002ea20000300a00 */
[----:B---3--:R-:W-:-:S03]  /*9d4f0*/  ISETP.LT.AND P6, PT, R3, UR5, !P0 ;  /* 0x0000000503007c0c */ /* 0x008fc6000c7c1270 */
[----:B------:R-:W3:Y:S01]  /*9d500*/  LDL.LU R7, [R1+0xa4c] ;  /* 0x000a4c0001077983 */ /* 0x000ee20000300800 */
[----:B------:R-:W-:-:S03]  /*9d510*/  ULDC UR5, c[0x0][0x22c] ;  /* 0x00008b0000057ab9 */ /* 0x000fc60000000800 */
[----:B------:R-:W3:Y:S04]  /*9d520*/  LDL.LU R13, [R1+0x22b0] ;  /* 0x0022b000010d7983 */ /* 0x000ee80000300800 */
[----:B------:R-:W3:Y:S04]  /*9d530*/  LDL.LU R3, [R1+0x22ac] ;  /* 0x0022ac0001037983 */ /* 0x000ee80000300800 */
[----:B------:R-:W3:Y:S04]  /*9d540*/  LDL.LU.64 R24, [R1+0x158] ;  /* 0x0001580001187983 */ /* 0x000ee80000300a00 */
[----:B------:R-:W3:Y:S04]  /*9d550*/  LDL.LU R9, [R1+0xa50] ;  /* 0x000a500001097983 */ /* 0x000ee80000300800 */
[----:B------:R1:W-:Y:S04]  /*9d560*/  @P3 STG.E desc[UR8][R16.64], R6 ;  /* 0x0000000610003986 */ /* 0x0003e8000c101908 */
[----:B-1----:R-:W3:Y:S04]  /*9d570*/  LDL.LU.64 R16, [R1+0x150] ;  /* 0x0001500001107983 */ /* 0x002ee80000300a00 */
[----:B------:R-:W3:Y:S01]  /*9d580*/  LDL.LU R6, [R1+0xa30] ;  /* 0x000a300001067983 */ /* 0x000ee20000300800 */
[----:B----4-:R-:W-:Y:S01]  /*9d590*/  ISETP.LT.AND P1, PT, R2, UR5, !P0 ;  /* 0x0000000502007c0c */ /* 0x010fe2000c721270 */
[----:B------:R-:W-:-:S02]  /*9d5a0*/  ULDC UR5, c[0x0][0x22c] ;  /* 0x00008b0000057ab9 */ /* 0x000fc40000000800 */
[----:B------:R-:W4:Y:S01]  /*9d5b0*/  LDL.LU R2, [R1+0x22a8] ;  /* 0x0022a80001027983 */ /* 0x000f220000300800 */
[----:B--2---:R-:W-:-:S03]  /*9d5c0*/  ISETP.LT.AND P3, PT, R0, UR5, !P0 ;  /* 0x0000000500007c0c */ /* 0x004fc6000c761270 */
[----:B------:R1:W-:Y:S01]  /*9d5d0*/  @P4 STG.E desc[UR8][R20.64], R252 ;  /* 0x000000fc14004986 */ /* 0x0003e2000c101908 */
[----:B------:R-:W-:-:S03]  /*9d5e0*/  ULDC UR5, c[0x0][0x22c] ;  /* 0x00008b0000057ab9 */ /* 0x000fc60000000800 */
[----:B------:R-:W2:Y:S04]  /*9d5f0*/  LDL.LU R0, [R1+0x22a4] ;  /* 0x0022a40001007983 */ /* 0x000ea80000300800 */
[----:B------:R3:W-:Y:S04]  /*9d600*/  @P5 STG.E desc[UR8][R14.64], R8 ;  /* 0x000000080e005986 */ /* 0x0007e8000c101908 */
[----:B-1----:R-:W2:Y:S04]  /*9d610*/  LDL.LU.64 R20, [R1+0x148] ;  /* 0x0001480001147983 */ /* 0x002ea80000300a00 */
[----:B------:R-:W2:Y:S01]  /*9d620*/  LDL.LU R252, [R1+0xa54] ;  /* 0x000a540001fc7983 */ /* 0x000ea20000300800 */
[----:B---3--:R-:W-:Y:S01]  /*9d630*/  ISETP.LT.AND P4, PT, R13, UR5, !P0 ;  /* 0x000000050d007c0c */ /* 0x008fe2000c781270 */
[----:B------:R-:W-:-:S02]  /*9d640*/  ULDC UR5, c[0x0][0x22c] ;  /* 0x00008b0000057ab9 */ /* 0x000fc40000000800 */
[----:B------:R-:W3:Y:S01]  /*9d650*/  LDL.LU R8, [R1+0x22a0] ;  /* 0x0022a00001087983 */ /* 0x000ee20000300800 */
[----:B------:R-:W-:Y:S01]  /*9d660*/  ISETP.LT.AND P5, PT, R3, UR5, !P0 ;  /* 0x0000000503007c0c */ /* 0x000fe2000c7a1270 */
[----:B------:R-:W-:Y:S02]  /*9d670*/  ULDC UR5, c[0x0][0x22c] ;  /* 0x00008b0000057ab9 */ /* 0x000fe40000000800 */
[----:B------:R-:W3:Y:S04]  /*9d680*/  LDL.LU.64 R14, [R1+0x140] ;  /* 0x00014000010e7983 */ /* 0x000ee80000300a00 */
[----:B------:R-:W3:Y:S04]  /*9d690*/  LDL.LU R13, [R1+0xa34] ;  /* 0x000a3400010d7983 */ /* 0x000ee80000300800 */
[----:B------:R1:W-:Y:S04]  /*9d6a0*/  @P6 STG.E desc[UR8][R18.64], R12 ;  /* 0x0000000c12006986 */ /* 0x0003e8000c101908 */
[----:B------:R2:W-:Y:S04]  /*9d6b0*/  @P1 STG.E desc[UR8][R10.64], R7 ;  /* 0x000000070a001986 */ /* 0x0005e8000c101908 */
[----:B-1----:R-:W3:Y:S04]  /*9d6c0*/  LDL.LU.64 R18, [R1+0x138] ;  /* 0x0001380001127983 */ /* 0x002ee80000300a00 */
[----:B------:R-:W3:Y:S04]  /*9d6d0*/  LDL.LU R12, [R1+0xa58] ;  /* 0x000a5800010c7983 */ /* 0x000ee80000300800 */
[----:B------:R-:W3:Y:S01]  /*9d6e0*/  LDL.LU R3, [R1+0x229c] ;  /* 0x00229c0001037983 */ /* 0x000ee20000300800 */
[----:B----4-:R-:W-:Y:S01]  /*9d6f0*/  ISETP.LT.AND P6, PT, R2, UR5, !P0 ;  /* 0x0000000502007c0c */ /* 0x010fe2000c7c1270 */
[----:B------:R-:W-:-:S02]  /*9d700*/  ULDC UR5, c[0x0][0x22c] ;  /* 0x00008b0000057ab9 */ /* 0x000fc40000000800 */
[----:B------:R-:W4:Y:S01]  /*9d710*/  LDL.LU R2, [R1+0x2298] ;  /* 0x0022980001027983 */ /* 0x000f220000300800 */
[----:B--2---:R-:W-:Y:S01]  /*9d720*/  ISETP.LT.AND P1, PT, R0, UR5, !P0 ;  /* 0x0000000500007c0c */ /* 0x004fe2000c721270 */
[----:B------:R-:W-:Y:S02]  /*9d730*/  ULDC UR5, c[0x0][0x22c] ;  /* 0x00008b0000057ab9 */ /* 0x000fe40000000800 */
[----:B------:R-:W2:Y:S04]  /*9d740*/  LDL.LU R0, [R1+0x2294] ;  /* 0x0022940001007983 */ /* 0x000ea80000300800 */
[----:B------:R-:W2:Y:S04]  /*9d750*/  LDL.LU.64 R10, [R1+0x130] ;  /* 0x00013000010a7983 */ /* 0x000ea80000300a00 */
[----:B------:R-:W2:Y:S04]  /*9d760*/  LDL.LU R7, [R1+0xa38] ;  /* 0x000a380001077983 */ /* 0x000ea80000300800 */
[----:B------:R-:W-:Y:S01]  /*9d770*/  @P3 STG.E desc[UR8][R24.64], R9 ;  /* 0x0000000918003986 */ /* 0x000fe2000c101908 */
[----:B---3--:R-:W-:Y:S01]  /*9d780*/  ISETP.LT.AND P3, PT, R8, UR5, !P0 ;  /* 0x0000000508007c0c */ /* 0x008fe2000c761270 */
[----:B------:R-:W-:-:S02]  /*9d790*/  ULDC UR5, c[0x0][0x22c] ;  /* 0x00008b0000057ab9 */ /* 0x000fc40000000800 */
[----:B------:R-:W3:Y:S04]  /*9d7a0*/  LDL.LU.64 R30, [R1+0x128] ;  /* 0x00012800011e7983 */ /* 0x000ee80000300a00 */
[----:B------:R-:W3:Y:S04]  /*9d7b0*/  LDL.LU R8, [R1+0xa5c] ;  /* 0x000a5c0001087983 */ /* 0x000ee80000300800 */
[----:B------:R1:W-:Y:S04]  /*9d7c0*/  @P4 STG.E desc[UR8][R16.64], R6 ;  /* 0x0000000610004986 */ /* 0x0003e8000c101908 */
[----:B------:R1:W-:Y:S04]  /*9d7d0*/  @P5 STG.E desc[UR8][R20.64], R252 ;  /* 0x000000fc14005986 */ /* 0x0003e8000c101908 */
[----:B-1----:R-:W3:Y:S04]  /*9d7e0*/  LDL.LU.64 R16, [R1+0x120] ;  /* 0x0001200001107983 */ /* 0x002ee80000300a00 */
[----:B------:R-:W3:Y:S04]  /*9d7f0*/  LDL.LU R9, [R1+0xa3c] ;  /* 0x000a3c0001097983 */ /* 0x000ee80000300800 */
[----:B------:R-:W3:Y:S01]  /*9d800*/  LDL.LU R6, [R1+0x2290] ;  /* 0x0022900001067983 */ /* 0x000ee20000300800 */
[----:B------:R-:W-:Y:S01]  /*9d810*/  ISETP.LT.AND P4, PT, R3, UR5, !P0 ;  /* 0x0000000503007c0c */ /* 0x000fe2000c781270 */
[----:B------:R-:W-:-:S02]  /*9d820*/  ULDC UR5, c[0x0][0x22c] ;  /* 0x00008b0000057ab9 */ /* 0x000fc40000000800 */
[----:B------:R-:W3:Y:S04]  /*9d830*/  LDL.LU R3, [R1+0x228c] ;  /* 0x00228c0001037983 */ /* 0x000ee80000300800 */
[----:B------:R-:W3:Y:S04]  /*9d840*/  LDL.LU.64 R28, [R1+0x118] ;  /* 0x00011800011c7983 */ /* 0x000ee80000300a00 */
[----:B------:R1:W-:Y:S04]  /*9d850*/  @P6 STG.E desc[UR8][R14.64], R13 ;  /* 0x0000000d0e006986 */ /* 0x0003e8000c101908 */
[----:B------:R-:W3:Y:S01]  /*9d860*/  LDL.LU R252, [R1+0xa20] ;  /* 0x000a200001fc7983 */ /* 0x000ee20000300800 */
[----:B----4-:R-:W-:Y:S01]  /*9d870*/  ISETP.LT.AND P5, PT, R2, UR5, !P0 ;  /* 0x0000000502007c0c */ /* 0x010fe2000c7a1270 */
[----:B------:R-:W-:-:S02]  /*9d880*/  ULDC UR5, c[0x0][0x22c] ;  /* 0x00008b0000057ab9 */ /* 0x000fc40000000800 */
[----:B--2---:R-:W-:Y:S01]  /*9d890*/  ISETP.LT.AND P6, PT, R0, UR5, !P0 ;  /* 0x0000000500007c0c */ /* 0x004fe2000c7c1270 */
[----:B------:R-:W-:Y:S01]  /*9d8a0*/  ULDC UR5, c[0x0][0x22c] ;  /* 0x00008b0000057ab9 */ /* 0x000fe20000000800 */
[----:B------:R-:W2:Y:S04]  /*9d8b0*/  LDL.LU R0, [R1+0x2288] ;  /* 0x0022880001007983 */ /* 0x000ea80000300800 */
[----:B------:R-:W4:Y:S04]  /*9d8c0*/  LDL.LU.64 R26, [R1+0x110] ;  /* 0x00011000011a7983 */ /* 0x000f280000300a00 */
[----:B-1----:R-:W4:Y:S04]  /*9d8d0*/  LDL.LU R15, [R1+0xa00] ;  /* 0x000a0000010f7983 */ /* 0x002f280000300800 */
[----:B------:R-:W4:Y:S04]  /*9d8e0*/  LDL.LU R2, [R1+0x2284] ;  /* 0x0022840001027983 */ /* 0x000f280000300800 */
[----:B------:R-:W4:Y:S04]  /*9d8f0*/  LDL.LU.64 R24, [R1+0x108] ;  /* 0x0001080001187983 */ /* 0x000f280000300a00 */
[----:B------:R1:W-:Y:S04]  /*9d900*/  @P1 STG.E desc[UR8][R18.64], R12 ;  /* 0x0000000c12001986 */ /* 0x0003e8000c101908 */
[----:B------:R-:W4:Y:S04]  /*9d910*/  LDL.LU R21, [R1+0xa24] ;  /* 0x000a240001157983 */ /* 0x000f280000300800 */
[----:B------:R3:W-:Y:S04]  /*9d920*/  @P3 STG.E desc[UR8][R10.64], R7 ;  /* 0x000000070a003986 */ /* 0x0007e8000c101908 */
[----:B-1----:R-:W4:Y:S04]  /*9d930*/  LDL.LU.64 R18, [R1+0x100] ;  /* 0x0001000001127983 */ /* 0x002f280000300a00 */
[----:B---3--:R1:W-:Y:S01]  /*9d940*/  @P4 STG.E desc[UR8][R30.64], R8 ;  /* 0x000000081e004986 */ /* 0x0083e2000c101908 */
[----:B------:R-:W-:Y:S01]  /*9d950*/  ISETP.LT.AND P1, PT, R6, UR5, !P0 ;  /* 0x0000000506007c0c */ /* 0x000fe2000c721270 */
[----:B------:R-:W-:-:S02]  /*9d960*/  ULDC UR5, c[0x0][0x22c] ;  /* 0x00008b0000057ab9 */ /* 0x000fc40000000800 */
[----:B------:R-:W3:Y:S01]  /*9d970*/  LDL.LU R6, [R1+0xa04] ;  /* 0x000a040001067983 */ /* 0x000ee20000300800 */
[----:B------:R-:W-:Y:S01]  /*9d980*/  ISETP.LT.AND P3, PT, R3, UR5, !P0 ;  /* 0x0000000503007c0c */ /* 0x000fe2000c761270 */
[----:B------:R-:W-:Y:S02]  /*9d990*/  ULDC UR5, c[0x0][0x22c] ;  /* 0x00008b0000057ab9 */ /* 0x000fe40000000800 */
[----:B------:R-:W3:Y:S04]  /*9d9a0*/  LDL.LU R10, [R1+0x2280] ;  /* 0x00228000010a7983 */ /* 0x000ee80000300800 */
[----:B------:R-:W3:Y:S04]  /*9d9b0*/  LDL.LU.64 R12, [R1+0xf8] ;  /* 0x0000f800010c7983 */ /* 0x000ee80000300a00 */
[----:B------:R-:W3:Y:S04]  /*9d9c0*/  LDL.LU R7, [R1+0xa28] ;  /* 0x000a280001077983 */ /* 0x000ee80000300800 */
[----:B-1----:R-:W3:Y:S01]  /*9d9d0*/  LDL.LU R8, [R1+0x227c] ;  /* 0x00227c0001087983 */ /* 0x002ee20000300800 */
[----:B--2---:R-:W-:Y:S01]  /*9d9e0*/  ISETP.LT.AND P4, PT, R0, UR5, !P0 ;  /* 0x0000000500007c0c */ /* 0x004fe2000c781270 */
[----:B------:R-:W-:-:S02]  /*9d9f0*/  ULDC UR5, c[0x0][0x22c] ;  /* 0x00008b0000057ab9 */ /* 0x000fc40000000800 */
[----:B------:R-:W2:Y:S04]  /*9da00*/  LDL.LU R0, [R1+0x2278] ;  /* 0x0022780001007983 */ /* 0x000ea80000300800 */
[----:B------:R-:W2:Y:S04]  /*9da10*/  LDL.LU R3, [R1+0x2274] ;  /* 0x0022740001037983 */ /* 0x000ea80000300800 */
[----:B------:R1:W-:Y:S01]  /*9da20*/  @P5 STG.E desc[UR8][R16.64], R9 ;  /* 0x0000000910005986 */ /* 0x0003e2000c101908 */
[----:B----4-:R-:W-:Y:S01]  /*9da30*/  ISETP.LT.AND P5, PT, R2, UR5, !P0 ;  /* 0x0000000502007c0c */ /* 0x010fe2000c7a1270 */
[----:B------:R-:W-:-:S02]  /*9da40*/  ULDC UR5, c[0x0][0x22c] ;  /* 0x00008b0000057ab9 */ /* 0x000fc40000000800 */
[----:B------:R4:W-:Y:S04]  /*9da50*/  @P6 STG.E desc[UR8][R28.64], R252 ;  /* 0x000000fc1c006986 */ /* 0x0009e8000c101908 */
[----:B------:R-:W2:Y:S04]  /*9da60*/  LDL.LU R2, [R1+0x2270] ;  /* 0x0022700001027983 */ /* 0x000ea80000300800 */
[----:B-1----:R-:W2:Y:S04]  /*9da70*/  LDL.LU.64 R16, [R1+0xf0] ;  /* 0x0000f00001107983 */ /* 0x002ea80000300a00 */
[----:B------:R-:W2:Y:S04]  /*9da80*/  LDL.LU R9, [R1+0xa08] ;  /* 0x000a080001097983 */ /* 0x000ea80000300800 */
[----:B------:R1:W-:Y:S04]  /*9da90*/  @P1 STG.E desc[UR8][R26.64], R15 ;  /* 0x0000000f1a001986 */ /* 0x0003e8000c101908 */
[----:B------:R-:W-:Y:S01]  /*9daa0*/  @P3 STG.E desc[UR8][R24.64], R21 ;  /* 0x0000001518003986 */ /* 0x000fe2000c101908 */
[----:B---3--:R-:W-:Y:S01]  /*9dab0*/  ISETP.LT.AND P6, PT, R10, UR5, !P0 ;  /* 0x000000050a007c0c */ /* 0x008fe2000c7c1270 */
[----:B------:R-:W-:-:S02]  /*9dac0*/  ULDC UR5, c[0x0][0x22c] ;  /* 0x00008b0000057ab9 */ /* 0x000fc40000000800 */
[----:B------:R-:W3:Y:S04]  /*9dad0*/  LDL.LU.64 R10, [R1+0xe8] ;  /* 0x0000e800010a7983 */ /* 0x000ee80000300a00 */
[----:B----4-:R-:W3:Y:S04]  /*9dae0*/  LDL.LU R252, [R1+0xa2c] ;  /* 0x000a2c0001fc7983 */ /* 0x010ee80000300800 */
[----:B-1----:R-:W4:Y:S01]  /*9daf0*/  LDL.LU.64 R14, [R1+0xe0] ;  /* 0x0000e000010e7983 */ /* 0x002f220000300a00 */
[----:B------:R-:W-:Y:S01]  /*9db00*/  ISETP.LT.AND P1, PT, R8, UR5, !P0 ;  /* 0x0000000508007c0c */ /* 0x000fe2000c721270 */
[----:B------:R-:W-:-:S02]  /*9db10*/  ULDC UR5, c[0x0][0x22c] ;  /* 0x00008b0000057ab9 */ /* 0x000fc40000000800 */
[----:B------:R-:W4:Y:S01]  /*9db20*/  LDL.LU R8, [R1+0xa0c] ;  /* 0x000a0c0001087983 */ /* 0x000f220000300800 */
[----:B--2---:R-:W-:Y:S01]  /*9db30*/  ISETP.LT.AND P3, PT, R0, UR5, !P0 ;  /* 0x0000000500007c0c */ /* 0x004fe2000c761270 */
[----:B------:R-:W-:Y:S02]  /*9db40*/  ULDC UR5, c[0x0][0x22c] ;  /* 0x00008b0000057ab9 */ /* 0x000fe40000000800 */
[----:B------:R-:W2:Y:S04]  /*9db50*/  LDL.LU R0, [R1+0x226c] ;  /* 0x00226c0001007983 */ /* 0x000ea80000300800 */
[----:B------:R1:W-:Y:S01]  /*9db60*/  @P4 STG.E desc[UR8][R18.64], R6 ;  /* 0x0000000612004986 */ /* 0x0003e2000c101908 */
[----:B------:R-:W-:Y:S01]  /*9db70*/  ISETP.LT.AND P4, PT, R3, UR5, !P0 ;  /* 0x0000000503007c0c */ /* 0x000fe2000c781270 */
[----:B------:R-:W-:-:S02]  /*9db80*/  ULDC UR5, c[0x0][0x22c] ;  /* 0x00008b0000057ab9 */ /* 0x000fc40000000800 */
[----:B------:R-:W4:Y:S04]  /*9db90*/  LDL.LU R3, [R1+0x2268] ;  /* 0x0022680001037983 */ /* 0x000f280000300800 */
[----:B------:R-:W4:Y:S04]  /*9dba0*/  LDL.LU.64 R30, [R1+0xd8] ;  /* 0x0000d800011e7983 */ /* 0x000f280000300a00 */
[----:B-1----:R-:W4:Y:S04]  /*9dbb0*/  LDL.LU R6, [R1+0xa10] ;  /* 0x000a100001067983 */ /* 0x002f280000300800 */
[----:B------:R-:W4:Y:S04]  /*9dbc0*/  LDL.LU.64 R28, [R1+0xd0] ;  /* 0x0000d000011c7983 */ /* 0x000f280000300a00 */
[----:B------:R-:W4:Y:S04]  /*9dbd0*/  LDL.LU R27, [R1+0x9f0] ;  /* 0x0009f000011b7983 */ /* 0x000f280000300800 */
[----:B------:R-:W4:Y:S04]  /*9dbe0*/  LDL.LU.64 R24, [R1+0xc8] ;  /* 0x0000c80001187983 */ /* 0x000f280000300a00 */
[----:B------:R1:W-:Y:S01]  /*9dbf0*/  @P5 STG.E desc[UR8][R12.64], R7 ;  /* 0x000000070c005986 */ /* 0x0003e2000c101908 */
[----:B------:R-:W-:Y:S01]  /*9dc00*/  ISETP.LT.AND P5, PT, R2, UR5, !P0 ;  /* 0x0000000502007c0c */ /* 0x000fe2000c7a1270 */
[----:B------:R-:W-:-:S02]  /*9dc10*/  ULDC UR5, c[0x0][0x22c] ;  /* 0x00008b0000057ab9 */ /* 0x000fc40000000800 */
[----:B------:R-:W4:Y:S04]  /*9dc20*/  LDL.LU R23, [R1+0xa14] ;  /* 0x000a140001177983 */ /* 0x000f280000300800 */
[----:B------:R-:W-:Y:S04]  /*9dc30*/  @P6 STG.E desc[UR8][R16.64], R9 ;  /* 0x0000000910006986 */ /* 0x000fe8000c101908 */
[----:B-1----:R-:W4:Y:S04]  /*9dc40*/  LDL.LU.64 R12, [R1+0xc0] ;  /* 0x0000c000010c7983 */ /* 0x002f280000300a00 */
[----:B------:R-:W4:Y:S04]  /*9dc50*/  LDL.LU R7, [R1+0x9f4] ;  /* 0x0009f40001077983 */ /* 0x000f280000300800 */
[----:B------:R-:W4:Y:S04]  /*9dc60*/  LDL.LU R2, [R1+0x2264] ;  /* 0x0022640001027983 */ /* 0x000f280000300800 */
[----:B------:R-:W4:Y:S04]  /*9dc70*/  LDL.LU.64 R20, [R1+0xb8] ;  /* 0x0000b80001147983 */ /* 0x000f280000300a00 */
[----:B------:R-:W4:Y:S01]  /*9dc80*/  LDL.LU R18, [R1+0xa18] ;  /* 0x000a180001127983 */ /* 0x000f220000300800 */
[----:B--2---:R-:W-:-:S03]  /*9dc90*/  ISETP.LT.AND P6, PT, R0, UR5, !P0 ;  /* 0x0000000500007c0c */ /* 0x004fc6000c7c1270 */
[----:B---3--:R1:W-:Y:S01]  /*9dca0*/  @P1 STG.E desc[UR8][R10.64], R252 ;  /* 0x000000fc0a001986 */ /* 0x0083e2000c101908 */
[----:B------:R-:W-:-:S03]  /*9dcb0*/  ULDC UR5, c[0x0][0x22c] ;  /* 0x00008b0000057ab9 */ /* 0x000fc60000000800 */
[----:B------:R-:W2:Y:S04]  /*9dcc0*/  LDL.LU R0, [R1+0x2260] ;  /* 0x0022600001007983 */ /* 0x000ea80000300800 */
[----:B------:R-:W3:Y:S01]  /*9dcd0*/  LDL.LU R26, [R1+0x225c] ;  /* 0x00225c00011a7983 */ /* 0x000ee20000300800 */
[----:B----4-:R-:W-:Y:S01]  /*9dce0*/  ISETP.LT.AND P1, PT, R3, UR5, !P0 ;  /* 0x0000000503007c0c */ /* 0x010fe2000c721270 */
[----:B------:R-:W-:Y:S02]  /*9dcf0*/  ULDC UR5, c[0x0][0x22c] ;  /* 0x00008b0000057ab9 */ /* 0x000fe40000000800 */
[----:B-1----:R-:W4:Y:S04]  /*9dd00*/  LDL.LU.64 R10, [R1+0xb0] ;  /* 0x0000b000010a7983 */ /* 0x002f280000300a00 */
[----:B------:R-:W4:Y:S04]  /*9dd10*/  LDL.LU R252, [R1+0x9f8] ;  /* 0x0009f80001fc7983 */ /* 0x000f280000300800 */
[----:B------:R-:W4:Y:S04]  /*9dd20*/  LDL.LU R19, [R1+0x2258] ;  /* 0x0022580001137983 */ /* 0x000f280000300800 */
[----:B------:R-:W4:Y:S04]  /*9dd30*/  LDL.LU R3, [R1+0x2254] ;  /* 0x0022540001037983 */ /* 0x000f280000300800 */
[----:B------:R-:W4:Y:S04]  /*9dd40*/  LDL.LU.64 R16, [R1+0xa8] ;  /* 0x0000a80001107983 */ /* 0x000f280000300a00 */
[----:B------:R1:W-:Y:S04]  /*9dd50*/  @P3 STG.E desc[UR8][R14.64], R8 ;  /* 0x000000080e003986 */ /* 0x0003e8000c101908 */
[----:B------:R-:W4:Y:S04]  /*9dd60*/  LDL.LU R9, [R1+0xa1c] ;  /* 0x000a1c0001097983 */ /* 0x000f280000300800 */
[----:B------:R1:W-:Y:S04]  /*9dd70*/  @P4 STG.E desc[UR8][R30.64], R6 ;  /* 0x000000061e004986 */ /* 0x0003e8000c101908 */
[----:B-1----:R-:W4:Y:S04]  /*9dd80*/  LDL.LU.64 R14, [R1+0xa0] ;  /* 0x0000a000010e7983 */ /* 0x002f280000300a00 */
[----:B------:R-:W4:Y:S04]  /*9dd90*/  LDL.LU R8, [R1+0x9fc] ;  /* 0x0009fc0001087983 */ /* 0x000f280000300800 */
[----:B------:R-:W4:Y:S01]  /*9dda0*/  LDL.LU R6, [R1+0x2250] ;  /* 0x0022500001067983 */ /* 0x000f220000300800 */
[----:B------:R-:W-:Y:S01]  /*9ddb0*/  ISETP.LT.AND P3, PT, R2, UR5, !P0 ;  /* 0x0000000502007c0c */ /* 0x000fe2000c761270 */
[----:B------:R-:W-:-:S02]  /*9ddc0*/  ULDC UR5, c[0x0][0x22c] ;  /* 0x00008b0000057ab9 */ /* 0x000fc40000000800 */
[----:B------:R-:W4:Y:S01]  /*9ddd0*/  LDL.LU R2, [R1+0x224c] ;  /* 0x00224c0001027983 */ /* 0x000f220000300800 */
[----:B--2---:R-:W-:Y:S01]  /*9dde0*/  ISETP.LT.AND P4, PT, R0, UR5, !P0 ;  /* 0x0000000500007c0c */ /* 0x004fe2000c781270 */
[----:B------:R-:W-:Y:S02]  /*9ddf0*/  ULDC UR5, c[0x0][0x22c] ;  /* 0x00008b0000057ab9 */ /* 0x000fe40000000800 */
[----:B------:R-:W2:Y:S04]  /*9de00*/  LDL.LU R0, [R1+0x2248] ;  /* 0x0022480001007983 */ /* 0x000ea80000300800 */
[----:B------:R-:W-:Y:S01]  /*9de10*/  @P5 STG.E desc[UR8][R28.64], R27 ;  /* 0x0000001b1c005986 */ /* 0x000fe2000c101908 */
[----:B---3--:R-:W-:Y:S01]  /*9de20*/  ISETP.LT.AND P5, PT, R26, UR5, !P0 ;  /* 0x000000051a007c0c */ /* 0x008fe2000c7a1270 */
[----:B------:R-:W-:-:S02]  /*9de30*/  ULDC UR5, c[0x0][0x22c] ;  /* 0x00008b0000057ab9 */ /* 0x000fc40000000800 */
[----:B------:R-:W-:Y:S04]  /*9de40*/  @P6 STG.E desc[UR8][R24.64], R23 ;  /* 0x0000001718006986 */ /* 0x000fe8000c101908 */
[----:B------:R1:W-:Y:S01]  /*9de50*/  @P1 STG.E desc[UR8][R12.64], R7 ;  /* 0x000000070c001986 */ /* 0x0003e2000c101908 */
[----:B----4-:R-:W-:Y:S01]  /*9de60*/  ISETP.LT.AND P6, PT, R19, UR5, !P0 ;  /* 0x0000000513007c0c */ /* 0x010fe2000c7c1270 */
[----:B------:R-:W-:Y:S02]  /*9de70*/  ULDC UR5, c[0x0][0x22c] ;  /* 0x00008b0000057ab9 */ /* 0x000fe40000000800 */
[----:B------:R-:W-:Y:S01]  /*9de80*/  @P3 STG.E desc[UR8][R20.64], R18 ;  /* 0x0000001214003986 */ /* 0x000fe2000c101908 */
[----:B------:R-:W-:Y:S01]  /*9de90*/  ISETP.LT.AND P1, PT, R3, UR5, !P0 ;  /* 0x0000000503007c0c */ /* 0x000fe2000c721270 */
[----:B------:R-:W-:-:S02]  /*9dea0*/  ULDC UR5, c[0x0][0x22c] ;  /* 0x00008b0000057ab9 */ /* 0x000fc40000000800 */
[----:B------:R-:W3:Y:S04]  /*9deb0*/  LDL.LU R3, [R1+0x2244] ;  /* 0x0022440001037983 */ /* 0x000ee80000300800 */
[----:B-1----:R-:W4:Y:S04]  /*9dec0*/  LDL.LU.64 R12, [R1+0x98] ;  /* 0x00009800010c7983 */ /* 0x002f280000300a00 */
[----:B------:R-:W4:Y:S04]  /*9ded0*/  LDL.LU R7, [R1+0x960] ;  /* 0x0009600001077983 */ /* 0x000f280000300800 */
[----:B------:R1:W-:Y:S04]  /*9dee0*/  @P4 STG.E desc[UR8][R10.64], R252 ;  /* 0x000000fc0a004986 */ /* 0x0003e8000c101908 */
[----:B------:R-:W4:Y:S04]  /*9def0*/  LDL.LU.64 R32, [R1+0x90] ;  /* 0x0000900001207983 */ /* 0x000f280000300a00 */
[----:B------:R-:W-:Y:S01]  /*9df00*/  @P5 STG.E desc[UR8][R16.64], R9 ;  /* 0x0000000910005986 */ /* 0x000fe2000c101908 */
[----:B------:R-:W-:Y:S01]  /*9df10*/  ISETP.LT.AND P3, PT, R6, UR5, !P0 ;  /* 0x0000000506007c0c */ /* 0x000fe2000c761270 */
[----:B------:R-:W-:-:S02]  /*9df20*/  ULDC UR5, c[0x0][0x22c] ;  /* 0x00008b0000057ab9 */ /* 0x000fc40000000800 */
[----:B------:R-:W4:Y:S01]  /*9df30*/  LDL.LU R6, [R1+0x930] ;  /* 0x0009300001067983 */ /* 0x000f220000300800 */
[----:B------:R-:W-:Y:S01]  /*9df40*/  ISETP.LT.AND P4, PT, R2, UR5, !P0 ;  /* 0x0000000502007c0c */ /* 0x000fe2000c781270 */
[----:B------:R-:W-:Y:S02]  /*9df50*/  ULDC UR5, c[0x0][0x22c] ;  /* 0x00008b0000057ab9 */ /* 0x000fe40000000800 */
[----:B-1----:R-:W4:Y:S04]  /*9df60*/  LDL.LU.64 R10, [R1+0x88] ;  /* 0x00008800010a7983 */ /* 0x002f280000300a00 */
[----:B------:R-:W4:Y:S01]  /*9df70*/  LDL.LU R252, [R1+0x964] ;  /* 0x0009640001fc7983 */ /* 0x000f220000300800 */
[----:B--2---:R-:W-:-:S03]  /*9df80*/  ISETP.LT.AND P5, PT, R0, UR5, !P0 ;  /* 0x0000000500007c0c */ /* 0x004fc6000c7a1270 */
[----:B------:R1:W-:Y:S01]  /*9df90*/  @P6 STG.E desc[UR8][R14.64], R8 ;  /* 0x000000080e006986 */ /* 0x0003e2000c101908 */
[----:B------:R-:W-:-:S03]  /*9dfa0*/  ULDC UR5, c[0x0][0x22c] ;  /* 0x00008b0000057ab9 */ /* 0x000fc60000000800 */
[----:B------:R-:W2:Y:S04]  /*9dfb0*/  LDL.LU R0, [R1+0x2240] ;  /* 0x0022400001007983 */ /* 0x000ea80000300800 */
[----:B------:R-:W2:Y:S04]  /*9dfc0*/  LDL.LU R2, [R1+0x223c] ;  /* 0x00223c0001027983 */ /* 0x000ea80000300800 */
[----:B------:R-:W2:Y:S04]  /*9dfd0*/  LDL.LU.64 R30, [R1+0x80] ;  /* 0x00008000011e7983 */ /* 0x000ea80000300a00 */
[----:B------:R-:W2:Y:S04]  /*9dfe0*/  LDL.LU R26, [R1+0x934] ;  /* 0x00093400011a7983 */ /* 0x000ea80000300800 */
[----:B------:R-:W2:Y:S04]  /*9dff0*/  LDL.LU.64 R28, [R1+0x78] ;  /* 0x00007800011c7983 */ /* 0x000ea80000300a00 */
[----:B------:R-:W2:Y:S01]  /*9e000*/  LDL.LU R27, [R1+0x968] ;  /* 0x00096800011b7983 */ /* 0x000ea20000300800 */
[----:B---3--:R-:W-:Y:S01]  /*9e010*/  ISETP.LT.AND P6, PT, R3, UR5, !P0 ;  /* 0x0000000503007c0c */ /* 0x008fe2000c7c1270 */
[----:B------:R-:W-:-:S02]  /*9e020*/  ULDC UR5, c[0x0][0x22c] ;  /* 0x00008b0000057ab9 */ /* 0x000fc40000000800 */
[----:B-1----:R-:W3:Y:S04]  /*9e030*/  LDL.LU R8, [R1+0x2238] ;  /* 0x0022380001087983 */ /* 0x002ee80000300800 */
[----:B------:R-:W3:Y:S04]  /*9e040*/  LDL.LU.64 R24, [R1+0x70] ;  /* 0x0000700001187983 */ /* 0x000ee80000300a00 */
[----:B------:R-:W3:Y:S04]  /*9e050*/  LDL.LU R19, [R1+0x938] ;  /* 0x0009380001137983 */ /* 0x000ee80000300800 */
[----:B------:R-:W3:Y:S04]  /*9e060*/  LDL.LU.64 R20, [R1+0x68] ;  /* 0x0000680001147983 */ /* 0x000ee80000300a00 */
[----:B------:R-:W3:Y:S04]  /*9e070*/  LDL.LU R18, [R1+0x96c] ;  /* 0x00096c0001127983 */ /* 0x000ee80000300800 */
[----:B------:R-:W3:Y:S04]  /*9e080*/  LDL.LU.64 R16, [R1+0x60] ;  /* 0x0000600001107983 */ /* 0x000ee80000300a00 */
[----:B----4-:R1:W-:Y:S04]  /*9e090*/  @P1 STG.E desc[UR8][R12.64], R7 ;  /* 0x000000070c001986 */ /* 0x0103e8000c101908 */
[----:B------:R-:W4:Y:S01]  /*9e0a0*/  LDL.LU R15, [R1+0x93c] ;  /* 0x00093c00010f7983 */ /* 0x000f220000300800 */
[----:B--2---:R-:W-:Y:S01]  /*9e0b0*/  ISETP.LT.AND P1, PT, R0, UR5, !P0 ;  /* 0x0000000500007c0c */ /* 0x004fe2000c721270 */
[----:B------:R-:W-:-:S02]  /*9e0c0*/  ULDC UR5, c[0x0][0x22c] ;  /* 0x00008b0000057ab9 */ /* 0x000fc40000000800 */
[----:B------:R-:W2:Y:S04]  /*9e0d0*/  LDL.LU R0, [R1+0x2234] ;  /* 0x0022340001007983 */ /* 0x000ea80000300800 */
[----:B-1----:R-:W4:Y:S04]  /*9e0e0*/  LDL.LU.64 R12, [R1+0x58] ;  /* 0x00005800010c7983 */ /* 0x002f280000300a00 */
[----:B------:R-:W4:Y:S04]  /*9e0f0*/  LDL.LU R7, [R1+0x950] ;  /* 0x0009500001077983 */ /* 0x000f280000300800 */
[----:B------:R-:W4:Y:S04]  /*9e100*/  LDL.LU R23, [R1+0x2230] ;  /* 0x0022300001177983 */ /* 0x000f280000300800 */
[----:B------:R-:W4:Y:S04]  /*9e110*/  LDL.LU R3, [R1+0x222c] ;  /* 0x00222c0001037983 */ /* 0x000f280000300800 */
[----:B------:R-:W-:Y:S01]  /*9e120*/  @P3 STG.E desc[UR8][R32.64], R6 ;  /* 0x0000000620003986 */ /* 0x000fe2000c101908 */
[----:B------:R-:W-:Y:S01]  /*9e130*/  ISETP.LT.AND P3, PT, R2, UR5, !P0 ;  /* 0x0000000502007c0c */ /* 0x000fe2000c761270 */
[----:B------:R-:W-:-:S02]  /*9e140*/  ULDC UR5, c[0x0][0x22c] ;  /* 0x00008b0000057ab9 */ /* 0x000fc40000000800 */
[----:B------:R-:W4:Y:S04]  /*9e150*/  LDL.LU R2, [R1+0x2224] ;  /* 0x0022240001027983 */ /* 0x000f280000300800 */
[----:B------:R-:W4:Y:S04]  /*9e160*/  LDL.LU R14, [R1+0x2228] ;  /* 0x00222800010e7983 */ /* 0x000f280000300800 */
[----:B------:R1:W-:Y:S01]  /*9e170*/  @P4 STG.E desc[UR8][R10.64], R252 ;  /* 0x000000fc0a004986 */ /* 0x0003e2000c101908 */
[----:B---3--:R-:W-:Y:S01]  /*9e180*/  ISETP.LT.AND P4, PT, R8, UR5, !P0 ;  /* 0x0000000508007c0c */ /* 0x008fe2000c781270 */
[----:B------:R-:W-:-:S02]  /*9e190*/  ULDC UR5, c[0x0][0x22c] ;  /* 0x00008b0000057ab9 */ /* 0x000fc40000000800 */
[----:B------:R-:W-:Y:S04]  /*9e1a0*/  @P5 STG.E desc[UR8][R30.64], R26 ;  /* 0x0000001a1e005986 */ /* 0x000fe8000c101908 */
[----:B-1----:R-:W3:Y:S04]  /*9e1b0*/  LDL.LU.64 R10, [R1+0x50] ;  /* 0x00005000010a7983 */ /* 0x002ee80000300a00 */
[----:B------:R-:W3:Y:S04]  /*9e1c0*/  LDL.LU R6, [R1+0x920] ;  /* 0x0009200001067983 */ /* 0x000ee80000300800 */
[----:B------:R-:W3:Y:S04]  /*9e1d0*/  LDL.LU.64 R8, [R1+0x48] ;  /* 0x0000480001087983 */ /* 0x000ee80000300a00 */
[----:B------:R-:W3:Y:S04]  /*9e1e0*/  LDL.LU R252, [R1+0x954] ;  /* 0x0009540001fc7983 */ /* 0x000ee80000300800 */
[----:B------:R-:W-:Y:S04]  /*9e1f0*/  @P6 STG.E desc[UR8][R28.64], R27 ;  /* 0x0000001b1c006986 */ /* 0x000fe8000c101908 */
[----:B------:R-:W-:Y:S01]  /*9e200*/  @P1 STG.E desc[UR8][R24.64], R19 ;  /* 0x0000001318001986 */ /* 0x000fe2000c101908 */
[----:B--2---:R-:W-:Y:S01]  /*9e210*/  ISETP.LT.AND P5, PT, R0, UR5, !P0 ;  /* 0x0000000500007c0c */ /* 0x004fe2000c7a1270 */
[----:B------:R-:W-:-:S02]  /*9e220*/  ULDC UR5, c[0x0][0x22c] ;  /* 0x00008b0000057ab9 */ /* 0x000fc40000000800 */
[----:B------:R-:W2:Y:S01]  /*9e230*/  LDL.LU R0, [R1+0x2220] ;  /* 0x0022200001007983 */ /* 0x000ea20000300800 */
[----:B----4-:R-:W-:Y:S01]  /*9e240*/  ISETP.LT.AND P6, PT, R23, UR5, !P0 ;  /* 0x0000000517007c0c */ /* 0x010fe2000c7c1270 */
[----:B------:R-:W-:Y:S02]  /*9e250*/  ULDC UR5, c[0x0][0x22c] ;  /* 0x00008b0000057ab9 */ /* 0x000fe40000000800 */
[----:B------:R-:W-:Y:S01]  /*9e260*/  ISETP.LT.AND P1, PT, R3, UR5, !P0 ;  /* 0x0000000503007c0c */ /* 0x000fe2000c721270 */
[----:B------:R-:W-:Y:S01]  /*9e270*/  ULDC UR5, c[0x0][0x22c] ;  /* 0x00008b0000057ab9 */ /* 0x000fe20000000800 */
[----:B------:R-:W4:Y:S04]  /*9e280*/  LDL.LU R3, [R1+0x221c] ;  /* 0x00221c0001037983 */ /* 0x000f280000300800 */
[----:B------:R1:W-:Y:S04]  /*9e290*/  @P3 STG.E desc[UR8][R20.64], R18 ;  /* 0x0000001214003986 */ /* 0x0003e8000c101908 */
[----:B------:R-:W-:Y:S01]  /*9e2a0*/  @P4 STG.E desc[UR8][R16.64], R15 ;  /* 0x0000000f10004986 */ /* 0x000fe2000c101908 */
[----:B------:R-:W-:Y:S01]  /*9e2b0*/  ISETP.LT.AND P3, PT, R14, UR5, !P0 ;  /* 0x000000050e007c0c */ /* 0x000fe2000c761270 */
[----:B------:R-:W-:-:S02]  /*9e2c0*/  ULDC UR5, c[0x0][0x22c] ;  /* 0x00008b0000057ab9 */ /* 0x000fc40000000800 */
[----:B------:R-:W-:Y:S01]  /*9e2d0*/  ISETP.LT.AND P4, PT, R2, UR5, !P0 ;  /* 0x0000000502007c0c */ /* 0x000fe2000c781270 */
[----:B------:R-:W-:Y:S01]  /*9e2e0*/  ULDC UR5, c[0x0][0x22c] ;  /* 0x00008b0000057ab9 */ /* 0x000fe20000000800 */
[----:B------:R-:W4:Y:S04]  /*9e2f0*/  LDL.LU R2, [R1+0x2218] ;  /* 0x0022180001027983 */ /* 0x000f280000300800 */
[----:B------:R-:W4:Y:S04]  /*9e300*/  LDL.LU.64 R32, [R1+0x40] ;  /* 0x0000400001207983 */ /* 0x000f280000300a00 */
[----:B-1----:R-:W4:Y:S04]  /*9e310*/  LDL.LU R18, [R1+0x924] ;  /* 0x0009240001127983 */ /* 0x002f280000300800 */
[----:B------:R-:W4:Y:S04]  /*9e320*/  LDL.LU.64 R30, [R1+0x38] ;  /* 0x00003800011e7983 */ /* 0x000f280000300a00 */
[----:B------:R-:W-:Y:S04]  /*9e330*/  @P5 STG.E desc[UR8][R12.64], R7 ;  /* 0x000000070c005986 */ /* 0x000fe8000c101908 */
[----:B------:R-:W4:Y:S04]  /*9e340*/  LDL.LU R19, [R1+0x958] ;  /* 0x0009580001137983 */ /* 0x000f280000300800 */
[----:B------:R-:W4:Y:S04]  /*9e350*/  LDL.LU.64 R28, [R1+0x30] ;  /* 0x00003000011c7983 */ /* 0x000f280000300a00 */
[----:B---3--:R1:W-:Y:S04]  /*9e360*/  @P6 STG.E desc[UR8][R10.64], R6 ;  /* 0x000000060a006986 */ /* 0x0083e8000c101908 */
[----:B------:R3:W-:Y:S01]  /*9e370*/  @P1 STG.E desc[UR8][R8.64], R252 ;  /* 0x000000fc08001986 */ /* 0x0007e2000c101908 */
[----:B--2---:R-:W-:Y:S01]  /*9e380*/  ISETP.LT.AND P5, PT, R0, UR5, !P0 ;  /* 0x0000000500007c0c */ /* 0x004fe2000c7a1270 */
[----:B------:R-:W-:-:S02]  /*9e390*/  ULDC UR5, c[0x0][0x22c] ;  /* 0x00008b0000057ab9 */ /* 0x000fc40000000800 */
[----:B------:R-:W2:Y:S04]  /*9e3a0*/  LDL.LU R0, [R1+0x928] ;  /* 0x0009280001007983 */ /* 0x000ea80000300800 */
[----:B------:R-:W2:Y:S04]  /*9e3b0*/  LDL.LU.64 R26, [R1+0x28] ;  /* 0x00002800011a7983 */ /* 0x000ea80000300a00 */
[----:B-1----:R-:W2:Y:S04]  /*9e3c0*/  LDL.LU R6, [R1+0x95c] ;  /* 0x00095c0001067983 */ /* 0x002ea80000300800 */
[----:B---3--:R-:W3:Y:S01]  /*9e3d0*/  LDL.LU R9, [R1+0x2214] ;  /* 0x0022140001097983 */ /* 0x008ee20000300800 */
[----:B----4-:R-:W-:Y:S01]  /*9e3e0*/  ISETP.LT.AND P6, PT, R3, UR5, !P0 ;  /* 0x0000000503007c0c */ /* 0x010fe2000c7c1270 */
[----:B------:R-:W-:-:S02]  /*9e3f0*/  ULDC UR5, c[0x0][0x22c] ;  /* 0x00008b0000057ab9 */ /* 0x000fc40000000800 */
[----:B------:R-:W4:Y:S04]  /*9e400*/  LDL.LU R3, [R1+0x2210] ;  /* 0x0022100001037983 */ /* 0x000f280000300800 */
[----:B------:R-:W4:Y:S04]  /*9e410*/  LDL.LU.64 R24, [R1+0x20] ;  /* 0x0000200001187983 */ /* 0x000f280000300a00 */
[----:B------:R-:W4:Y:S04]  /*9e420*/  LDL.LU R23, [R1+0x92c] ;  /* 0x00092c0001177983 */ /* 0x000f280000300800 */
[----:B------:R-:W4:Y:S01]  /*9e430*/  LDL.LU.64 R20, [R1+0x18] ;  /* 0x0000180001147983 */ /* 0x000f220000300a00 */
[----:B------:R-:W-:Y:S01]  /*9e440*/  ISETP.LT.AND P1, PT, R2, UR5, !P0 ;  /* 0x0000000502007c0c */ /* 0x000fe2000c721270 */
[----:B------:R-:W-:-:S02]  /*9e450*/  ULDC UR5, c[0x0][0x22c] ;  /* 0x00008b0000057ab9 */ /* 0x000fc40000000800 */
[----:B------:R-:W4:Y:S04]  /*9e460*/  LDL.LU R252, [R1+0x900] ;  /* 0x0009000001fc7983 */ /* 0x000f280000300800 */
[----:B------:R-:W4:Y:S04]  /*9e470*/  LDL.LU R13, [R1+0x220c] ;  /* 0x00220c00010d7983 */ /* 0x000f280000300800 */
[----:B------:R-:W4:Y:S04]  /*9e480*/  LDL.LU R2, [R1+0x2208] ;  /* 0x0022080001027983 */ /* 0x000f280000300800 */
[----:B------:R-:W4:Y:S04]  /*9e490*/  LDL.LU.64 R16, [R1+0x10] ;  /* 0x0000100001107983 */ /* 0x000f280000300a00 */
[----:B------:R-:W4:Y:S04]  /*9e4a0*/  LDL.LU R12, [R1+0x8e0] ;  /* 0x0008e000010c7983 */ /* 0x000f280000300800 */
[----:B------:R-:W4:Y:S04]  /*9e4b0*/  LDL.LU.64 R14, [R1+0x8] ;  /* 0x00000800010e7983 */ /* 0x000f280000300a00 */
[----:B------:R-:W4:Y:S04]  /*9e4c0*/  LDL.LU R8, [R1+0x904] ;  /* 0x0009040001087983 */ /* 0x000f280000300800 */
[----:B------:R-:W4:Y:S04]  /*9e4d0*/  LDL.LU.64 R10, [R1] ;  /* 0x00000000010a7983 */ /* 0x000f280000300a00 */
[----:B------:R-:W4:Y:S04]  /*9e4e0*/  LDL.LU R7, [R1+0x8e4] ;  /* 0x0008e40001077983 */ /* 0x000f280000300800 */
[----:B------:R1:W-:Y:S04]  /*9e4f0*/  @P3 STG.E desc[UR8][R32.64], R18 ;  /* 0x0000001220003986 */ /* 0x0003e8000c101908 */
[----:B------:R4:W-:Y:S04]  /*9e500*/  @P4 STG.E desc[UR8][R30.64], R19 ;  /* 0x000000131e004986 */ /* 0x0009e8000c101908 */
[----:B-1----:R-:W4:Y:S04]  /*9e510*/  LDL.LU.64 R32, [R1+0x27a0] ;  /* 0x0027a00001207983 */ /* 0x002f280000300a00 */
[----:B------:R-:W4:Y:S04]  /*9e520*/  LDL.LU R18, [R1+0x2204] ;  /* 0x0022040001127983 */ /* 0x000f280000300800 */
[----:B--2---:R1:W-:Y:S01]  /*9e530*/  @P5 STG.E desc[UR8][R28.64], R0 ;  /* 0x000000001c005986 */ /* 0x0043e2000c101908 */
[----:B---3--:R-:W-:Y:S01]  /*9e540*/  ISETP.LT.AND P3, PT, R9, UR5, !P0 ;  /* 0x0000000509007c0c */ /* 0x008fe2000c761270 */
[----:B------:R-:W-:-:S02]  /*9e550*/  ULDC UR5, c[0x0][0x22c] ;  /* 0x00008b0000057ab9 */ /* 0x000fc40000000800 */
[----:B------:R-:W2:Y:S01]  /*9e560*/  LDL.LU R9, [R1+0x908] ;  /* 0x0009080001097983 */ /* 0x000ea20000300800 */
[----:B----4-:R-:W-:Y:S01]  /*9e570*/  ISETP.LT.AND P4, PT, R3, UR5, !P0 ;  /* 0x0000000503007c0c */ /* 0x010fe2000c781270 */
[----:B------:R-:W-:Y:S02]  /*9e580*/  ULDC UR5, c[0x0][0x22c] ;  /* 0x00008b0000057ab9 */ /* 0x000fe40000000800 */
[----:B------:R-:W3:Y:S04]  /*9e590*/  LDL.LU.64 R30, [R1+0x2798] ;  /* 0x00279800011e7983 */ /* 0x000ee80000300a00 */
[----:B------:R-:W4:Y:S04]  /*9e5a0*/  LDL.LU R19, [R1+0x2200] ;  /* 0x0022000001137983 */ /* 0x000f280000300800 */
[----:B------:R-:W3:Y:S04]  /*9e5b0*/  LDL.LU R3, [R1+0x8e8] ;  /* 0x0008e80001037983 */ /* 0x000ee80000300800 */
[----:B-1----:R-:W3:Y:S04]  /*9e5c0*/  LDL.LU.64 R28, [R1+0x2790] ;  /* 0x00279000011c7983 */ /* 0x002ee80000300a00 */
[----:B------:R-:W2:Y:S04]  /*9e5d0*/  LDL.LU R0, [R1+0x21fc] ;  /* 0x0021fc0001007983 */ /* 0x000ea80000300800 */
[----:B------:R1:W-:Y:S04]  /*9e5e0*/  @P6 STG.E desc[UR8][R26.64], R6 ;  /* 0x000000061a006986 */ /* 0x0003e8000c101908 */
[----:B-1----:R-:W3:Y:S04]  /*9e5f0*/  LDL.LU.64 R26, [R1+0x2788] ;  /* 0x00278800011a7983 */ /* 0x002ee80000300a00 */
[----:B------:R-:W3:Y:S01]  /*9e600*/  LDL.LU R6, [R1+0x21f8] ;  /* 0x0021f80001067983 */ /* 0x000ee20000300800 */
[----:B------:R-:W-:Y:S01]  /*9e610*/  ISETP.LT.AND P5, PT, R13, UR5, !P0 ;  /* 0x000000050d007c0c */ /* 0x000fe2000c7a1270 */
[----:B------:R-:W-:-:S02]  /*9e620*/  ULDC UR5, c[0x0][0x22c] ;  /* 0x00008b0000057ab9 */ /* 0x000fc40000000800 */
[----:B------:R-:W-:Y:S01]  /*9e630*/  ISETP.LT.AND P6, PT, R2, UR5, !P0 ;  /* 0x0000000502007c0c */ /* 0x000fe2000c7c1270 */
[----:B------:R-:W-:Y:S01]  /*9e640*/  ULDC UR5, c[0x0][0x22c] ;  /* 0x00008b0000057ab9 */ /* 0x000fe20000000800 */
[----:B------:R-:W3:Y:S04]  /*9e650*/  LDL.LU R2, [R1+0x21f4] ;  /* 0x0021f40001027983 */ /* 0x000ee80000300800 */
[----:B------:R-:W3:Y:S04]  /*9e660*/  LDL.LU R13, [R1+0x90c] ;  /* 0x00090c00010d7983 */ /* 0x000ee80000300800 */
[----:B------:R1:W-:Y:S04]  /*9e670*/  @P1 STG.E desc[UR8][R24.64], R23 ;  /* 0x0000001718001986 */ /* 0x0003e8000c101908 */
[----:B------:R1:W-:Y:S04]  /*9e680*/  @P3 STG.E desc[UR8][R20.64], R252 ;  /* 0x000000fc14003986 */ /* 0x0003e8000c101908 */
[----:B-1----:R-:W3:Y:S04]  /*9e690*/  LDL.LU.64 R24, [R1+0x2780] ;  /* 0x0027800001187983 */ /* 0x002ee80000300a00 */
[----:B------:R-:W3:Y:S01]  /*9e6a0*/  LDL.LU R23, [R1+0x277c] ;  /* 0x00277c0001177983 */ /* 0x000ee20000300800 */
[----:B------:R-:W-:Y:S01]  /*9e6b0*/  ISETP.LT.AND P1, PT, R18, UR5, !P0 ;  /* 0x0000000512007c0c */ /* 0x000fe2000c721270 */
[----:B------:R-:W-:-:S02]  /*9e6c0*/  ULDC UR5, c[0x0][0x22c] ;  /* 0x00008b0000057ab9 */ /* 0x000fc40000000800 */
[----:B------:R-:W3:Y:S04]  /*9e6d0*/  LDL.LU R18, [R1+0x2778] ;  /* 0x0027780001127983 */ /* 0x000ee80000300800 */
[----:B------:R-:W3:Y:S04]  /*9e6e0*/  LDL.LU.64 R20, [R1+0x2770] ;  /* 0x0027700001147983 */ /* 0x000ee80000300a00 */
[----:B------:R-:W3:Y:S04]  /*9e6f0*/  LDL.LU R252, [R1+0x21f0] ;  /* 0x0021f00001fc7983 */ /* 0x000ee80000300800 */
[----:B------:R1:W-:Y:S04]  /*9e700*/  @P4 STG.E desc[UR8][R16.64], R12 ;  /* 0x0000000c10004986 */ /* 0x0003e8000c101908 */
[----:B------:R2:W-:Y:S04]  /*9e710*/  @P5 STG.E desc[UR8][R14.64], R8 ;  /* 0x000000080e005986 */ /* 0x0005e8000c101908 */
[----:B------:R3:W-:Y:S01]  /*9e720*/  @P6 STG.E desc[UR8][R10.64], R7 ;  /* 0x000000070a006986 */ /* 0x0007e2000c101908 */
[----:B----4-:R-:W-:Y:S01]  /*9e730*/  ISETP.LT.AND P3, PT, R19, UR5, !P0 ;  /* 0x0000000513007c0c */ /* 0x010fe2000c761270 */
[----:B------:R-:W-:-:S02]  /*9e740*/  ULDC UR5, c[0x0][0x22c] ;  /* 0x00008b0000057ab9 */ /* 0x000fc40000000800 */
[----:B------:R-:W4:Y:S04]  /*9e750*/  LDL.LU R19, [R1+0x2768] ;  /* 0x0027680001137983 */ /* 0x000f280000300800 */
[----:B-1----:R-:W4:Y:S04]  /*9e760*/  LDL.LU.64 R16, [R1+0x2760] ;  /* 0x0027600001107983 */ /* 0x002f280000300a00 */
[----:B------:R-:W4:Y:S01]  /*9e770*/  LDL.LU R12, [R1+0x2758] ;  /* 0x00275800010c7983 */ /* 0x000f220000300800 */
[----:B--2---:R-:W-:Y:S01]  /*9e780*/  ISETP.LT.AND P4, PT, R0, UR5, !P0 ;  /* 0x0000000500007c0c */ /* 0x004fe2000c781270 */
[----:B------:R-:W-:-:S02]  /*9e790*/  ULDC UR5, c[0x0][0x22c] ;  /* 0x00008b0000057ab9 */ /* 0x000fc40000000800 */
[----:B------:R-:W2:Y:S04]  /*9e7a0*/  LDL.LU R0, [R1+0x21ec] ;  /* 0x0021ec0001007983 */ /* 0x000ea80000300800 */
[----:B------:R-:W4:Y:S04]  /*9e7b0*/  LDL.LU.64 R14, [R1+0x2750] ;  /* 0x00275000010e7983 */ /* 0x000f280000300a00 */
[----:B------:R-:W2:Y:S01]  /*9e7c0*/  LDL.LU R8, [R1+0x274c] ;  /* 0x00274c0001087983 */ /* 0x000ea20000300800 */
[----:B---3--:R-:W-:Y:S01]  /*9e7d0*/  ISETP.LT.AND P5, PT, R6, UR5, !P0 ;  /* 0x0000000506007c0c */ /* 0x008fe2000c7a1270 */
[----:B------:R-:W-:-:S02]  /*9e7e0*/  ULDC UR5, c[0x0][0x22c] ;  /* 0x00008b0000057ab9 */ /* 0x000fc40000000800 */
[----:B------:R-:W3:Y:S04]  /*9e7f0*/  LDL.LU R6, [R1+0x2748] ;  /* 0x0027480001067983 */ /* 0x000ee80000300800 */
[----:B------:R-:W4:Y:S04]  /*9e800*/  LDL.LU.64 R10, [R1+0x2740] ;  /* 0x00274000010a7983 */ /* 0x000f280000300a00 */
[----:B------:R-:W3:Y:S01]  /*9e810*/  LDL.LU R7, [R1+0x273c] ;  /* 0x00273c0001077983 */ /* 0x000ee20000300800 */
[----:B------:R-:W-:Y:S01]  /*9e820*/  ISETP.LT.AND P6, PT, R2, UR5, !P0 ;  /* 0x0000000502007c0c */ /* 0x000fe2000c7c1270 */
[----:B------:R-:W-:-:S02]  /*9e830*/  ULDC UR5, c[0x0][0x22c] ;  /* 0x00008b0000057ab9 */ /* 0x000fc40000000800 */
[----:B------:R-:W4:Y:S04]  /*9e840*/  LDL.LU R2, [R1+0x21e4] ;  /* 0x0021e40001027983 */ /* 0x000f280000300800 */
[----:B---3--:R1:W-:Y:S04]  /*9e850*/  @P1 STG.E desc[UR8][R6.64], R9 ;  /* 0x0000000906001986 */ /* 0x0083e8000c101908 */
[----:B-1----:R-:W2:Y:S01]  /*9e860*/  LDL.LU R9, [R1+0x2738] ;  /* 0x0027380001097983 */ /* 0x002ea20000300800 */
[----:B------:R-:W-:Y:S01]  /*9e870*/  ISETP.LT.AND P1, PT, R252, UR5, !P0 ;  /* 0x00000005fc007c0c */ /* 0x000fe2000c721270 */
[----:B------:R-:W-:-:S02]  /*9e880*/  ULDC UR5, c[0x0][0x22c] ;  /* 0x00008b0000057ab9 */ /* 0x000fc40000000800 */
[----:B------:R-:W3:Y:S04]  /*9e890*/  LDL.LU R6, [R1+0x8ec] ;  /* 0x0008ec0001067983 */ /* 0x000ee80000300800 */
[----:B------:R-:W3:Y:S04]  /*9e8a0*/  LDL.LU R7, [R1+0x8d0] ;  /* 0x0008d00001077983 */ /* 0x000ee80000300800 */
[----:B------:R-:W3:Y:S04]  /*9e8b0*/  LDL.LU R252, [R1+0x21e0] ;  /* 0x0021e00001fc7983 */ /* 0x000ee80000300800 */
[----:B--2---:R1:W-:Y:S01]  /*9e8c0*/  @P3 STG.E desc[UR8][R8.64], R3 ;  /* 0x0000000308003986 */ /* 0x0043e2000c101908 */
[----:B------:R-:W-:Y:S01]  /*9e8d0*/  ISETP.LT.AND P3, PT, R0, UR5, !P0 ;  /* 0x0000000500007c0c */ /* 0x000fe2000c761270 */
[----:B------:R-:W-:-:S02]  /*9e8e0*/  ULDC UR5, c[0x0][0x22c] ;  /* 0x00008b0000057ab9 */ /* 0x000fc40000000800 */
[----:B----4-:R2:W-:Y:S04]  /*9e8f0*/  @P4 STG.E desc[UR8][R10.64], R13 ;  /* 0x0000000d0a004986 */ /* 0x0105e8000c101908 */
[----:B-1----:R-:W4:Y:S04]  /*9e900*/  LDL.LU R9, [R1+0x21e8] ;  /* 0x0021e80001097983 */ /* 0x002f280000300800 */
[----:B------:R-:W3:Y:S04]  /*9e910*/  LDL.LU R8, [R1+0x8d4] ;  /* 0x0008d40001087983 */ /* 0x000ee80000300800 */
[----:B------:R-:W3:Y:S04]  /*9e920*/  LDL.LU R0, [R1+0x21dc] ;  /* 0x0021dc0001007983 */ /* 0x000ee80000300800 */
[----:B------:R-:W3:Y:S04]  /*9e930*/  LDL.LU R3, [R1+0x8f8] ;  /* 0x0008f80001037983 */ /* 0x000ee80000300800 */
[----:B--2---:R-:W3:Y:S04]  /*9e940*/  LDL.LU R13, [R1+0x2734] ;  /* 0x00273400010d7983 */ /* 0x004ee80000300800 */
[----:B------:R-:W2:Y:S04]  /*9e950*/  LDL.LU R11, [R1+0x8f0] ;  /* 0x0008f000010b7983 */ /* 0x000ea80000300800 */
[----:B------:R-:W2:Y:S01]  /*9e960*/  LDL.LU R10, [R1+0x8f4] ;  /* 0x0008f400010a7983 */ /* 0x000ea20000300800 */
[----:B----4-:R-:W-:Y:S01]  /*9e970*/  ISETP.LT.AND P4, PT, R9, UR5, !P0 ;  /* 0x0000000509007c0c */ /* 0x010fe2000c781270 */
[----:B------:R-:W-:-:S02]  /*9e980*/  ULDC UR5, c[0x0][0x22c] ;  /* 0x00008b0000057ab9 */ /* 0x000fc40000000800 */
[----:B------:R-:W4:Y:S04]  /*9e990*/  LDL.LU R9, [R1+0x21d8] ;  /* 0x0021d80001097983 */ /* 0x000f280000300800 */
[----:B---3--:R1:W-:Y:S01]  /*9e9a0*/  @P5 STG.E desc[UR8][R12.64], R6 ;  /* 0x000000060c005986 */ /* 0x0083e2000c101908 */
[----:B------:R-:W-:Y:S01]  /*9e9b0*/  ISETP.LT.AND P5, PT, R2, UR5, !P0 ;  /* 0x0000000502007c0c */ /* 0x000fe2000c7a1270 */
[----:B------:R-:W-:Y:S02]  /*9e9c0*/  ULDC UR5, c[0x0][0x22c] ;  /* 0x00008b0000057ab9 */ /* 0x000fe40000000800 */
[----:B------:R-:W3:Y:S04]  /*9e9d0*/  LDL.LU R2, [R1+0x21d4] ;  /* 0x0021d40001027983 */ /* 0x000ee80000300800 */
[----:B--2---:R2:W-:Y:S01]  /*9e9e0*/  @P6 STG.E desc[UR8][R14.64], R11 ;  /* 0x0000000b0e006986 */ /* 0x0045e2000c101908 */
[----:B------:R-:W-:Y:S01]  /*9e9f0*/  ISETP.LT.AND P6, PT, R252, UR5, !P0 ;  /* 0x00000005fc007c0c */ /* 0x000fe2000c7c1270 */
[----:B------:R-:W-:-:S02]  /*9ea00*/  ULDC UR5, c[0x0][0x22c] ;  /* 0x00008b0000057ab9 */ /* 0x000fc40000000800 */
[----:B-1----:R-:W3:Y:S04]  /*9ea10*/  LDL.LU R6, [R1+0x8fc] ;  /* 0x0008fc0001067983 */ /* 0x002ee80000300800 */
[----:B------:R1:W-:Y:S01]  /*9ea20*/  @P1 STG.E desc[UR8][R16.64], R7 ;  /* 0x0000000710001986 */ /* 0x0003e2000c101908 */
[----:B------:R-:W-:Y:S01]  /*9ea30*/  ISETP.LT.AND P1, PT, R0, UR5, !P0 ;  /* 0x0000000500007c0c */ /* 0x000fe2000c721270 */
[----:B------:R-:W-:Y:S02]  /*9ea40*/  ULDC UR5, c[0x0][0x22c] ;  /* 0x00008b0000057ab9 */ /* 0x000fe40000000800 */
[----:B--2---:R-:W2:Y:S04]  /*9ea50*/  LDL.LU R15, [R1+0x8d8] ;  /* 0x0008d800010f7983 */ /* 0x004ea80000300800 */
[----:B------:R-:W2:Y:S04]  /*9ea60*/  LDL.LU R252, [R1+0x8dc] ;  /* 0x0008dc0001fc7983 */ /* 0x000ea80000300800 */
[----:B------:R-:W2:Y:S04]  /*9ea70*/  LDL.LU R0, [R1+0x21d0] ;  /* 0x0021d00001007983 */ /* 0x000ea80000300800 */
[----:B------:R-:W2:Y:S04]  /*9ea80*/  LDL.LU R11, [R1+0x21cc] ;  /* 0x0021cc00010b7983 */ /* 0x000ea80000300800 */
[----:B-1----:R-:W2:Y:S04]  /*9ea90*/  LDL.LU R7, [R1+0x8c0] ;  /* 0x0008c00001077983 */ /* 0x002ea80000300800 */
[----:B------:R-:W2:Y:S04]  /*9eaa0*/  LDL.LU R14, [R1+0x21c8] ;  /* 0x0021c800010e7983 */ /* 0x000ea80000300800 */
[----:B------:R-:W-:Y:S04]  /*9eab0*/  @P3 STG.E desc[UR8][R18.64], R10 ;  /* 0x0000000a12003986 */ /* 0x000fe8000c101908 */
[----:B------:R-:W2:Y:S04]  /*9eac0*/  LDL.LU R12, [R1+0x21c4] ;  /* 0x0021c400010c7983 */ /* 0x000ea80000300800 */
[----:B------:R1:W-:Y:S04]  /*9ead0*/  @P4 STG.E desc[UR8][R20.64], R8 ;  /* 0x0000000814004986 */ /* 0x0003e8000c101908 */
[----:B------:R1:W-:Y:S01]  /*9eae0*/  @P5 STG.E desc[UR8][R22.64], R3 ;  /* 0x0000000316005986 */ /* 0x0003e2000c101908 */
[----:B----4-:R-:W-:Y:S01]  /*9eaf0*/  ISETP.LT.AND P3, PT, R9, UR5, !P0 ;  /* 0x0000000509007c0c */ /* 0x010fe2000c761270 */
[----:B------:R-:W-:-:S02]  /*9eb00*/  ULDC UR5, c[0x0][0x22c] ;  /* 0x00008b0000057ab9 */ /* 0x000fc40000000800 */
[----:B------:R-:W4:Y:S01]  /*9eb10*/  LDL.LU R9, [R1+0x8a0] ;  /* 0x0008a00001097983 */ /* 0x000f220000300800 */
[----:B---3--:R-:W-:Y:S01]  /*9eb20*/  ISETP.LT.AND P4, PT, R2, UR5, !P0 ;  /* 0x0000000502007c0c */ /* 0x008fe2000c781270 */
[----:B------:R-:W-:Y:S02]  /*9eb30*/  ULDC UR5, c[0x0][0x22c] ;  /* 0x00008b0000057ab9 */ /* 0x000fe40000000800 */
[----:B------:R-:W3:Y:S04]  /*9eb40*/  LDL.LU R2, [R1+0x21c0] ;  /* 0x0021c00001027983 */ /* 0x000ee80000300800 */
[----:B-1----:R-:W3:Y:S04]  /*9eb50*/  LDL.LU R8, [R1+0x21bc] ;  /* 0x0021bc0001087983 */ /* 0x002ee80000300800 */
[----:B------:R-:W3:Y:S04]  /*9eb60*/  LDL.LU R13, [R1+0x8c4] ;  /* 0x0008c400010d7983 */ /* 0x000ee80000300800 */
[----:B------:R-:W3:Y:S04]  /*9eb70*/  LDL.LU R3, [R1+0x21b8] ;  /* 0x0021b80001037983 */ /* 0x000ee80000300800 */
[----:B------:R-:W3:Y:S04]  /*9eb80*/  LDL.LU R10, [R1+0x8a4] ;  /* 0x0008a400010a7983 */ /* 0x000ee80000300800 */
[----:B--2---:R-:W-:Y:S01]  /*9eb90*/  @P6 STG.E desc[UR8][R24.64], R15 ;  /* 0x0000000f18006986 */ /* 0x004fe2000c101908 */
[----:B------:R-:W-:Y:S01]  /*9eba0*/  ISETP.LT.AND P5, PT, R0, UR5, !P0 ;  /* 0x0000000500007c0c */ /* 0x000fe2000c7a1270 */
[----:B------:R-:W-:-:S02]  /*9ebb0*/  ULDC UR5, c[0x0][0x22c] ;  /* 0x00008b0000057ab9 */ /* 0x000fc40000000800 */
[----:B------:R-:W2:Y:S01]  /*9ebc0*/  LDL.LU R0, [R1+0x21b4] ;  /* 0x0021b40001007983 */ /* 0x000ea20000300800 */
[----:B------:R-:W-:Y:S01]  /*9ebd0*/  ISETP.LT.AND P6, PT, R11, UR5, !P0 ;  /* 0x000000050b007c0c */ /* 0x000fe2000c7c1270 */
[----:B------:R-:W-:Y:S02]  /*9ebe0*/  ULDC UR5, c[0x0][0x22c] ;  /* 0x00008b0000057ab9 */ /* 0x000fe40000000800 */
[----:B------:R1:W-:Y:S04]  /*9ebf0*/  @P1 STG.E desc[UR8][R26.64], R6 ;  /* 0x000000061a001986 */ /* 0x0003e8000c101908 */
[----:B------:R-:W2:Y:S01]  /*9ec00*/  LDL.LU R11, [R1+0x8c8] ;  /* 0x0008c800010b7983 */ /* 0x000ea20000300800 */
[----:B------:R-:W-:Y:S01]  /*9ec10*/  ISETP.LT.AND P1, PT, R14, UR5, !P0 ;  /* 0x000000050e007c0c */ /* 0x000fe2000c721270 */
[----:B------:R-:W-:-:S02]  /*9ec20*/  ULDC UR5, c[0x0][0x22c] ;  /* 0x00008b0000057ab9 */ /* 0x000fc40000000800 */
[----:B------:R1:W-:Y:S04]  /*9ec30*/  @P3 STG.E desc[UR8][R28.64], R252 ;  /* 0x000000fc1c003986 */ /* 0x0003e8000c101908 */
[----:B-1----:R-:W2:Y:S04]  /*9ec40*/  LDL.LU R6, [R1+0x21b0] ;  /* 0x0021b00001067983 */ /* 0x002ea80000300800 */
[----:B------:R-:W2:Y:S04]  /*9ec50*/  LDL.LU R15, [R1+0x8a8] ;  /* 0x0008a800010f7983 */ /* 0x000ea80000300800 */
[----:B------:R-:W2:Y:S04]  /*9ec60*/  LDL.LU R14, [R1+0x21ac] ;  /* 0x0021ac00010e7983 */ /* 0x000ea80000300800 */
[----:B------:R-:W2:Y:S01]  /*9ec70*/  LDL.LU R252, [R1+0x8cc] ;  /* 0x0008cc0001fc7983 */ /* 0x000ea20000300800 */
[----:B------:R-:W-:Y:S01]  /*9ec80*/  ISETP.LT.AND P3, PT, R12, UR5, !P0 ;  /* 0x000000050c007c0c */ /* 0x000fe2000c761270 */
[----:B------:R-:W-:-:S02]  /*9ec90*/  ULDC UR5, c[0x0][0x22c] ;  /* 0x00008b0000057ab9 */ /* 0x000fc40000000800 */
[----:B------:R-:W2:Y:S04]  /*9eca0*/  LDL.LU R12, [R1+0x21a8] ;  /* 0x0021a800010c7983 */ /* 0x000ea80000300800 */
[----:B------:R1:W-:Y:S04]  /*9ecb0*/  @P4 STG.E desc[UR8][R30.64], R7 ;  /* 0x000000071e004986 */ /* 0x0003e8000c101908 */
[----:B-1----:R-:W2:Y:S04]  /*9ecc0*/  LDL.LU R7, [R1+0x8ac] ;  /* 0x0008ac0001077983 */ /* 0x002ea80000300800 */
[----:B----4-:R1:W-:Y:S01]  /*9ecd0*/  @P5 STG.E desc[UR8][R32.64], R9 ;  /* 0x0000000920005986 */ /* 0x0103e2000c101908 */
[----:B---3--:R-:W-:Y:S01]  /*9ece0*/  ISETP.LT.AND P4, PT, R2, UR5, !P0 ;  /* 0x0000000502007c0c */ /* 0x008fe2000c781270 */
[----:B------:R-:W-:-:S02]  /*9ecf0*/  ULDC UR5, c[0x0][0x22c] ;  /* 0x00008b0000057ab9 */ /* 0x000fc40000000800 */
[----:B------:R-:W3:Y:S01]  /*9ed00*/  LDL.LU R2, [R1+0x21a4] ;  /* 0x0021a40001027983 */ /* 0x000ee20000300800 */
[----:B------:R-:W-:Y:S01]  /*9ed10*/  ISETP.LT.AND P5, PT, R8, UR5, !P0 ;  /* 0x0000000508007c0c */ /* 0x000fe2000c7a1270 */
[----:B------:R-:W-:Y:S02]  /*9ed20*/  ULDC UR5, c[0x0][0x22c] ;  /* 0x00008b0000057ab9 */ /* 0x000fe40000000800 */
[----:B-1----:R-:W4:Y:S04]  /*9ed30*/  LDL.LU R9, [R1+0x8b0] ;  /* 0x0008b00001097983 */ /* 0x002f280000300800 */
[----:B------:R-:W4:Y:S04]  /*9ed40*/  LDL.LU R8, [R1+0x21a0] ;  /* 0x0021a00001087983 */ /* 0x000f280000300800 */
[----:B------:R1:W-:Y:S01]  /*9ed50*/  @P6 STG.E desc[UR8][R34.64], R13 ;  /* 0x0000000d22006986 */ /* 0x0003e2000c101908 */
[----:B------:R-:W-:Y:S01]  /*9ed60*/  ISETP.LT.AND P6, PT, R3, UR5, !P0 ;  /* 0x0000000503007c0c */ /* 0x000fe2000c7c1270 */
[----:B------:R-:W-:-:S02]  /*9ed70*/  ULDC UR5, c[0x0][0x22c] ;  /* 0x00008b0000057ab9 */ /* 0x000fc40000000800 */
[----:B------:R2:W-:Y:S04]  /*9ed80*/  @P1 STG.E desc[UR8][R36.64], R10 ;  /* 0x0000000a24001986 */ /* 0x0005e8000c101908 */
[----:B-1----:R-:W4:Y:S01]  /*9ed90*/  LDL.LU R13, [R1+0x890] ;  /* 0x00089000010d7983 */ /* 0x002f220000300800 */
[----:B--2---:R-:W-:Y:S01]  /*9eda0*/  ISETP.LT.AND P1, PT, R0, UR5, !P0 ;  /* 0x0000000500007c0c */ /* 0x004fe2000c721270 */
[----:B------:R-:W-:Y:S02]  /*9edb0*/  ULDC UR5, c[0x0][0x22c] ;  /* 0x00008b0000057ab9 */ /* 0x000fe40000000800 */
[----:B------:R-:W2:Y:S04]  /*9edc0*/  LDL.LU R3, [R1+0x219c] ;  /* 0x00219c0001037983 */ /* 0x000ea80000300800 */
[----:B------:R-:W2:Y:S04]  /*9edd0*/  LDL.LU R10, [R1+0x8b4] ;  /* 0x0008b400010a7983 */ /* 0x000ea80000300800 */
[----:B------:R-:W2:Y:S04]  /*9ede0*/  LDL.LU R0, [R1+0x2198] ;  /* 0x0021980001007983 */ /* 0x000ea80000300800 */
[----:B------:R1:W-:Y:S01]  /*9edf0*/  @P3 STG.E desc[UR8][R38.64], R11 ;  /* 0x0000000b26003986 */ /* 0x0003e2000c101908 */
[----:B------:R-:W-:Y:S01]  /*9ee00*/  ISETP.LT.AND P3, PT, R6, UR5, !P0 ;  /* 0x0000000506007c0c */ /* 0x000fe2000c761270 */
[----:B------:R-:W-:-:S02]  /*9ee10*/  ULDC UR5, c[0x0][0x22c] ;  /* 0x00008b0000057ab9 */ /* 0x000fc40000000800 */
[----:B------:R-:W-:Y:S04]  /*9ee20*/  @P4 STG.E desc[UR8][R40.64], R15 ;  /* 0x0000000f28004986 */ /* 0x000fe8000c101908 */
[----:B-1----:R-:W2:Y:S04]  /*9ee30*/  LDL.LU R11, [R1+0x894] ;  /* 0x00089400010b7983 */ /* 0x002ea80000300800 */
[----:B------:R-:W2:Y:S04]  /*9ee40*/  LDL.LU R6, [R1+0x2194] ;  /* 0x0021940001067983 */ /* 0x000ea80000300800 */
[----:B------:R1:W-:Y:S04]  /*9ee50*/  @P5 STG.E desc[UR8][R42.64], R252 ;  /* 0x000000fc2a005986 */ /* 0x0003e8000c101908 */
[----:B-1----:R-:W2:Y:S01]  /*9ee60*/  LDL.LU R252, [R1+0x8b8] ;  /* 0x0008b80001fc7983 */ /* 0x002ea20000300800 */
[----:B------:R-:W-:Y:S01]  /*9ee70*/  ISETP.LT.AND P4, PT, R14, UR5, !P0 ;  /* 0x000000050e007c0c */ /* 0x000fe2000c781270 */
[----:B------:R-:W-:-:S02]  /*9ee80*/  ULDC UR5, c[0x0][0x22c] ;  /* 0x00008b0000057ab9 */ /* 0x000fc40000000800 */
[----:B------:R-:W2:Y:S01]  /*9ee90*/  LDL.LU R14, [R1+0x2190] ;  /* 0x00219000010e7983 */ /* 0x000ea20000300800 */
[----:B------:R-:W-:Y:S01]  /*9eea0*/  ISETP.LT.AND P5, PT, R12, UR5, !P0 ;  /* 0x000000050c007c0c */ /* 0x000fe2000c7a1270 */
[----:B------:R-:W-:Y:S02]  /*9eeb0*/  ULDC UR5, c[0x0][0x22c] ;  /* 0x00008b0000057ab9 */ /* 0x000fe40000000800 */
[----:B------:R1:W-:Y:S04]  /*9eec0*/  @P6 STG.E desc[UR8][R44.64], R7 ;  /* 0x000000072c006986 */ /* 0x0003e8000c101908 */
[----:B------:R-:W2:Y:S04]  /*9eed0*/  LDL.LU R15, [R1+0x898] ;  /* 0x00089800010f7983 */ /* 0x000ea80000300800 */
[----:B-1----:R-:W2:Y:S01]  /*9eee0*/  LDL.LU R7, [R1+0x218c] ;  /* 0x00218c0001077983 */ /* 0x002ea20000300800 */
[----:B---3--:R-:W-:Y:S01]  /*9eef0*/  ISETP.LT.AND P6, PT, R2, UR5, !P0 ;  /* 0x0000000502007c0c */ /* 0x008fe2000c7c1270 */
[----:B------:R-:W-:-:S02]  /*9ef00*/  ULDC UR5, c[0x0][0x22c] ;  /* 0x00008b0000057ab9 */ /* 0x000fc40000000800 */
[----:B------:R-:W3:Y:S04]  /*9ef10*/  LDL.LU R2, [R1+0x8bc] ;  /* 0x0008bc0001027983 */ /* 0x000ee80000300800 */
[----:B------:R-:W3:Y:S04]  /*9ef20*/  LDL.LU R12, [R1+0x2188] ;  /* 0x00218800010c7983 */ /* 0x000ee80000300800 */
[----:B----4-:R1:W-:Y:S01]  /*9ef30*/  @P1 STG.E desc[UR8][R46.64], R9 ;  /* 0x000000092e001986 */ /* 0x0103e2000c101908 */
[----:B------:R-:W-:Y:S01]  /*9ef40*/  ISETP.LT.AND P1, PT, R8, UR5, !P0 ;  /* 0x0000000508007c0c */ /* 0x000fe2000c721270 */
[----:B------:R-:W-:-:S02]  /*9ef50*/  ULDC UR5, c[0x0][0x22c] ;  /* 0x00008b0000057ab9 */ /* 0x000fc40000000800 */
[----:B------:R-:W4:Y:S04]  /*9ef60*/  LDL.LU R8, [R1+0x89c] ;  /* 0x00089c0001087983 */ /* 0x000f280000300800 */
[----:B-1----:R-:W4:Y:S04]  /*9ef70*/  LDL.LU R9, [R1+0x2184] ;  /* 0x0021840001097983 */ /* 0x002f280000300800 */
[----:B------:R1:W-:Y:S01]  /*9ef80*/  @P3 STG.E desc[UR8][R48.64], R13 ;  /* 0x0000000d30003986 */ /* 0x0003e2000c101908 */
[----:B--2---:R-:W-:Y:S01]  /*9ef90*/  ISETP.LT.AND P3, PT, R3, UR5, !P0 ;  /* 0x0000000503007c0c */ /* 0x004fe2000c761270 */
[----:B------:R-:W-:-:S02]  /*9efa0*/  ULDC UR5, c[0x0][0x22c] ;  /* 0x00008b0000057ab9 */ /* 0x000fc40000000800 */
[----:B------:R2:W-:Y:S04]  /*9efb0*/  @P4 STG.E desc[UR8][R50.64], R10 ;  /* 0x0000000a32004986 */ /* 0x0005e8000c101908 */
[----:B-1----:R-:W4:Y:S01]  /*9efc0*/  LDL.LU R13, [R1+0x880] ;  /* 0x00088000010d7983 */ /* 0x002f220000300800 */
[----:B------:R-:W-:Y:S01]  /*9efd0*/  ISETP.LT.AND P4, PT, R0, UR5, !P0 ;  /* 0x0000000500007c0c */ /* 0x000fe2000c781270 */
[----:B------:R-:W-:Y:S02]  /*9efe0*/  ULDC UR5, c[0x0][0x22c] ;  /* 0x00008b0000057ab9 */ /* 0x000fe40000000800 */
[----:B------:R-:W4:Y:S04]  /*9eff0*/  LDL.LU R3, [R1+0x2180] ;  /* 0x0021800001037983 */ /* 0x000f280000300800 */
[----:B--2---:R-:W2:Y:S04]  /*9f000*/  LDL.LU R10, [R1+0x850] ;  /* 0x00085000010a7983 */ /* 0x004ea80000300800 */
[----:B------:R-:W2:Y:S04]  /*9f010*/  LDL.LU R0, [R1+0x217c] ;  /* 0x00217c0001007983 */ /* 0x000ea80000300800 */
[----:B------:R1:W-:Y:S01]  /*9f020*/  @P5 STG.E desc[UR8][R52.64], R11 ;  /* 0x0000000b34005986 */ /* 0x0003e2000c101908 */
[----:B------:R-:W-:Y:S01]  /*9f030*/  ISETP.LT.AND P5, PT, R6, UR5, !P0 ;  /* 0x0000000506007c0c */ /* 0x000fe2000c7a1270 */
[----:B------:R-:W-:-:S02]  /*9f040*/  ULDC UR5, c[0x0][0x22c] ;  /* 0x00008b0000057ab9 */ /* 0x000fc40000000800 */
[----:B-1----:R-:W2:Y:S04]  /*9f050*/  LDL.LU R11, [R1+0x884] ;  /* 0x00088400010b7983 */ /* 0x002ea80000300800 */
[----:B------:R-:W2:Y:S04]  /*9f060*/  LDL.LU R6, [R1+0x2178] ;  /* 0x0021780001067983 */ /* 0x000ea80000300800 */
[----:B------:R1:W-:Y:S04]  /*9f070*/  @P6 STG.E desc[UR8][R54.64], R252 ;  /* 0x000000fc36006986 */ /* 0x0003e8000c101908 */
[----:B-1----:R-:W2:Y:S01]  /*9f080*/  LDL.LU R252, [R1+0x854] ;  /* 0x0008540001fc7983 */ /* 0x002ea20000300800 */
[----:B------:R-:W-:Y:S01]  /*9f090*/  ISETP.LT.AND P6, PT, R14, UR5, !P0 ;  /* 0x000000050e007c0c */ /* 0x000fe2000c7c1270 */
[----:B------:R-:W-:-:S02]  /*9f0a0*/  ULDC UR5, c[0x0][0x22c] ;  /* 0x00008b0000057ab9 */ /* 0x000fc40000000800 */
[----:B------:R-:W2:Y:S04]  /*9f0b0*/  LDL.LU R14, [R1+0x2174] ;  /* 0x00217400010e7983 */ /* 0x000ea80000300800 */
[----:B------:R-:W-:Y:S01]  /*9f0c0*/  @P1 STG.E desc[UR8][R56.64], R15 ;  /* 0x0000000f38001986 */ /* 0x000fe2000c101908 */
[----:B------:R-:W-:Y:S01]  /*9f0d0*/  ISETP.LT.AND P1, PT, R7, UR5, !P0 ;  /* 0x0000000507007c0c */ /* 0x000fe2000c721270 */
[----:B------:R-:W-:Y:S02]  /*9f0e0*/  ULDC UR5, c[0x0][0x22c] ;  /* 0x00008b0000057ab9 */ /* 0x000fe40000000800 */
[----:B------:R-:W2:Y:S04]  /*9f0f0*/  LDL.LU R7, [R1+0x888] ;  /* 0x0008880001077983 */ /* 0x000ea80000300800 */
[----:B---3--:R1:W-:Y:S01]  /*9f100*/  @P3 STG.E desc[UR8][R58.64], R2 ;  /* 0x000000023a003986 */ /* 0x0083e2000c101908 */
[----:B------:R-:W-:Y:S01]  /*9f110*/  ISETP.LT.AND P3, PT, R12, UR5, !P0 ;  /* 0x000000050c007c0c */ /* 0x000fe2000c761270 */
[----:B------:R-:W-:-:S02]  /*9f120*/  ULDC UR5, c[0x0][0x22c] ;  /* 0x00008b0000057ab9 */ /* 0x000fc40000000800 */
[----:B-1----:R-:W3:Y:S04]  /*9f130*/  LDL.LU R2, [R1+0x2170] ;  /* 0x0021700001027983 */ /* 0x002ee80000300800 */
[----:B----4-:R1:W-:Y:S04]  /*9f140*/  @P4 STG.E desc[UR8][R60.64], R8 ;  /* 0x000000083c004986 */ /* 0x0103e8000c101908 */
[----:B------:R-:W4:Y:S01]  /*9f150*/  LDL.LU R15, [R1+0x858] ;  /* 0x00085800010f7983 */ /* 0x000f220000300800 */
[----:B------:R-:W-:Y:S01]  /*9f160*/  ISETP.LT.AND P4, PT, R9, UR5, !P0 ;  /* 0x0000000509007c0c */ /* 0x000fe2000c781270 */
[----:B------:R-:W-:-:S02]  /*9f170*/  ULDC UR5, c[0x0][0x22c] ;  /* 0x00008b0000057ab9 */ /* 0x000fc40000000800 */
[----:B-1----:R-:W4:Y:S04]  /*9f180*/  LDL.LU R8, [R1+0x216c] ;  /* 0x00216c0001087983 */ /* 0x002f280000300800 */
[----:B------:R-:W4:Y:S04]  /*9f190*/  LDL.LU R9, [R1+0x88c] ;  /* 0x00088c0001097983 */ /* 0x000f280000300800 */
[----:B------:R-:W4:Y:S04]  /*9f1a0*/  LDL.LU R12, [R1+0x2168] ;  /* 0x00216800010c7983 */ /* 0x000f280000300800 */
[----:B------:R1:W-:Y:S01]  /*9f1b0*/  @P5 STG.E desc[UR8][R62.64], R13 ;  /* 0x0000000d3e005986 */ /* 0x0003e2000c101908 */
[----:B------:R-:W-:Y:S01]  /*9f1c0*/  ISETP.LT.AND P5, PT, R3, UR5, !P0 ;  /* 0x0000000503007c0c */ /* 0x000fe2000c7a1270 */
[----:B------:R-:W-:-:S02]  /*9f1d0*/  ULDC UR5, c[0x0][0x22c] ;  /* 0x00008b0000057ab9 */ /* 0x000fc40000000800 */
[----:B--2---:R2:W-:Y:S01]  /*9f1e0*/  @P6 STG.E desc[UR8][R64.64], R10 ;  /* 0x0000000a40006986 */ /* 0x0045e2000c101908 */
[----:B------:R-:W-:Y:S01]  /*9f1f0*/  ISETP.LT.AND P6, PT, R0, UR5, !P0 ;  /* 0x0000000500007c0c */ /* 0x000fe2000c7c1270 */
[----:B------:R-:W-:Y:S02]  /*9f200*/  ULDC UR5, c[0x0][0x22c] ;  /* 0x00008b0000057ab9 */ /* 0x000fe40000000800 */
[----:B-1----:R-:W4:Y:S04]  /*9f210*/  LDL.LU R13, [R1+0x85c] ;  /* 0x00085c00010d7983 */ /* 0x002f280000300800 */
        /* <DEDUP_REMOVED lines=13> */
[----:B------:R1:W-:Y:S04]  /*9f2f0*/  @P4 STG.E desc[UR8][R70.64], R7 ;  /* 0x0000000746004986 */ /* 0x0003e8000c101908 */
[----:B-1----:R-:W2:Y:S01]  /*9f300*/  LDL.LU R7, [R1+0x844] ;  /* 0x0008440001077983 */ /* 0x002ea20000300800 */
[----:B---3--:R-:W-:Y:S01]  /*9f310*/  ISETP.LT.AND P4, PT, R2, UR5, !P0 ;  /* 0x0000000502007c0c */ /* 0x008fe2000c781270 */
[----:B------:R-:W-:-:S02]  /*9f320*/  ULDC UR5, c[0x0][0x22c] ;  /* 0x00008b0000057ab9 */ /* 0x000fc40000000800 */
[----:B------:R-:W3:Y:S04]  /*9f330*/  LDL.LU R2, [R1+0x2154] ;  /* 0x0021540001027983 */ /* 0x000ee80000300800 */
[----:B----4-:R-:W-:Y:S01]  /*9f340*/  @P5 STG.E desc[UR8][R72.64], R15 ;  /* 0x0000000f48005986 */ /* 0x010fe2000c101908 */
[----:B------:R-:W-:Y:S01]  /*9f350*/  ISETP.LT.AND P5, PT, R8, UR5, !P0 ;  /* 0x0000000508007c0c */ /* 0x000fe2000c7a1270 */
[----:B------:R-:W-:Y:S02]  /*9f360*/  ULDC UR5, c[0x0][0x22c] ;  /* 0x00008b0000057ab9 */ /* 0x000fe40000000800 */
[----:B------:R1:W-:Y:S01]  /*9f370*/  @P6 STG.E desc[UR8][R74.64], R9 ;  /* 0x000000094a006986 */ /* 0x0003e2000c101908 */
        /* <DEDUP_REMOVED lines=8> */
[----:B------:R-:W4:Y:S04]  /*9f400*/  LDL.LU R12, [R1+0x214c] ;  /* 0x00214c00010c7983 */ /* 0x000f280000300800 */
[----:B------:R-:W4:Y:S04]  /*9f410*/  LDL.LU R3, [R1+0x87c] ;  /* 0x00087c0001037983 */ /* 0x000f280000300800 */
[----:B-1----:R-:W4:Y:S04]  /*9f420*/  LDL.LU R13, [R1+0x2148] ;  /* 0x00214800010d7983 */ /* 0x002f280000300800 */
[----:B--2---:R1:W-:Y:S01]  /*9f430*/  @P3 STG.E desc[UR8][R78.64], R10 ;  /* 0x0000000a4e003986 */ /* 0x0043e2000c101908 */
[----:B------:R-:W-:Y:S01]  /*9f440*/  ISETP.LT.AND P3, PT, R0, UR5, !P0 ;  /* 0x0000000500007c0c */ /* 0x000fe2000c761270 */
[----:B------:R-:W-:-:S02]  /*9f450*/  ULDC UR5, c[0x0][0x22c] ;  /* 0x00008b0000057ab9 */ /* 0x000fc40000000800 */
[----:B------:R2:W-:Y:S04]  /*9f460*/  @P4 STG.E desc[UR8][R80.64], R11 ;  /* 0x0000000b50004986 */ /* 0x0005e8000c101908 */
[----:B-1----:R-:W4:Y:S04]  /*9f470*/  LDL.LU R10, [R1+0x84c] ;  /* 0x00084c00010a7983 */ /* 0x002f280000300800 */
[----:B------:R-:W4:Y:S01]  /*9f480*/  LDL.LU R0, [R1+0x2144] ;  /* 0x0021440001007983 */ /* 0x000f220000300800 */
[----:B------:R-:W-:Y:S01]  /*9f490*/  ISETP.LT.AND P4, PT, R6, UR5, !P0 ;  /* 0x0000000506007c0c */ /* 0x000fe2000c781270 */
[----:B------:R-:W-:-:S02]  /*9f4a0*/  ULDC UR5, c[0x0][0x22c] ;  /* 0x00008b0000057ab9 */ /* 0x000fc40000000800 */
[----:B--2---:R-:W2:Y:S04]  /*9f4b0*/  LDL.LU R11, [R1+0x830] ;  /* 0x00083000010b7983 */ /* 0x004ea80000300800 */
        /* <DEDUP_REMOVED lines=11> */
[----:B----4-:R1:W-:Y:S01]  /*9f570*/  @P1 STG.E desc[UR8][R86.64], R9 ;  /* 0x0000000956001986 */ /* 0x0103e2000c101908 */
[----:B------:R-:W-:Y:S01]  /*9f580*/  ISETP.LT.AND P1, PT, R8, UR5, !P0 ;  /* 0x0000000508007c0c */ /* 0x000fe2000c721270 */
[----:B------:R-:W-:Y:S02]  /*9f590*/  ULDC UR5, c[0x0][0x22c] ;  /* 0x00008b0000057ab9 */ /* 0x000fe40000000800 */
[----:B------:R-:W-:Y:S04]  /*9f5a0*/  @P3 STG.E desc[UR8][R88.64], R15 ;  /* 0x0000000f58003986 */ /* 0x000fe8000c101908 */
[----:B-1----:R-:W4:Y:S04]  /*9f5b0*/  LDL.LU R9, [R1+0x814] ;  /* 0x0008140001097983 */ /* 0x002f280000300800 */
[----:B------:R-:W4:Y:S01]  /*9f5c0*/  LDL.LU R8, [R1+0x2134] ;  /* 0x0021340001087983 */ /* 0x000f220000300800 */
[----:B------:R-:W-:Y:S01]  /*9f5d0*/  ISETP.LT.AND P3, PT, R12, UR5, !P0 ;  /* 0x000000050c007c0c */ /* 0x000fe2000c761270 */
[----:B------:R-:W-:-:S02]  /*9f5e0*/  ULDC UR5, c[0x0][0x22c] ;  /* 0x00008b0000057ab9 */ /* 0x000fc40000000800 */
[----:B------:R1:W-:Y:S04]  /*9f5f0*/  @P4 STG.E desc[UR8][R90.64], R3 ;  /* 0x000000035a004986 */ /* 0x0003e8000c101908 */
[----:B------:R-:W4:Y:S01]  /*9f600*/  LDL.LU R12, [R1+0x838] ;  /* 0x00083800010c7983 */ /* 0x000f220000300800 */
[----:B------:R-:W-:Y:S01]  /*9f610*/  ISETP.LT.AND P4, PT, R13, UR5, !P0 ;  /* 0x000000050d007c0c */ /* 0x000fe2000c781270 */
[----:B------:R-:W-:Y:S02]  /*9f620*/  ULDC UR5, c[0x0][0x22c] ;  /* 0x00008b0000057ab9 */ /* 0x000fe40000000800 */
[----:B-1----:R-:W4:Y:S04]  /*9f630*/  LDL.LU R3, [R1+0x2130] ;  /* 0x0021300001037983 */ /* 0x002f280000300800 */
[----:B------:R-:W4:Y:S04]  /*9f640*/  LDL.LU R15, [R1+0x818] ;  /* 0x00081800010f7983 */ /* 0x000f280000300800 */
[----:B------:R1:W-:Y:S04]  /*9f650*/  @P5 STG.E desc[UR8][R92.64], R10 ;  /* 0x0000000a5c005986 */ /* 0x0003e8000c101908 */
[----:B------:R-:W4:Y:S01]  /*9f660*/  LDL.LU R13, [R1+0x212c] ;  /* 0x00212c00010d7983 */ /* 0x000f220000300800 */
[----:B------:R-:W-:Y:S01]  /*9f670*/  ISETP.LT.AND P5, PT, R0, UR5, !P0 ;  /* 0x0000000500007c0c */ /* 0x000fe2000c7a1270 */
[----:B------:R-:W-:-:S02]  /*9f680*/  ULDC UR5, c[0x0][0x22c] ;  /* 0x00008b0000057ab9 */ /* 0x000fc40000000800 */
[----:B------:R-:W4:Y:S04]  /*9f690*/  LDL.LU R0, [R1+0x83c] ;  /* 0x00083c0001007983 */ /* 0x000f280000300800 */
[----:B-1----:R-:W4:Y:S04]  /*9f6a0*/  LDL.LU R10, [R1+0x2128] ;  /* 0x00212800010a7983 */ /* 0x002f280000300800 */
[----:B--2---:R1:W-:Y:S01]  /*9f6b0*/  @P6 STG.E desc[UR8][R94.64], R11 ;  /* 0x0000000b5e006986 */ /* 0x0043e2000c101908 */
        /* <DEDUP_REMOVED lines=17> */
[----:B-1----:R-:W4:Y:S04]  /*9f7d0*/  LDL.LU R9, [R1+0x824] ;  /* 0x0008240001097983 */ /* 0x002f280000300800 */
[----:B------:R-:W4:Y:S04]  /*9f7e0*/  LDL.LU R8, [R1+0x2118] ;  /* 0x0021180001087983 */ /* 0x000f280000300800 */
[----:B------:R1:W-:Y:S01]  /*9f7f0*/  @P5 STG.E desc[UR8][R102.64], R12 ;  /* 0x0000000c66005986 */ /* 0x0003e2000c101908 */
[----:B------:R-:W-:Y:S01]  /*9f800*/  ISETP.LT.AND P5, PT, R3, UR5, !P0 ;  /* 0x0000000503007c0c */ /* 0x000fe2000c7a1270 */
[----:B------:R-:W-:-:S02]  /*9f810*/  ULDC UR5, c[0x0][0x22c] ;  /* 0x00008b0000057ab9 */ /* 0x000fc40000000800 */
[----:B------:R-:W-:Y:S04]  /*9f820*/  @P6 STG.E desc[UR8][R104.64], R15 ;  /* 0x0000000f68006986 */ /* 0x000fe8000c101908 */
[----:B-1----:R-:W4:Y:S01]  /*9f830*/  LDL.LU R12, [R1+0x804] ;  /* 0x00080400010c7983 */ /* 0x002f220000300800 */
[----:B------:R-:W-:Y:S01]  /*9f840*/  ISETP.LT.AND P6, PT, R13, UR5, !P0 ;  /* 0x000000050d007c0c */ /* 0x000fe2000c7c1270 */
[----:B------:R-:W-:Y:S02]  /*9f850*/  ULDC UR5, c[0x0][0x22c] ;  /* 0x00008b0000057ab9 */ /* 0x000fe40000000800 */
[----:B------:R-:W4:Y:S04]  /*9f860*/  LDL.LU R3, [R1+0x2114] ;  /* 0x0021140001037983 */ /* 0x000f280000300800 */
[----:B------:R1:W-:Y:S01]  /*9f870*/  @P1 STG.E desc[UR8][R106.64], R0 ;  /* 0x000000006a001986 */ /* 0x0003e2000c101908 */
[----:B------:R-:W-:Y:S01]  /*9f880*/  ISETP.LT.AND P1, PT, R10, UR5, !P0 ;  /* 0x000000050a007c0c */ /* 0x000fe2000c721270 */
[----:B------:R-:W-:-:S02]  /*9f890*/  ULDC UR5, c[0x0][0x22c] ;  /* 0x00008b0000057ab9 */ /* 0x000fc40000000800 */
[----:B------:R-:W4:Y:S04]  /*9f8a0*/  LDL.LU R13, [R1+0x828] ;  /* 0x00082800010d7983 */ /* 0x000f280000300800 */
[----:B-1----:R-:W4:Y:S04]  /*9f8b0*/  LDL.LU R0, [R1+0x2110] ;  /* 0x0021100001007983 */ /* 0x002f280000300800 */
[----:B------:R-:W4:Y:S04]  /*9f8c0*/  LDL.LU R15, [R1+0x808] ;  /* 0x00080800010f7983 */ /* 0x000f280000300800 */
[----:B--2---:R1:W-:Y:S01]  /*9f8d0*/  @P3 STG.E desc[UR8][R108.64], R11 ;  /* 0x0000000b6c003986 */ /* 0x0043e2000c101908 */
[----:B------:R-:W-:Y:S01]  /*9f8e0*/  ISETP.LT.AND P3, PT, R6, UR5, !P0 ;  /* 0x0000000506007c0c */ /* 0x000fe2000c761270 */
[----:B------:R-:W-:-:S02]  /*9f8f0*/  ULDC UR5, c[0x0][0x22c] ;  /* 0x00008b0000057ab9 */ /* 0x000fc40000000800 */
[----:B------:R-:W2:Y:S04]  /*9f900*/  LDL.LU R10, [R1+0x210c] ;  /* 0x00210c00010a7983 */ /* 0x000ea80000300800 */
        /* <DEDUP_REMOVED lines=20> */
[----:B-1----:R-:W4:Y:S04]  /*9fa50*/  LDL.LU R12, [R1+0x7f4] ;  /* 0x0007f400010c7983 */ /* 0x002f280000300800 */
[----:B------:R1:W-:Y:S04]  /*9fa60*/  @P3 STG.E desc[UR8][R118.64], R13 ;  /* 0x0000000d76003986 */ /* 0x0003e8000c101908 */
[----:B------:R-:W4:Y:S01]  /*9fa70*/  LDL.LU R3, [R1+0x20f8] ;  /* 0x0020f80001037983 */ /* 0x000f220000300800 */
[----:B------:R-:W-:Y:S01]  /*9fa80*/  ISETP.LT.AND P3, PT, R0, UR5, !P0 ;  /* 0x0000000500007c0c */ /* 0x000fe2000c761270 */
[----:B------:R-:W-:-:S02]  /*9fa90*/  ULDC UR5, c[0x0][0x22c] ;  /* 0x00008b0000057ab9 */ /* 0x000fc40000000800 */
[----:B------:R-:W-:Y:S04]  /*9faa0*/  @P4 STG.E desc[UR8][R120.64], R15 ;  /* 0x0000000f78004986 */ /* 0x000fe8000c101908 */
[----:B-1----:R-:W4:Y:S04]  /*9fab0*/  LDL.LU R13, [R1+0x7d4] ;  /* 0x0007d400010d7983 */ /* 0x002f280000300800 */
[----:B------:R-:W4:Y:S01]  /*9fac0*/  LDL.LU R0, [R1+0x20f4] ;  /* 0x0020f40001007983 */ /* 0x000f220000300800 */
[----:B--2---:R-:W-:Y:S01]  /*9fad0*/  ISETP.LT.AND P4, PT, R10, UR5, !P0 ;  /* 0x000000050a007c0c */ /* 0x004fe2000c781270 */
[----:B------:R-:W-:-:S02]  /*9fae0*/  ULDC UR5, c[0x0][0x22c] ;  /* 0x00008b0000057ab9 */ /* 0x000fc40000000800 */
[----:B------:R1:W-:Y:S01]  /*9faf0*/  @P5 STG.E desc[UR8][R122.64], R11 ;  /* 0x0000000b7a005986 */ /* 0x0003e2000c101908 */
[----:B------:R-:W-:Y:S01]  /*9fb00*/  ISETP.LT.AND P5, PT, R6, UR5, !P0 ;  /* 0x0000000506007c0c */ /* 0x000fe2000c7a1270 */
[----:B------:R-:W-:Y:S02]  /*9fb10*/  ULDC UR5, c[0x0][0x22c] ;  /* 0x00008b0000057ab9 */ /* 0x000fe40000000800 */
[----:B-1----:R-:W2:Y:S04]  /*9fb20*/  LDL.LU R11, [R1+0x7f8] ;  /* 0x0007f800010b7983 */ /* 0x002ea80000300800 */
[----:B------:R-:W2:Y:S04]  /*9fb30*/  LDL.LU R10, [R1+0x20f0] ;  /* 0x0020f000010a7983 */ /* 0x000ea80000300800 */
[----:B------:R-:W2:Y:S04]  /*9fb40*/  LDL.LU R15, [R1+0x7d8] ;  /* 0x0007d800010f7983 */ /* 0x000ea80000300800 */
[----:B------:R1:W-:Y:S04]  /*9fb50*/  @P6 STG.E desc[UR8][R124.64], R252 ;  /* 0x000000fc7c006986 */ /* 0x0003e8000c101908 */
[----:B------:R-:W2:Y:S04]  /*9fb60*/  LDL.LU R6, [R1+0x20ec] ;  /* 0x0020ec0001067983 */ /* 0x000ea80000300800 */
        /* <DEDUP_REMOVED lines=18> */
[----:B------:R-:W4:Y:S04]  /*9fc90*/  LDL.LU R3, [R1+0x20dc] ;  /* 0x0020dc0001037983 */ /* 0x000f280000300800 */
[----:B------:R1:W-:Y:S01]  /*9fca0*/  @P5 STG.E desc[UR8][R132.64], R13 ;  /* 0x0000000d84005986 */ /* 0x0003e2000c101908 */
[----:B------:R-:W-:Y:S01]  /*9fcb0*/  ISETP.LT.AND P5, PT, R0, UR5, !P0 ;  /* 0x0000000500007c0c */ /* 0x000fe2000c7a1270 */
[----:B------:R-:W-:-:S02]  /*9fcc0*/  ULDC UR5, c[0x0][0x22c] ;  /* 0x00008b0000057ab9 */ /* 0x000fc40000000800 */
[----:B-1----:R-:W4:Y:S04]  /*9fcd0*/  LDL.LU R13, [R1+0x7e4] ;  /* 0x0007e400010d7983 */ /* 0x002f280000300800 */
[----:B------:R-:W4:Y:S04]  /*9fce0*/  LDL.LU R0, [R1+0x20d8] ;  /* 0x0020d80001007983 */ /* 0x000f280000300800 */
[----:B--2---:R1:W-:Y:S01]  /*9fcf0*/  @P6 STG.E desc[UR8][R134.64], R11 ;  /* 0x0000000b86006986 */ /* 0x0043e2000c101908 */
        /* <DEDUP_REMOVED lines=52> */
[----:B------:R-:W3:Y:S04]  /*a0040*/  LDL.LU R17, [R1+0x788] ;  /* 0x0007880001117983 */ /* 0x000ee80000300800 */
[----:B----4-:R1:W-:Y:S01]  /*a0050*/  @P1 STG.E desc[UR8][R156.64], R9 ;  /* 0x000000099c001986 */ /* 0x0103e2000c101908 */
[----:B------:R-:W-:Y:S01]  /*a0060*/  ISETP.LT.AND P1, PT, R8, UR5, !P0 ;  /* 0x0000000508007c0c */ /* 0x000fe2000c721270 */
[----:B------:R-:W-:-:S02]  /*a0070*/  ULDC UR5, c[0x0][0x22c] ;  /* 0x00008b0000057ab9 */ /* 0x000fc40000000800 */
[----:B------:R-:W4:Y:S04]  /*a0080*/  LDL.LU R8, [R1+0x2090] ;  /* 0x0020900001087983 */ /* 0x000f280000300800 */
[----:B-1----:R-:W4:Y:S04]  /*a0090*/  LDL.LU R9, [R1+0x7ac] ;  /* 0x0007ac0001097983 */ /* 0x002f280000300800 */
[----:B------:R-:W4:Y:S04]  /*a00a0*/  LDL.LU R16, [R1+0x208c] ;  /* 0x00208c0001107983 */ /* 0x000f280000300800 */
[----:B------:R-:W-:Y:S01]  /*a00b0*/  @P3 STG.E desc[UR8][R158.64], R12 ;  /* 0x0000000c9e003986 */ /* 0x000fe2000c101908 */
[----:B------:R-:W-:-:S03]  /*a00c0*/  ISETP.LT.AND P3, PT, R3, UR5, !P0 ;  /* 0x0000000503007c0c */ /* 0x000fc6000c761270 */
[----:B------:R-:W4:Y:S01]  /*a00d0*/  LDL.LU R14, [R1+0x78c] ;  /* 0x00078c00010e7983 */ /* 0x000f220000300800 */
[----:B------:R-:W-:-:S03]  /*a00e0*/  ULDC UR5, c[0x0][0x22c] ;  /* 0x00008b0000057ab9 */ /* 0x000fc60000000800 */
[----:B------:R-:W4:Y:S04]  /*a00f0*/  LDL.LU R3, [R1+0x2088] ;  /* 0x0020880001037983 */ /* 0x000f280000300800 */
[----:B------:R-:W4:Y:S04]  /*a0100*/  LDL.LU R15, [R1+0x790] ;  /* 0x00079000010f7983 */ /* 0x000f280000300800 */
[----:B------:R1:W-:Y:S01]  /*a0110*/  @P4 STG.E desc[UR8][R160.64], R13 ;  /* 0x0000000da0004986 */ /* 0x0003e2000c101908 */
[----:B------:R-:W-:Y:S01]  /*a0120*/  ISETP.LT.AND P4, PT, R0, UR5, !P0 ;  /* 0x0000000500007c0c */ /* 0x000fe2000c781270 */
[----:B------:R-:W-:-:S02]  /*a0130*/  ULDC UR5, c[0x0][0x22c] ;  /* 0x00008b0000057ab9 */ /* 0x000fc40000000800 */
[----:B------:R-:W4:Y:S04]  /*a0140*/  LDL.LU R0, [R1+0x2084] ;  /* 0x0020840001007983 */ /* 0x000f280000300800 */
[----:B-1----:R-:W4:Y:S04]  /*a0150*/  LDL.LU R13, [R1+0x770] ;  /* 0x00077000010d7983 */ /* 0x002f280000300800 */
[----:B------:R-:W4:Y:S04]  /*a0160*/  LDL.LU R12, [R1+0x2080] ;  /* 0x00208000010c7983 */ /* 0x000f280000300800 */
[----:B--2---:R-:W-:Y:S04]  /*a0170*/  @P5 STG.E desc[UR8][R162.64], R11 ;  /* 0x0000000ba2005986 */ /* 0x004fe8000c101908 */
[----:B------:R1:W-:Y:S04]  /*a0180*/  @P6 STG.E desc[UR8][R164.64], R252 ;  /* 0x000000fca4006986 */ /* 0x0003e8000c101908 */
[----:B-1----:R-:W2:Y:S01]  /*a0190*/  LDL.LU R252, [R1+0x794] ;  /* 0x0007940001fc7983 */ /* 0x002ea20000300800 */
[----:B------:R-:W-:Y:S01]  /*a01a0*/  ISETP.LT.AND P5, PT, R10, UR5, !P0 ;  /* 0x000000050a007c0c */ /* 0x000fe2000c7a1270 */
[----:B------:R-:W-:-:S02]  /*a01b0*/  ULDC UR5, c[0x0][0x22c] ;  /* 0x00008b0000057ab9 */ /* 0x000fc40000000800 */
[----:B------:R-:W-:Y:S01]  /*a01c0*/  ISETP.LT.AND P6, PT, R6, UR5, !P0 ;  /* 0x0000000506007c0c */ /* 0x000fe2000c7c1270 */
[----:B------:R-:W-:Y:S01]  /*a01d0*/  ULDC UR5, c[0x0][0x22c] ;  /* 0x00008b0000057ab9 */ /* 0x000fe20000000800 */
[----:B------:R-:W2:Y:S04]  /*a01e0*/  LDL.LU R6, [R1+0x2078] ;  /* 0x0020780001067983 */ /* 0x000ea80000300800 */
[----:B------:R-:W2:Y:S04]  /*a01f0*/  LDL.LU R11, [R1+0x774] ;  /* 0x00077400010b7983 */ /* 0x000ea80000300800 */
[----:B------:R-:W2:Y:S04]  /*a0200*/  LDL.LU R10, [R1+0x2074] ;  /* 0x00207400010a7983 */ /* 0x000ea80000300800 */
[----:B------:R1:W-:Y:S04]  /*a0210*/  @P1 STG.E desc[UR8][R166.64], R7 ;  /* 0x00000007a6001986 */ /* 0x0003e8000c101908 */
[----:B-1----:R-:W2:Y:S01]  /*a0220*/  LDL.LU R7, [R1+0x798] ;  /* 0x0007980001077983 */ /* 0x002ea20000300800 */
[----:B---3--:R-:W-:Y:S01]  /*a0230*/  ISETP.LT.AND P1, PT, R2, UR5, !P0 ;  /* 0x0000000502007c0c */ /* 0x008fe2000c721270 */
[----:B------:R-:W-:-:S02]  /*a0240*/  ULDC UR5, c[0x0][0x22c] ;  /* 0x00008b0000057ab9 */ /* 0x000fc40000000800 */
[----:B------:R-:W3:Y:S04]  /*a0250*/  LDL.LU R2, [R1+0x2070] ;  /* 0x0020700001027983 */ /* 0x000ee80000300800 */
[----:B------:R-:W-:Y:S01]  /*a0260*/  @P3 STG.E desc[UR8][R168.64], R17 ;  /* 0x00000011a8003986 */ /* 0x000fe2000c101908 */
[----:B----4-:R-:W-:Y:S01]  /*a0270*/  ISETP.LT.AND P3, PT, R8, UR5, !P0 ;  /* 0x0000000508007c0c */ /* 0x010fe2000c761270 */
[----:B------:R-:W-:Y:S02]  /*a0280*/  ULDC UR5, c[0x0][0x22c] ;  /* 0x00008b0000057ab9 */ /* 0x000fe40000000800 */
[----:B------:R1:W-:Y:S01]  /*a0290*/  @P4 STG.E desc[UR8][R170.64], R9 ;  /* 0x00000009aa004986 */ /* 0x0003e2000c101908 */
[----:B------:R-:W-:Y:S01]  /*a02a0*/  ISETP.LT.AND P4, PT, R16, UR5, !P0 ;  /* 0x0000000510007c0c */ /* 0x000fe2000c781270 */
[----:B------:R-:W-:-:S02]  /*a02b0*/  ULDC UR5, c[0x0][0x22c] ;  /* 0x00008b0000057ab9 */ /* 0x000fc40000000800 */
[----:B-1----:R-:W4:Y:S04]  /*a02c0*/  LDL.LU R9, [R1+0x778] ;  /* 0x0007780001097983 */ /* 0x002f280000300800 */
[----:B------:R-:W-:Y:S01]  /*a02d0*/  @P5 STG.E desc[UR8][R172.64], R14 ;  /* 0x0000000eac005986 */ /* 0x000fe2000c101908 */
[----:B------:R-:W-:Y:S01]  /*a02e0*/  ISETP.LT.AND P5, PT, R3, UR5, !P0 ;  /* 0x0000000503007c0c */ /* 0x000fe2000c7a1270 */
[----:B------:R-:W-:Y:S02]  /*a02f0*/  ULDC UR5, c[0x0][0x22c] ;  /* 0x00008b0000057ab9 */ /* 0x000fe40000000800 */
[----:B------:R-:W4:Y:S04]  /*a0300*/  LDL.LU R8, [R1+0x206c] ;  /* 0x00206c0001087983 */ /* 0x000f280000300800 */
[----:B------:R1:W-:Y:S04]  /*a0310*/  @P6 STG.E desc[UR8][R174.64], R15 ;  /* 0x0000000fae006986 */ /* 0x0003e8000c101908 */
[----:B------:R-:W4:Y:S01]  /*a0320*/  LDL.LU R3, [R1+0x79c] ;  /* 0x00079c0001037983 */ /* 0x000f220000300800 */
[----:B------:R-:W-:Y:S01]  /*a0330*/  ISETP.LT.AND P6, PT, R0, UR5, !P0 ;  /* 0x0000000500007c0c */ /* 0x000fe2000c7c1270 */
[----:B------:R-:W-:-:S02]  /*a0340*/  ULDC UR5, c[0x0][0x22c] ;  /* 0x00008b0000057ab9 */ /* 0x000fc40000000800 */
[----:B------:R-:W4:Y:S04]  /*a0350*/  LDL.LU R0, [R1+0x2068] ;  /* 0x0020680001007983 */ /* 0x000f280000300800 */
[----:B------:R-:W-:Y:S01]  /*a0360*/  @P1 STG.E desc[UR8][R176.64], R13 ;  /* 0x0000000db0001986 */ /* 0x000fe2000c101908 */
[----:B------:R-:W-:-:S03]  /*a0370*/  ISETP.LT.AND P1, PT, R12, UR5, !P0 ;  /* 0x000000050c007c0c */ /* 0x000fc6000c721270 */
[----:B-1----:R-:W4:Y:S01]  /*a0380*/  LDL.LU R15, [R1+0x77c] ;  /* 0x00077c00010f7983 */ /* 0x002f220000300800 */
[----:B------:R-:W-:-:S03]  /*a0390*/  ULDC UR5, c[0x0][0x22c] ;  /* 0x00008b0000057ab9 */ /* 0x000fc60000000800 */
[----:B------:R-:W4:Y:S04]  /*a03a0*/  LDL.LU R12, [R1+0x2054] ;  /* 0x00205400010c7983 */ /* 0x000f280000300800 */
[----:B--2---:R1:W-:Y:S04]  /*a03b0*/  @P3 STG.E desc[UR8][R178.64], R252 ;  /* 0x000000fcb2003986 */ /* 0x0043e8000c101908 */
[----:B-1----:R-:W2:Y:S01]  /*a03c0*/  LDL.LU R252, [R1+0x760] ;  /* 0x0007600001fc7983 */ /* 0x002ea20000300800 */
[----:B------:R-:W-:Y:S01]  /*a03d0*/  ISETP.LT.AND P3, PT, R6, UR5, !P0 ;  /* 0x0000000506007c0c */ /* 0x000fe2000c761270 */
[----:B------:R-:W-:-:S02]  /*a03e0*/  ULDC UR5, c[0x0][0x22c] ;  /* 0x00008b0000057ab9 */ /* 0x000fc40000000800 */
[----:B------:R-:W-:Y:S01]  /*a03f0*/  @P4 STG.E desc[UR8][R180.64], R11 ;  /* 0x0000000bb4004986 */ /* 0x000fe2000c101908 */
[----:B------:R-:W-:Y:S01]  /*a0400*/  ISETP.LT.AND P4, PT, R10, UR5, !P0 ;  /* 0x000000050a007c0c */ /* 0x000fe2000c781270 */
[----:B------:R-:W-:Y:S02]  /*a0410*/  ULDC UR5, c[0x0][0x22c] ;  /* 0x00008b0000057ab9 */ /* 0x000fe40000000800 */
[----:B------:R-:W2:Y:S04]  /*a0420*/  LDL.LU R6, [R1+0x2050] ;  /* 0x0020500001067983 */ /* 0x000ea80000300800 */
[----:B------:R1:W-:Y:S04]  /*a0430*/  @P5 STG.E desc[UR8][R182.64], R7 ;  /* 0x00000007b6005986 */ /* 0x0003e8000c101908 */
[----:B-1----:R-:W2:Y:S01]  /*a0440*/  LDL.LU R7, [R1+0x740] ;  /* 0x0007400001077983 */ /* 0x002ea20000300800 */
[----:B---3--:R-:W-:Y:S01]  /*a0450*/  ISETP.LT.AND P5, PT, R2, UR5, !P0 ;  /* 0x0000000502007c0c */ /* 0x008fe2000c7a1270 */
[----:B------:R-:W-:-:S02]  /*a0460*/  ULDC UR5, c[0x0][0x22c] ;  /* 0x00008b0000057ab9 */ /* 0x000fc40000000800 */
        /* <DEDUP_REMOVED lines=8> */
[----:B----4-:R1:W-:Y:S01]  /*a04f0*/  @P6 STG.E desc[UR8][R184.64], R9 ;  /* 0x00000009b8006986 */ /* 0x0103e2000c101908 */
[----:B------:R-:W-:Y:S01]  /*a0500*/  ISETP.LT.AND P6, PT, R8, UR5, !P0 ;  /* 0x0000000508007c0c */ /* 0x000fe2000c7c1270 */
[----:B------:R-:W-:-:S02]  /*a0510*/  ULDC UR5, c[0x0][0x22c] ;  /* 0x00008b0000057ab9 */ /* 0x000fc40000000800 */
[----:B-1----:R-:W4:Y:S04]  /*a0520*/  LDL.LU R9, [R1+0x748] ;  /* 0x0007480001097983 */ /* 0x002f280000300800 */
[----:B------:R1:W-:Y:S04]  /*a0530*/  @P1 STG.E desc[UR8][R186.64], R3 ;  /* 0x00000003ba001986 */ /* 0x0003e8000c101908 */
        /* <DEDUP_REMOVED lines=12> */
[----:B--2---:R1:W-:Y:S04]  /*a0600*/  @P4 STG.E desc[UR8][R190.64], R252 ;  /* 0x000000fcbe004986 */ /* 0x0043e8000c101908 */
        /* <DEDUP_REMOVED lines=9> */
[----:B------:R-:W-:Y:S01]  /*a06a0*/  @P6 STG.E desc[UR8][R194.64], R21 ;  /* 0x00000015c2006986 */ /* 0x000fe2000c101908 */
[----:B------:R-:W-:Y:S01]  /*a06b0*/  ISETP.LT.AND P6, PT, R18, UR5, !P0 ;  /* 0x0000000512007c0c */ /* 0x000fe2000c7c1270 */
[----:B------:R-:W-:Y:S02]  /*a06c0*/  ULDC UR5, c[0x0][0x22c] ;  /* 0x00008b0000057ab9 */ /* 0x000fe40000000800 */
[----:B------:R-:W-:Y:S01]  /*a06d0*/  @P1 STG.E desc[UR8][R196.64], R19 ;  /* 0x00000013c4001986 */ /* 0x000fe2000c101908 */
[----:B------:R-:W-:Y:S01]  /*a06e0*/  ISETP.LT.AND P1, PT, R16, UR5, !P0 ;  /* 0x0000000510007c0c */ /* 0x000fe2000c721270 */
[----:B------:R-:W-:-:S02]  /*a06f0*/  ULDC UR5, c[0x0][0x22c] ;  /* 0x00008b0000057ab9 */ /* 0x000fc40000000800 */
[----:B------:R-:W-:Y:S01]  /*a0700*/  @P3 STG.E desc[UR8][R198.64], R11 ;  /* 0x0000000bc6003986 */ /* 0x000fe2000c101908 */
[----:B------:R-:W-:Y:S01]  /*a0710*/  ISETP.LT.AND P3, PT, R10, UR5, !P0 ;  /* 0x000000050a007c0c */ /* 0x000fe2000c761270 */
[----:B------:R-:W-:Y:S02]  /*a0720*/  ULDC UR5, c[0x0][0x22c] ;  /* 0x00008b0000057ab9 */ /* 0x000fe40000000800 */
[----:B----4-:R-:W-:Y:S01]  /*a0730*/  @P4 STG.E desc[UR8][R200.64], R9 ;  /* 0x00000009c8004986 */ /* 0x010fe2000c101908 */
[----:B------:R-:W-:Y:S01]  /*a0740*/  ISETP.LT.AND P4, PT, R8, UR5, !P0 ;  /* 0x0000000508007c0c */ /* 0x000fe2000c781270 */
[----:B------:R-:W-:Y:S02]  /*a0750*/  ULDC UR5, c[0x0][0x22c] ;  /* 0x00008b0000057ab9 */ /* 0x000fe40000000800 */
[----:B------:R-:W1:Y:S04]  /*a0760*/  LDS.128 R8, [R13] ;  /* 0x000000000d087984 */ /* 0x000e680000000c00 */
[----:B------:R4:W-:Y:S01]  /*a0770*/  @P5 STG.E desc[UR8][R202.64], R3 ;  /* 0x00000003ca005986 */ /* 0x0009e2000c101908 */
[----:B------:R-:W-:Y:S01]  /*a0780*/  ISETP.LT.AND P5, PT, R0, UR5, !P0 ;  /* 0x0000000500007c0c */ /* 0x000fe2000c7a1270 */
[----:B------:R-:W-:-:S02]  /*a0790*/  ULDC UR5, c[0x0][0x22c] ;  /* 0x00008b0000057ab9 */ /* 0x000fc40000000800 */
[----:B------:R-:W-:Y:S04]  /*a07a0*/  @P6 STG.E desc[UR8][R204.64], R17 ;  /* 0x00000011cc006986 */ /* 0x000fe8000c101908 */
[----:B----4-:R-:W4:Y:S04]  /*a07b0*/  LDL.LU R3, [R1+0x734] ;  /* 0x0007340001037983 */ /* 0x010f280000300800 */
[----:B------:R-:W4:Y:S04]  /*a07c0*/  LDL.LU R0, [R1+0x2014] ;  /* 0x0020140001007983 */ /* 0x000f280000300800 */
[----:B------:R-:W-:Y:S04]  /*a07d0*/  @P1 STG.E desc[UR8][R206.64], R15 ;  /* 0x0000000fce001986 */ /* 0x000fe8000c101908 */
[----:B--2---:R2:W-:Y:S04]  /*a07e0*/  @P3 STG.E desc[UR8][R208.64], R252 ;  /* 0x000000fcd0003986 */ /* 0x0045e8000c101908 */
[----:B--2---:R-:W2:Y:S01]  /*a07f0*/  LDL.LU R252, [R1+0x758] ;  /* 0x0007580001fc7983 */ /* 0x004ea20000300800 */
[----:B------:R-:W-:Y:S01]  /*a0800*/  ISETP.LT.AND P6, PT, R14, UR5, !P0 ;  /* 0x000000050e007c0c */ /* 0x000fe2000c7c1270 */
[----:B------:R-:W-:-:S02]  /*a0810*/  ULDC UR5, c[0x0][0x22c] ;  /* 0x00008b0000057ab9 */ /* 0x000fc40000000800 */
[----:B------:R-:W-:Y:S01]  /*a0820*/  ISETP.LT.AND P1, PT, R12, UR5, !P0 ;  /* 0x000000050c007c0c */ /* 0x000fe2000c721270 */
[----:B------:R-:W-:Y:S01]  /*a0830*/  ULDC UR5, c[0x0][0x22c] ;  /* 0x00008b0000057ab9 */ /* 0x000fe20000000800 */
        /* <DEDUP_REMOVED lines=14> */
[----:B------:R-:W-:Y:S01]  /*a0920*/  ISETP.LT.AND P3, PT, R6, UR5, !P0 ;  /* 0x0000000506007c0c */ /* 0x000fe2000c761270 */
[----:B------:R-:W-:-:S02]  /*a0930*/  ULDC UR5, c[0x0][0x22c] ;  /* 0x00008b0000057ab9 */ /* 0x000fc40000000800 */
[----:B------:R-:W2:Y:S04]  /*a0940*/  LDL.LU R19, [R1+0x1fd8] ;  /* 0x001fd80001137983 */ /* 0x000ea80000300800 */
[----:B------:R-:W2:Y:S04]  /*a0950*/  LDL.LU R18, [R1+0x1fd4] ;  /* 0x001fd40001127983 */ /* 0x000ea80000300800 */
[----:B------:R-:W2:Y:S04]  /*a0960*/  LDL.LU R17, [R1+0x72c] ;  /* 0x00072c0001117983 */ /* 0x000ea80000300800 */
[----:B------:R-:W2:Y:S04]  /*a0970*/  LDL.LU R16, [R1+0x1fd0] ;  /* 0x001fd00001107983 */ /* 0x000ea80000300800 */
[----:B------:R-:W2:Y:S04]  /*a0980*/  LDL.LU R6, [R1+0x1fcc] ;  /* 0x001fcc0001067983 */ /* 0x000ea80000300800 */
[----:B------:R1:W-:Y:S04]  /*a0990*/  @P4 STG.E desc[UR8][R210.64], R7 ;  /* 0x00000007d2004986 */ /* 0x0003e8000c101908 */
[----:B-1----:R-:W2:Y:S01]  /*a09a0*/  LDL.LU R7, [R1+0x710] ;  /* 0x0007100001077983 */ /* 0x002ea20000300800 */
[----:B---3--:R-:W-:Y:S01]  /*a09b0*/  ISETP.LT.AND P4, PT, R2, UR5, !P0 ;  /* 0x0000000502007c0c */ /* 0x008fe2000c781270 */
[----:B------:R-:W-:-:S02]  /*a09c0*/  ULDC UR5, c[0x0][0x22c] ;  /* 0x00008b0000057ab9 */ /* 0x000fc40000000800 */
[----:B----4-:R1:W-:Y:S01]  /*a09d0*/  @P5 STG.E desc[UR8][R212.64], R3 ;  /* 0x00000003d4005986 */ /* 0x0103e2000c101908 */
[----:B------:R-:W-:Y:S01]  /*a09e0*/  ISETP.LT.AND P5, PT, R0, UR5, !P0 ;  /* 0x0000000500007c0c */ /* 0x000fe2000c7a1270 */
[----:B------:R-:W-:Y:S02]  /*a09f0*/  ULDC UR5, c[0x0][0x22c] ;  /* 0x00008b0000057ab9 */ /* 0x000fe40000000800 */
[----:B-1----:R-:W3:Y:S04]  /*a0a00*/  LDL.LU R3, [R1+0x1fc8] ;  /* 0x001fc80001037983 */ /* 0x002ee80000300800 */
[----:B------:R-:W4:Y:S04]  /*a0a10*/  LDL.LU R2, [R1+0x23e4] ;  /* 0x0023e40001027983 */ /* 0x000f280000300800 */
[----:B------:R-:W3:Y:S04]  /*a0a20*/  LDL.LU R0, [R1+0x714] ;  /* 0x0007140001007983 */ /* 0x000ee80000300800 */
[----:B--2---:R1:W-:Y:S04]  /*a0a30*/  @P6 STG.E desc[UR8][R214.64], R252 ;  /* 0x000000fcd6006986 */ /* 0x0043e8000c101908 */
[----:B-1----:R-:W2:Y:S01]  /*a0a40*/  LDL.LU R252, [R1+0x718] ;  /* 0x0007180001fc7983 */ /* 0x002ea20000300800 */
[----:B------:R-:W-:Y:S01]  /*a0a50*/  ISETP.LT.AND P6, PT, R12, UR5, !P0 ;  /* 0x000000050c007c0c */ /* 0x000fe2000c7c1270 */
[----:B------:R-:W-:-:S02]  /*a0a60*/  ULDC UR5, c[0x0][0x22c] ;  /* 0x00008b0000057ab9 */ /* 0x000fc40000000800 */
[----:B------:R-:W1:Y:S04]  /*a0a70*/  LDS.128 R12, [R13+0x400] ;  /* 0x000400000d0c7984 */ /* 0x000e680000000c00 */
[----:B------:R-:W-:Y:S01]  /*a0a80*/  @P1 STG.E desc[UR8][R216.64], R33 ;  /* 0x00000021d8001986 */ /* 0x000fe2000c101908 */
[----:B------:R-:W-:-:S03]  /*a0a90*/  ISETP.LT.AND P1, PT, R30, UR5, !P0 ;  /* 0x000000051e007c0c */ /* 0x000fc6000c721270 */
        /* <DEDUP_REMOVED lines=20> */
[----:B------:R-:W-:Y:S04]  /*a0be0*/  @P1 STG.E desc[UR8][R238.64], R7 ;  /* 0x00000007ee001986 */ /* 0x000fe8000c101908 */
[----:B-1----:R-:W-:Y:S04]  /*a0bf0*/  @P2 STG.E desc[UR8][R240.64], R12 ;  /* 0x0000000cf0002986 */ /* 0x002fe8000c101908 */
[----:B---3--:R-:W-:Y:S04]  /*a0c00*/  @P3 STG.E desc[UR8][R242.64], R0 ;  /* 0x00000000f2003986 */ /* 0x008fe8000c101908 */
[----:B------:R-:W-:Y:S01]  /*a0c10*/  @P4 STG.E desc[UR8][R244.64], R13 ;  /* 0x0000000df4004986 */ /* 0x000fe2000c101908 */
[----:B------:R-:W-:-:S02]  /*a0c20*/  ISETP.LT.AND P1, PT, R3, UR4, !P0 ;  /* 0x0000000403007c0c */ /* 0x000fc4000c721270 */
[----:B----4-:R-:W-:Y:S01]  /*a0c30*/  ISETP.LT.AND P0, PT, R2, UR4, !P0 ;  /* 0x0000000402007c0c */ /* 0x010fe2000c701270 */
[----:B--2---:R1:W-:Y:S04]  /*a0c40*/  @P5 STG.E desc[UR8][R246.64], R252 ;  /* 0x000000fcf6005986 */ /* 0x0043e8000c101908 */
[----:B------:R2:W-:Y:S04]  /*a0c50*/  @P6 STG.E desc[UR8][R248.64], R14 ;  /* 0x0000000ef8006986 */ /* 0x0005e8000c101908 */
[----:B-1----:R-:W3:Y:S04]  /*a0c60*/  LDL.LU R252, [R1+0x71c] ;  /* 0x00071c0001fc7983 */ /* 0x002ee80000300800 */
[----:B---3--:R2:W-:Y:S01]  /*a0c70*/  @P1 STG.E desc[UR8][R250.64], R252 ;  /* 0x000000fcfa001986 */ /* 0x0085e2000c101908 */
[----:B------:R-:W-:Y:S05]  /*a0c80*/  @!P0 EXIT ;  /* 0x000000000000894d */ /* 0x000fea0003800000 */
[----:B------:R-:W-:Y:S01]  /*a0c90*/  STG.E desc[UR8][R4.64], R15 ;  /* 0x0000000f04007986 */ /* 0x000fe2000c101908 */
[----:B------:R-:W-:Y:S05]  /*a0ca0*/  EXIT ;  /* 0x000000000000794d */ /* 0x000fea0003800000 */
.L_x_2:
[----:B------:R-:W-:-:S00]  /*a0cb0*/  BRA `(.L_x_2) ;  /* 0xfffffffc00fc7947 */ /* 0x000fc0000383ffff */
[----:B------:R-:W-:-:S00]  /*a0cc0*/  NOP ;  /* 0x0000000000007918 */ /* 0x000fc00000000000 */
        /* <DEDUP_REMOVED lines=11> */
.L_x_3:


//--------------------- .nv.shared.matmul_kernel  --------------------------
	.section	.nv.shared.matmul_kernel,"aw",@nobits
	.sectionflags	@""
	.align	16
	.zero		1024


//--------------------- .nv.shared.reserved.0     --------------------------
	.section	.nv.shared.reserved.0,"aw",@nobits
	.weak		__nv_reservedSMEM_offset_0_alias
	.size		__nv_reservedSMEM_offset_0_alias, 0, 0
	.other		__nv_reservedSMEM_offset_0_alias,@"STO_CUDA_RESERVED_SHARED STV_DEFAULT"
__nv_reservedSMEM_offset_0_alias:
	.zero		0


//--------------------- .nv.constant0.matmul_kernel --------------------------
	.section	.nv.constant0.matmul_kernel,"a",@progbits
	.sectionflags	@""
	.align	4
.nv.constant0.matmul_kernel:
	.zero		608


//--------------------- SYMBOLS --------------------------

	.type		.nv.reservedSmem.offset0,@object
	.size		.nv.reservedSmem.offset0,0x4
